//
// Generated by NVIDIA NVVM Compiler
//
// Compiler Build ID: CL-36424714
// Cuda compilation tools, release 13.0, V13.0.88
// Based on NVVM 20.0.0
//

.version 9.0
.target sm_100
.address_size 64

	// .globl	Int8ToFloat32

.visible .entry Int8ToFloat32(
	.param .u32 Int8ToFloat32_param_0,
	.param .u64 .ptr .align 1 Int8ToFloat32_param_1,
	.param .u64 .ptr .align 1 Int8ToFloat32_param_2
)
{
	.reg .pred 	%p<3>;
	.reg .b16 	%rs<2>;
	.reg .b32 	%r<11>;
	.reg .b32 	%f<2>;
	.reg .b64 	%rd<9>;

	ld.param.u32 	%r6, [Int8ToFloat32_param_0];
	ld.param.u64 	%rd3, [Int8ToFloat32_param_1];
	ld.param.u64 	%rd4, [Int8ToFloat32_param_2];
	mov.u32 	%r7, %ctaid.x;
	mov.u32 	%r1, %ntid.x;
	mov.u32 	%r8, %tid.x;
	mad.lo.s32 	%r10, %r7, %r1, %r8;
	setp.ge.s32 	%p1, %r10, %r6;
	@%p1 bra 	$L__BB0_3;
	mov.u32 	%r9, %nctaid.x;
	mul.lo.s32 	%r3, %r1, %r9;
	cvta.to.global.u64 	%rd1, %rd3;
	cvta.to.global.u64 	%rd2, %rd4;
$L__BB0_2:
	cvt.s64.s32 	%rd5, %r10;
	add.s64 	%rd6, %rd1, %rd5;
	ld.global.s8 	%rs1, [%rd6];
	cvt.rn.f32.s16 	%f1, %rs1;
	mul.wide.s32 	%rd7, %r10, 4;
	add.s64 	%rd8, %rd2, %rd7;
	st.global.f32 	[%rd8], %f1;
	add.s32 	%r10, %r10, %r3;
	setp.lt.s32 	%p2, %r10, %r6;
	@%p2 bra 	$L__BB0_2;
$L__BB0_3:
	ret;

}
	// .globl	Int8ToFloat32Normalize
.visible .entry Int8ToFloat32Normalize(
	.param .u32 Int8ToFloat32Normalize_param_0,
	.param .u64 .ptr .align 1 Int8ToFloat32Normalize_param_1,
	.param .u64 .ptr .align 1 Int8ToFloat32Normalize_param_2
)
{
	.reg .pred 	%p<3>;
	.reg .b16 	%rs<2>;
	.reg .b32 	%r<11>;
	.reg .b32 	%f<2>;
	.reg .b64 	%rd<9>;
	.reg .b64 	%fd<3>;

	ld.param.u32 	%r6, [Int8ToFloat32Normalize_param_0];
	ld.param.u64 	%rd3, [Int8ToFloat32Normalize_param_1];
	ld.param.u64 	%rd4, [Int8ToFloat32Normalize_param_2];
	mov.u32 	%r7, %ctaid.x;
	mov.u32 	%r1, %ntid.x;
	mov.u32 	%r8, %tid.x;
	mad.lo.s32 	%r10, %r7, %r1, %r8;
	setp.ge.s32 	%p1, %r10, %r6;
	@%p1 bra 	$L__BB1_3;
	mov.u32 	%r9, %nctaid.x;
	mul.lo.s32 	%r3, %r1, %r9;
	cvta.to.global.u64 	%rd1, %rd3;
	cvta.to.global.u64 	%rd2, %rd4;
$L__BB1_2:
	cvt.s64.s32 	%rd5, %r10;
	add.s64 	%rd6, %rd1, %rd5;
	ld.global.s8 	%rs1, [%rd6];
	cvt.rn.f64.s16 	%fd1, %rs1;
	div.rn.f64 	%fd2, %fd1, 0d406FE00000000000;
	cvt.rn.f32.f64 	%f1, %fd2;
	mul.wide.s32 	%rd7, %r10, 4;
	add.s64 	%rd8, %rd2, %rd7;
	st.global.f32 	[%rd8], %f1;
	add.s32 	%r10, %r10, %r3;
	setp.lt.s32 	%p2, %r10, %r6;
	@%p2 bra 	$L__BB1_2;
$L__BB1_3:
	ret;

}
	// .globl	Transpose
.visible .entry Transpose(
	.param .u32 Transpose_param_0,
	.param .u64 .ptr .align 1 Transpose_param_1,
	.param .u64 .ptr .align 1 Transpose_param_2,
	.param .u32 Transpose_param_3,
	.param .u64 .ptr .align 1 Transpose_param_4
)
{
	.reg .pred 	%p<12>;
	.reg .b32 	%r<165>;
	.reg .b32 	%f<3>;
	.reg .b64 	%rd<78>;

	ld.param.u32 	%r39, [Transpose_param_0];
	ld.param.u64 	%rd12, [Transpose_param_1];
	ld.param.u64 	%rd13, [Transpose_param_2];
	ld.param.u32 	%r40, [Transpose_param_3];
	ld.param.u64 	%rd14, [Transpose_param_4];
	cvta.to.global.u64 	%rd1, %rd13;
	cvta.to.global.u64 	%rd2, %rd14;
	cvta.to.global.u64 	%rd3, %rd12;
	cvt.s64.s32 	%rd4, %r40;
	shl.b32 	%r41, %r40, 1;
	cvt.s64.s32 	%rd5, %r41;
	mov.u32 	%r42, %ctaid.x;
	mov.u32 	%r1, %ntid.x;
	mov.u32 	%r43, %tid.x;
	mad.lo.s32 	%r147, %r42, %r1, %r43;
	setp.ge.s32 	%p1, %r147, %r39;
	@%p1 bra 	$L__BB2_17;
	setp.gt.s32 	%p2, %r40, 0;
	mov.u32 	%r44, %nctaid.x;
	mul.lo.s32 	%r3, %r1, %r44;
	@%p2 bra 	$L__BB2_4;
	ld.global.f32 	%f1, [%rd3];
$L__BB2_3:
	mul.wide.s32 	%rd15, %r147, 4;
	add.s64 	%rd16, %rd2, %rd15;
	st.global.f32 	[%rd16], %f1;
	add.s32 	%r147, %r147, %r3;
	setp.lt.s32 	%p3, %r147, %r39;
	@%p3 bra 	$L__BB2_3;
	bra.uni 	$L__BB2_17;
$L__BB2_4:
	and.b32  	%r4, %r40, 7;
	and.b32  	%r5, %r40, 3;
	and.b32  	%r6, %r40, 2147483640;
	and.b32  	%r7, %r40, 1;
	neg.s32 	%r8, %r6;
$L__BB2_5:
	setp.lt.u32 	%p4, %r40, 8;
	mov.b32 	%r156, 0;
	mov.u32 	%r153, %r147;
	mov.u32 	%r163, %r156;
	@%p4 bra 	$L__BB2_8;
	shl.b64 	%rd17, %rd4, 2;
	add.s64 	%rd18, %rd17, %rd1;
	add.s64 	%rd77, %rd18, 16;
	shl.b64 	%rd19, %rd5, 2;
	add.s64 	%rd20, %rd19, %rd1;
	add.s64 	%rd76, %rd20, 16;
	mov.b32 	%r163, 0;
	mov.u32 	%r148, %r8;
	mov.u32 	%r153, %r147;
$L__BB2_7:
	.pragma "nounroll";
	ld.global.u32 	%r48, [%rd77+-16];
	div.s32 	%r49, %r153, %r48;
	mul.lo.s32 	%r50, %r49, %r48;
	sub.s32 	%r51, %r153, %r50;
	ld.global.u32 	%r52, [%rd76+-16];
	mul.wide.s32 	%rd21, %r52, 4;
	add.s64 	%rd22, %rd1, %rd21;
	ld.global.u32 	%r53, [%rd22];
	mad.lo.s32 	%r54, %r53, %r49, %r163;
	ld.global.u32 	%r55, [%rd77+-12];
	div.s32 	%r56, %r51, %r55;
	mul.lo.s32 	%r57, %r56, %r55;
	sub.s32 	%r58, %r51, %r57;
	ld.global.u32 	%r59, [%rd76+-12];
	mul.wide.s32 	%rd23, %r59, 4;
	add.s64 	%rd24, %rd1, %rd23;
	ld.global.u32 	%r60, [%rd24];
	mad.lo.s32 	%r61, %r60, %r56, %r54;
	ld.global.u32 	%r62, [%rd77+-8];
	div.s32 	%r63, %r58, %r62;
	mul.lo.s32 	%r64, %r63, %r62;
	sub.s32 	%r65, %r58, %r64;
	ld.global.u32 	%r66, [%rd76+-8];
	mul.wide.s32 	%rd25, %r66, 4;
	add.s64 	%rd26, %rd1, %rd25;
	ld.global.u32 	%r67, [%rd26];
	mad.lo.s32 	%r68, %r67, %r63, %r61;
	ld.global.u32 	%r69, [%rd77+-4];
	div.s32 	%r70, %r65, %r69;
	mul.lo.s32 	%r71, %r70, %r69;
	sub.s32 	%r72, %r65, %r71;
	ld.global.u32 	%r73, [%rd76+-4];
	mul.wide.s32 	%rd27, %r73, 4;
	add.s64 	%rd28, %rd1, %rd27;
	ld.global.u32 	%r74, [%rd28];
	mad.lo.s32 	%r75, %r74, %r70, %r68;
	ld.global.u32 	%r76, [%rd77];
	div.s32 	%r77, %r72, %r76;
	mul.lo.s32 	%r78, %r77, %r76;
	sub.s32 	%r79, %r72, %r78;
	ld.global.u32 	%r80, [%rd76];
	mul.wide.s32 	%rd29, %r80, 4;
	add.s64 	%rd30, %rd1, %rd29;
	ld.global.u32 	%r81, [%rd30];
	mad.lo.s32 	%r82, %r81, %r77, %r75;
	ld.global.u32 	%r83, [%rd77+4];
	div.s32 	%r84, %r79, %r83;
	mul.lo.s32 	%r85, %r84, %r83;
	sub.s32 	%r86, %r79, %r85;
	ld.global.u32 	%r87, [%rd76+4];
	mul.wide.s32 	%rd31, %r87, 4;
	add.s64 	%rd32, %rd1, %rd31;
	ld.global.u32 	%r88, [%rd32];
	mad.lo.s32 	%r89, %r88, %r84, %r82;
	ld.global.u32 	%r90, [%rd77+8];
	div.s32 	%r91, %r86, %r90;
	mul.lo.s32 	%r92, %r91, %r90;
	sub.s32 	%r93, %r86, %r92;
	ld.global.u32 	%r94, [%rd76+8];
	mul.wide.s32 	%rd33, %r94, 4;
	add.s64 	%rd34, %rd1, %rd33;
	ld.global.u32 	%r95, [%rd34];
	mad.lo.s32 	%r96, %r95, %r91, %r89;
	ld.global.u32 	%r97, [%rd77+12];
	div.s32 	%r98, %r93, %r97;
	mul.lo.s32 	%r99, %r98, %r97;
	sub.s32 	%r153, %r93, %r99;
	ld.global.u32 	%r100, [%rd76+12];
	mul.wide.s32 	%rd35, %r100, 4;
	add.s64 	%rd36, %rd1, %rd35;
	ld.global.u32 	%r101, [%rd36];
	mad.lo.s32 	%r163, %r101, %r98, %r96;
	add.s32 	%r148, %r148, 8;
	add.s64 	%rd77, %rd77, 32;
	add.s64 	%rd76, %rd76, 32;
	setp.ne.s32 	%p5, %r148, 0;
	mov.u32 	%r156, %r6;
	@%p5 bra 	$L__BB2_7;
$L__BB2_8:
	setp.eq.s32 	%p6, %r4, 0;
	@%p6 bra 	$L__BB2_16;
	add.s32 	%r103, %r4, -1;
	setp.lt.u32 	%p7, %r103, 3;
	@%p7 bra 	$L__BB2_11;
	cvt.u64.u32 	%rd37, %r156;
	add.s64 	%rd38, %rd37, %rd4;
	shl.b64 	%rd39, %rd38, 2;
	add.s64 	%rd40, %rd1, %rd39;
	ld.global.u32 	%r104, [%rd40];
	div.s32 	%r105, %r153, %r104;
	mul.lo.s32 	%r106, %r105, %r104;
	sub.s32 	%r107, %r153, %r106;
	add.s64 	%rd41, %rd37, %rd5;
	shl.b64 	%rd42, %rd41, 2;
	add.s64 	%rd43, %rd1, %rd42;
	ld.global.u32 	%r108, [%rd43];
	mul.wide.s32 	%rd44, %r108, 4;
	add.s64 	%rd45, %rd1, %rd44;
	ld.global.u32 	%r109, [%rd45];
	mad.lo.s32 	%r110, %r109, %r105, %r163;
	ld.global.u32 	%r111, [%rd40+4];
	div.s32 	%r112, %r107, %r111;
	mul.lo.s32 	%r113, %r112, %r111;
	sub.s32 	%r114, %r107, %r113;
	ld.global.u32 	%r115, [%rd43+4];
	mul.wide.s32 	%rd46, %r115, 4;
	add.s64 	%rd47, %rd1, %rd46;
	ld.global.u32 	%r116, [%rd47];
	mad.lo.s32 	%r117, %r116, %r112, %r110;
	ld.global.u32 	%r118, [%rd40+8];
	div.s32 	%r119, %r114, %r118;
	mul.lo.s32 	%r120, %r119, %r118;
	sub.s32 	%r121, %r114, %r120;
	ld.global.u32 	%r122, [%rd43+8];
	mul.wide.s32 	%rd48, %r122, 4;
	add.s64 	%rd49, %rd1, %rd48;
	ld.global.u32 	%r123, [%rd49];
	mad.lo.s32 	%r124, %r123, %r119, %r117;
	ld.global.u32 	%r125, [%rd40+12];
	div.s32 	%r126, %r121, %r125;
	mul.lo.s32 	%r127, %r126, %r125;
	sub.s32 	%r153, %r121, %r127;
	ld.global.u32 	%r128, [%rd43+12];
	mul.wide.s32 	%rd50, %r128, 4;
	add.s64 	%rd51, %rd1, %rd50;
	ld.global.u32 	%r129, [%rd51];
	mad.lo.s32 	%r163, %r129, %r126, %r124;
	add.s32 	%r156, %r156, 4;
$L__BB2_11:
	setp.eq.s32 	%p8, %r5, 0;
	@%p8 bra 	$L__BB2_16;
	setp.eq.s32 	%p9, %r5, 1;
	@%p9 bra 	$L__BB2_14;
	cvt.u64.u32 	%rd52, %r156;
	add.s64 	%rd53, %rd52, %rd4;
	shl.b64 	%rd54, %rd53, 2;
	add.s64 	%rd55, %rd1, %rd54;
	ld.global.u32 	%r131, [%rd55];
	div.s32 	%r132, %r153, %r131;
	mul.lo.s32 	%r133, %r132, %r131;
	sub.s32 	%r134, %r153, %r133;
	add.s64 	%rd56, %rd52, %rd5;
	shl.b64 	%rd57, %rd56, 2;
	add.s64 	%rd58, %rd1, %rd57;
	ld.global.u32 	%r135, [%rd58];
	mul.wide.s32 	%rd59, %r135, 4;
	add.s64 	%rd60, %rd1, %rd59;
	ld.global.u32 	%r136, [%rd60];
	mad.lo.s32 	%r137, %r136, %r132, %r163;
	ld.global.u32 	%r138, [%rd55+4];
	div.s32 	%r139, %r134, %r138;
	mul.lo.s32 	%r140, %r139, %r138;
	sub.s32 	%r153, %r134, %r140;
	ld.global.u32 	%r141, [%rd58+4];
	mul.wide.s32 	%rd61, %r141, 4;
	add.s64 	%rd62, %rd1, %rd61;
	ld.global.u32 	%r142, [%rd62];
	mad.lo.s32 	%r163, %r142, %r139, %r137;
	add.s32 	%r156, %r156, 2;
$L__BB2_14:
	setp.eq.s32 	%p10, %r7, 0;
	@%p10 bra 	$L__BB2_16;
	cvt.u64.u32 	%rd63, %r156;
	add.s64 	%rd64, %rd63, %rd4;
	shl.b64 	%rd65, %rd64, 2;
	add.s64 	%rd66, %rd1, %rd65;
	ld.global.u32 	%r143, [%rd66];
	div.s32 	%r144, %r153, %r143;
	add.s64 	%rd67, %rd63, %rd5;
	shl.b64 	%rd68, %rd67, 2;
	add.s64 	%rd69, %rd1, %rd68;
	ld.global.u32 	%r145, [%rd69];
	mul.wide.s32 	%rd70, %r145, 4;
	add.s64 	%rd71, %rd1, %rd70;
	ld.global.u32 	%r146, [%rd71];
	mad.lo.s32 	%r163, %r146, %r144, %r163;
$L__BB2_16:
	mul.wide.s32 	%rd72, %r163, 4;
	add.s64 	%rd73, %rd3, %rd72;
	ld.global.f32 	%f2, [%rd73];
	mul.wide.s32 	%rd74, %r147, 4;
	add.s64 	%rd75, %rd2, %rd74;
	st.global.f32 	[%rd75], %f2;
	add.s32 	%r147, %r147, %r3;
	setp.lt.s32 	%p11, %r147, %r39;
	@%p11 bra 	$L__BB2_5;
$L__BB2_17:
	ret;

}
	// .globl	SwapEveryOther
.visible .entry SwapEveryOther(
	.param .u32 SwapEveryOther_param_0,
	.param .u32 SwapEveryOther_param_1,
	.param .u64 .ptr .align 1 SwapEveryOther_param_2,
	.param .u64 .ptr .align 1 SwapEveryOther_param_3,
	.param .u32 SwapEveryOther_param_4,
	.param .u32 SwapEveryOther_param_5
)
{
	.reg .pred 	%p<5>;
	.reg .b32 	%r<19>;
	.reg .b32 	%f<3>;
	.reg .b64 	%rd<8>;

	ld.param.u32 	%r8, [SwapEveryOther_param_0];
	ld.param.u32 	%r9, [SwapEveryOther_param_1];
	ld.param.u64 	%rd3, [SwapEveryOther_param_2];
	ld.param.u64 	%rd4, [SwapEveryOther_param_3];
	ld.param.u32 	%r17, [SwapEveryOther_param_4];
	ld.param.u32 	%r11, [SwapEveryOther_param_5];
	setp.ge.s32 	%p1, %r17, %r9;
	@%p1 bra 	$L__BB3_6;
	mov.u32 	%r12, %ctaid.x;
	mov.u32 	%r13, %ntid.x;
	mov.u32 	%r14, %tid.x;
	mad.lo.s32 	%r1, %r12, %r13, %r14;
	mov.u32 	%r15, %nctaid.x;
	mul.lo.s32 	%r2, %r13, %r15;
	cvta.to.global.u64 	%rd1, %rd3;
	cvta.to.global.u64 	%rd2, %rd4;
$L__BB3_2:
	setp.ge.s32 	%p2, %r1, %r8;
	@%p2 bra 	$L__BB3_5;
	mul.lo.s32 	%r4, %r17, %r8;
	mov.u32 	%r18, %r1;
$L__BB3_4:
	add.s32 	%r16, %r18, %r4;
	mul.wide.s32 	%rd5, %r16, 4;
	add.s64 	%rd6, %rd1, %rd5;
	ld.global.f32 	%f1, [%rd6];
	add.s64 	%rd7, %rd2, %rd5;
	ld.global.f32 	%f2, [%rd7];
	st.global.f32 	[%rd6], %f2;
	st.global.f32 	[%rd7], %f1;
	add.s32 	%r18, %r18, %r2;
	setp.lt.s32 	%p3, %r18, %r8;
	@%p3 bra 	$L__BB3_4;
$L__BB3_5:
	add.s32 	%r17, %r17, %r11;
	setp.lt.s32 	%p4, %r17, %r9;
	@%p4 bra 	$L__BB3_2;
$L__BB3_6:
	ret;

}
	// .globl	SwapUpperLower
.visible .entry SwapUpperLower(
	.param .u32 SwapUpperLower_param_0,
	.param .u32 SwapUpperLower_param_1,
	.param .u64 .ptr .align 1 SwapUpperLower_param_2,
	.param .u64 .ptr .align 1 SwapUpperLower_param_3,
	.param .u32 SwapUpperLower_param_4,
	.param .u32 SwapUpperLower_param_5,
	.param .u32 SwapUpperLower_param_6
)
{
	.reg .pred 	%p<16>;
	.reg .b32 	%r<61>;
	.reg .b32 	%f<5>;
	.reg .b64 	%rd<15>;

	ld.param.u32 	%r28, [SwapUpperLower_param_0];
	ld.param.u32 	%r29, [SwapUpperLower_param_1];
	ld.param.u64 	%rd3, [SwapUpperLower_param_2];
	ld.param.u64 	%rd4, [SwapUpperLower_param_3];
	ld.param.u32 	%r31, [SwapUpperLower_param_4];
	ld.param.u32 	%r30, [SwapUpperLower_param_5];
	cvta.to.global.u64 	%rd1, %rd4;
	cvta.to.global.u64 	%rd2, %rd3;
	setp.lt.s32 	%p1, %r31, 1;
	@%p1 bra 	$L__BB4_7;
	mov.u32 	%r44, %ctaid.x;
	mov.u32 	%r1, %ntid.x;
	mov.u32 	%r45, %tid.x;
	mad.lo.s32 	%r57, %r44, %r1, %r45;
	shr.u32 	%r46, %r28, 31;
	add.s32 	%r47, %r28, %r46;
	shr.s32 	%r3, %r47, 1;
	setp.ge.s32 	%p9, %r57, %r3;
	@%p9 bra 	$L__BB4_13;
	setp.gt.s32 	%p10, %r30, 0;
	selp.b32 	%r4, 0, %r3, %p10;
	mov.u32 	%r48, %ctaid.y;
	mov.u32 	%r49, %ntid.y;
	mov.u32 	%r50, %tid.y;
	mad.lo.s32 	%r5, %r48, %r49, %r50;
	mov.u32 	%r51, %nctaid.y;
	mul.lo.s32 	%r6, %r49, %r51;
	mov.u32 	%r52, %nctaid.x;
	mul.lo.s32 	%r7, %r1, %r52;
$L__BB4_3:
	setp.ge.s32 	%p11, %r5, %r29;
	add.s32 	%r9, %r57, %r4;
	max.s32 	%r54, %r57, %r9;
	setp.ge.s32 	%p12, %r54, %r28;
	or.pred  	%p13, %p12, %p11;
	@%p13 bra 	$L__BB4_6;
	mul.lo.s32 	%r10, %r57, %r29;
	mul.lo.s32 	%r11, %r9, %r29;
	mov.u32 	%r58, %r5;
$L__BB4_5:
	add.s32 	%r55, %r58, %r10;
	mul.wide.s32 	%rd10, %r55, 4;
	add.s64 	%rd11, %rd2, %rd10;
	ld.global.f32 	%f3, [%rd11];
	add.s32 	%r56, %r58, %r11;
	mul.wide.s32 	%rd12, %r56, 4;
	add.s64 	%rd13, %rd1, %rd12;
	ld.global.f32 	%f4, [%rd13];
	st.global.f32 	[%rd11], %f4;
	add.s64 	%rd14, %rd1, %rd10;
	st.global.f32 	[%rd14], %f3;
	add.s32 	%r58, %r58, %r6;
	setp.lt.s32 	%p14, %r58, %r29;
	@%p14 bra 	$L__BB4_5;
$L__BB4_6:
	add.s32 	%r57, %r57, %r7;
	setp.lt.s32 	%p15, %r57, %r3;
	@%p15 bra 	$L__BB4_3;
	bra.uni 	$L__BB4_13;
$L__BB4_7:
	mov.u32 	%r32, %ctaid.x;
	mov.u32 	%r15, %ntid.x;
	mov.u32 	%r33, %tid.x;
	mad.lo.s32 	%r59, %r32, %r15, %r33;
	shr.u32 	%r34, %r28, 31;
	add.s32 	%r35, %r28, %r34;
	shr.s32 	%r17, %r35, 1;
	setp.ge.s32 	%p2, %r59, %r17;
	@%p2 bra 	$L__BB4_13;
	mov.u32 	%r36, %ctaid.y;
	mov.u32 	%r37, %ntid.y;
	mov.u32 	%r38, %tid.y;
	mad.lo.s32 	%r18, %r36, %r37, %r38;
	mov.u32 	%r39, %nctaid.y;
	mul.lo.s32 	%r19, %r37, %r39;
	mov.u32 	%r40, %nctaid.x;
	mul.lo.s32 	%r20, %r15, %r40;
$L__BB4_9:
	setp.ge.s32 	%p3, %r18, %r29;
	add.s32 	%r22, %r59, %r17;
	setp.ge.s32 	%p4, %r22, %r28;
	or.pred  	%p5, %p4, %p3;
	@%p5 bra 	$L__BB4_12;
	mul.lo.s32 	%r23, %r22, %r29;
	setp.gt.s32 	%p6, %r30, 0;
	selp.b32 	%r41, %r59, %r22, %p6;
	mul.lo.s32 	%r24, %r41, %r29;
	mov.u32 	%r60, %r18;
$L__BB4_11:
	add.s32 	%r42, %r60, %r23;
	mul.wide.s32 	%rd5, %r42, 4;
	add.s64 	%rd6, %rd2, %rd5;
	ld.global.f32 	%f1, [%rd6];
	add.s32 	%r43, %r60, %r24;
	mul.wide.s32 	%rd7, %r43, 4;
	add.s64 	%rd8, %rd1, %rd7;
	ld.global.f32 	%f2, [%rd8];
	st.global.f32 	[%rd6], %f2;
	add.s64 	%rd9, %rd1, %rd5;
	st.global.f32 	[%rd9], %f1;
	add.s32 	%r60, %r60, %r19;
	setp.lt.s32 	%p7, %r60, %r29;
	@%p7 bra 	$L__BB4_11;
$L__BB4_12:
	add.s32 	%r59, %r59, %r20;
	setp.lt.s32 	%p8, %r59, %r17;
	@%p8 bra 	$L__BB4_9;
$L__BB4_13:
	ret;

}
	// .globl	SwapEveryOtherInt8
.visible .entry SwapEveryOtherInt8(
	.param .u32 SwapEveryOtherInt8_param_0,
	.param .u32 SwapEveryOtherInt8_param_1,
	.param .u64 .ptr .align 1 SwapEveryOtherInt8_param_2,
	.param .u64 .ptr .align 1 SwapEveryOtherInt8_param_3,
	.param .u32 SwapEveryOtherInt8_param_4,
	.param .u32 SwapEveryOtherInt8_param_5
)
{
	.reg .pred 	%p<5>;
	.reg .b16 	%rs<3>;
	.reg .b32 	%r<19>;
	.reg .b64 	%rd<8>;

	ld.param.u32 	%r8, [SwapEveryOtherInt8_param_0];
	ld.param.u32 	%r9, [SwapEveryOtherInt8_param_1];
	ld.param.u64 	%rd3, [SwapEveryOtherInt8_param_2];
	ld.param.u64 	%rd4, [SwapEveryOtherInt8_param_3];
	ld.param.u32 	%r17, [SwapEveryOtherInt8_param_4];
	ld.param.u32 	%r11, [SwapEveryOtherInt8_param_5];
	setp.ge.s32 	%p1, %r17, %r9;
	@%p1 bra 	$L__BB5_6;
	mov.u32 	%r12, %ctaid.x;
	mov.u32 	%r13, %ntid.x;
	mov.u32 	%r14, %tid.x;
	mad.lo.s32 	%r1, %r12, %r13, %r14;
	mov.u32 	%r15, %nctaid.x;
	mul.lo.s32 	%r2, %r13, %r15;
	cvta.to.global.u64 	%rd1, %rd3;
	cvta.to.global.u64 	%rd2, %rd4;
$L__BB5_2:
	setp.ge.s32 	%p2, %r1, %r8;
	@%p2 bra 	$L__BB5_5;
	mul.lo.s32 	%r4, %r17, %r8;
	mov.u32 	%r18, %r1;
$L__BB5_4:
	add.s32 	%r16, %r18, %r4;
	cvt.s64.s32 	%rd5, %r16;
	add.s64 	%rd6, %rd1, %rd5;
	ld.global.u8 	%rs1, [%rd6];
	add.s64 	%rd7, %rd2, %rd5;
	ld.global.u8 	%rs2, [%rd7];
	st.global.u8 	[%rd6], %rs2;
	st.global.u8 	[%rd7], %rs1;
	add.s32 	%r18, %r18, %r2;
	setp.lt.s32 	%p3, %r18, %r8;
	@%p3 bra 	$L__BB5_4;
$L__BB5_5:
	add.s32 	%r17, %r17, %r11;
	setp.lt.s32 	%p4, %r17, %r9;
	@%p4 bra 	$L__BB5_2;
$L__BB5_6:
	ret;

}
	// .globl	SwapUpperLowerInt8
.visible .entry SwapUpperLowerInt8(
	.param .u32 SwapUpperLowerInt8_param_0,
	.param .u32 SwapUpperLowerInt8_param_1,
	.param .u64 .ptr .align 1 SwapUpperLowerInt8_param_2,
	.param .u64 .ptr .align 1 SwapUpperLowerInt8_param_3,
	.param .u32 SwapUpperLowerInt8_param_4,
	.param .u32 SwapUpperLowerInt8_param_5,
	.param .u32 SwapUpperLowerInt8_param_6
)
{
	.reg .pred 	%p<16>;
	.reg .b16 	%rs<5>;
	.reg .b32 	%r<63>;
	.reg .b32 	%f<3>;
	.reg .b64 	%rd<15>;

	ld.param.u32 	%r28, [SwapUpperLowerInt8_param_0];
	ld.param.u32 	%r29, [SwapUpperLowerInt8_param_1];
	ld.param.u64 	%rd3, [SwapUpperLowerInt8_param_2];
	ld.param.u64 	%rd4, [SwapUpperLowerInt8_param_3];
	ld.param.u32 	%r31, [SwapUpperLowerInt8_param_4];
	ld.param.u32 	%r30, [SwapUpperLowerInt8_param_5];
	cvta.to.global.u64 	%rd1, %rd4;
	cvta.to.global.u64 	%rd2, %rd3;
	setp.lt.s32 	%p1, %r31, 1;
	@%p1 bra 	$L__BB6_7;
	mov.u32 	%r45, %ctaid.x;
	mov.u32 	%r1, %ntid.x;
	mov.u32 	%r46, %tid.x;
	mad.lo.s32 	%r59, %r45, %r1, %r46;
	shr.u32 	%r47, %r28, 31;
	add.s32 	%r48, %r28, %r47;
	shr.s32 	%r3, %r48, 1;
	setp.ge.s32 	%p9, %r59, %r3;
	@%p9 bra 	$L__BB6_13;
	setp.gt.s32 	%p10, %r30, 0;
	selp.b32 	%r4, 0, %r3, %p10;
	mov.u32 	%r49, %ctaid.y;
	mov.u32 	%r50, %ntid.y;
	mov.u32 	%r51, %tid.y;
	mad.lo.s32 	%r5, %r49, %r50, %r51;
	mov.u32 	%r52, %nctaid.y;
	mul.lo.s32 	%r6, %r50, %r52;
	mov.u32 	%r53, %nctaid.x;
	mul.lo.s32 	%r7, %r1, %r53;
$L__BB6_3:
	setp.ge.s32 	%p11, %r5, %r29;
	add.s32 	%r9, %r59, %r4;
	max.s32 	%r55, %r59, %r9;
	setp.ge.s32 	%p12, %r55, %r28;
	or.pred  	%p13, %p12, %p11;
	@%p13 bra 	$L__BB6_6;
	mul.lo.s32 	%r10, %r59, %r29;
	mul.lo.s32 	%r11, %r9, %r29;
	mov.u32 	%r60, %r5;
$L__BB6_5:
	add.s32 	%r56, %r60, %r10;
	cvt.s64.s32 	%rd10, %r56;
	add.s64 	%rd11, %rd2, %rd10;
	ld.global.s8 	%rs3, [%rd11];
	cvt.rn.f32.s16 	%f2, %rs3;
	add.s32 	%r57, %r60, %r11;
	cvt.s64.s32 	%rd12, %r57;
	add.s64 	%rd13, %rd1, %rd12;
	ld.global.u8 	%rs4, [%rd13];
	st.global.u8 	[%rd11], %rs4;
	cvt.rzi.s32.f32 	%r58, %f2;
	add.s64 	%rd14, %rd1, %rd10;
	st.global.u8 	[%rd14], %r58;
	add.s32 	%r60, %r60, %r6;
	setp.lt.s32 	%p14, %r60, %r29;
	@%p14 bra 	$L__BB6_5;
$L__BB6_6:
	add.s32 	%r59, %r59, %r7;
	setp.lt.s32 	%p15, %r59, %r3;
	@%p15 bra 	$L__BB6_3;
	bra.uni 	$L__BB6_13;
$L__BB6_7:
	mov.u32 	%r32, %ctaid.x;
	mov.u32 	%r15, %ntid.x;
	mov.u32 	%r33, %tid.x;
	mad.lo.s32 	%r61, %r32, %r15, %r33;
	shr.u32 	%r34, %r28, 31;
	add.s32 	%r35, %r28, %r34;
	shr.s32 	%r17, %r35, 1;
	setp.ge.s32 	%p2, %r61, %r17;
	@%p2 bra 	$L__BB6_13;
	mov.u32 	%r36, %ctaid.y;
	mov.u32 	%r37, %ntid.y;
	mov.u32 	%r38, %tid.y;
	mad.lo.s32 	%r18, %r36, %r37, %r38;
	mov.u32 	%r39, %nctaid.y;
	mul.lo.s32 	%r19, %r37, %r39;
	mov.u32 	%r40, %nctaid.x;
	mul.lo.s32 	%r20, %r15, %r40;
$L__BB6_9:
	setp.ge.s32 	%p3, %r18, %r29;
	add.s32 	%r22, %r61, %r17;
	setp.ge.s32 	%p4, %r22, %r28;
	or.pred  	%p5, %p4, %p3;
	@%p5 bra 	$L__BB6_12;
	mul.lo.s32 	%r23, %r22, %r29;
	setp.gt.s32 	%p6, %r30, 0;
	selp.b32 	%r41, %r61, %r22, %p6;
	mul.lo.s32 	%r24, %r41, %r29;
	mov.u32 	%r62, %r18;
$L__BB6_11:
	add.s32 	%r42, %r62, %r23;
	cvt.s64.s32 	%rd5, %r42;
	add.s64 	%rd6, %rd2, %rd5;
	ld.global.s8 	%rs1, [%rd6];
	cvt.rn.f32.s16 	%f1, %rs1;
	add.s32 	%r43, %r62, %r24;
	cvt.s64.s32 	%rd7, %r43;
	add.s64 	%rd8, %rd1, %rd7;
	ld.global.u8 	%rs2, [%rd8];
	st.global.u8 	[%rd6], %rs2;
	cvt.rzi.s32.f32 	%r44, %f1;
	add.s64 	%rd9, %rd1, %rd5;
	st.global.u8 	[%rd9], %r44;
	add.s32 	%r62, %r62, %r19;
	setp.lt.s32 	%p7, %r62, %r29;
	@%p7 bra 	$L__BB6_11;
$L__BB6_12:
	add.s32 	%r61, %r61, %r20;
	setp.lt.s32 	%p8, %r61, %r17;
	@%p8 bra 	$L__BB6_9;
$L__BB6_13:
	ret;

}
	// .globl	ShapetoBatch4DNHWC
.visible .entry ShapetoBatch4DNHWC(
	.param .u32 ShapetoBatch4DNHWC_param_0,
	.param .u32 ShapetoBatch4DNHWC_param_1,
	.param .u32 ShapetoBatch4DNHWC_param_2,
	.param .u32 ShapetoBatch4DNHWC_param_3,
	.param .u32 ShapetoBatch4DNHWC_param_4,
	.param .u32 ShapetoBatch4DNHWC_param_5,
	.param .u32 ShapetoBatch4DNHWC_param_6,
	.param .u32 ShapetoBatch4DNHWC_param_7,
	.param .u32 ShapetoBatch4DNHWC_param_8,
	.param .u32 ShapetoBatch4DNHWC_param_9,
	.param .u32 ShapetoBatch4DNHWC_param_10,
	.param .u32 ShapetoBatch4DNHWC_param_11,
	.param .u64 .ptr .align 1 ShapetoBatch4DNHWC_param_12,
	.param .u64 .ptr .align 1 ShapetoBatch4DNHWC_param_13,
	.param .u32 ShapetoBatch4DNHWC_param_14,
	.param .u32 ShapetoBatch4DNHWC_param_15,
	.param .u32 ShapetoBatch4DNHWC_param_16
)
{
	.reg .pred 	%p<32>;
	.reg .b32 	%r<129>;
	.reg .b32 	%f<5>;
	.reg .b64 	%rd<15>;

	ld.param.u32 	%r54, [ShapetoBatch4DNHWC_param_0];
	ld.param.u32 	%r55, [ShapetoBatch4DNHWC_param_1];
	ld.param.u32 	%r56, [ShapetoBatch4DNHWC_param_2];
	ld.param.u32 	%r57, [ShapetoBatch4DNHWC_param_3];
	ld.param.u32 	%r58, [ShapetoBatch4DNHWC_param_4];
	ld.param.u32 	%r59, [ShapetoBatch4DNHWC_param_5];
	ld.param.u32 	%r63, [ShapetoBatch4DNHWC_param_9];
	ld.param.u32 	%r65, [ShapetoBatch4DNHWC_param_11];
	ld.param.u64 	%rd4, [ShapetoBatch4DNHWC_param_12];
	ld.param.u64 	%rd5, [ShapetoBatch4DNHWC_param_13];
	ld.param.u32 	%r66, [ShapetoBatch4DNHWC_param_14];
	ld.param.u32 	%r67, [ShapetoBatch4DNHWC_param_15];
	ld.param.u32 	%r68, [ShapetoBatch4DNHWC_param_16];
	cvta.to.global.u64 	%rd1, %rd4;
	cvta.to.global.u64 	%rd2, %rd5;
	mul.lo.s32 	%r69, %r55, %r54;
	mul.lo.s32 	%r1, %r69, %r56;
	setp.lt.s32 	%p4, %r59, 1;
	@%p4 bra 	$L__BB7_35;
	ld.param.u32 	%r110, [ShapetoBatch4DNHWC_param_8];
	mov.u32 	%r70, %ctaid.x;
	mov.u32 	%r71, %ntid.x;
	mov.u32 	%r72, %tid.x;
	mad.lo.s32 	%r2, %r70, %r71, %r72;
	mov.u32 	%r73, %ctaid.y;
	mov.u32 	%r74, %ntid.y;
	mov.u32 	%r75, %tid.y;
	mad.lo.s32 	%r3, %r73, %r74, %r75;
	mov.u32 	%r76, %ctaid.z;
	mov.u32 	%r77, %ntid.z;
	mov.u32 	%r78, %tid.z;
	mad.lo.s32 	%r4, %r76, %r77, %r78;
	mov.u32 	%r79, %nctaid.z;
	mul.lo.s32 	%r5, %r77, %r79;
	mov.u32 	%r80, %nctaid.y;
	mul.lo.s32 	%r6, %r74, %r80;
	mov.u32 	%r81, %nctaid.x;
	mul.lo.s32 	%r7, %r71, %r81;
	min.s32 	%r82, %r110, %r63;
	setp.lt.s32 	%p5, %r82, 1;
	@%p5 bra 	$L__BB7_35;
	setp.gt.s32 	%p6, %r68, 0;
	@%p6 bra 	$L__BB7_8;
	mul.lo.s32 	%r8, %r56, %r55;
	mov.b32 	%r123, 0;
$L__BB7_4:
	ld.param.u32 	%r108, [ShapetoBatch4DNHWC_param_7];
	mul.lo.s32 	%r36, %r123, %r108;
	mov.b32 	%r124, 0;
$L__BB7_5:
	ld.param.u32 	%r113, [ShapetoBatch4DNHWC_param_10];
	mul.lo.s32 	%r38, %r124, %r113;
	mov.b32 	%r125, 0;
$L__BB7_6:
	setp.lt.s32 	%p7, %r2, %r54;
	@%p7 bra 	$L__BB7_7;
	bra.uni 	$L__BB7_32;
$L__BB7_7:
	mul.lo.s32 	%r51, %r125, %r65;
	mov.u32 	%r126, %r2;
	bra.uni 	$L__BB7_38;
$L__BB7_8:
	mov.b32 	%r115, 0;
$L__BB7_9:
	ld.param.u32 	%r109, [ShapetoBatch4DNHWC_param_7];
	ld.param.u32 	%r107, [ShapetoBatch4DNHWC_param_6];
	mad.lo.s32 	%r10, %r115, %r107, %r4;
	mad.lo.s32 	%r11, %r115, %r109, %r4;
	mov.b32 	%r116, 0;
$L__BB7_10:
	ld.param.u32 	%r114, [ShapetoBatch4DNHWC_param_10];
	mul.lo.s32 	%r13, %r116, %r114;
	mov.b32 	%r117, 0;
$L__BB7_11:
	setp.lt.s32 	%p16, %r2, %r54;
	@%p16 bra 	$L__BB7_15;
$L__BB7_12:
	add.s32 	%r117, %r117, 1;
	setp.eq.s32 	%p29, %r117, %r63;
	@%p29 bra 	$L__BB7_13;
	bra.uni 	$L__BB7_11;
$L__BB7_13:
	ld.param.u32 	%r112, [ShapetoBatch4DNHWC_param_8];
	add.s32 	%r116, %r116, 1;
	setp.ne.s32 	%p30, %r116, %r112;
	@%p30 bra 	$L__BB7_10;
	ld.param.u32 	%r105, [ShapetoBatch4DNHWC_param_5];
	add.s32 	%r115, %r115, 1;
	setp.eq.s32 	%p31, %r115, %r105;
	@%p31 bra 	$L__BB7_35;
	bra.uni 	$L__BB7_9;
$L__BB7_15:
	mul.lo.s32 	%r16, %r117, %r65;
	mad.lo.s32 	%r97, %r63, %r116, %r117;
	mul.lo.s32 	%r17, %r54, %r97;
	mov.u32 	%r118, %r2;
$L__BB7_16:
	setp.lt.s32 	%p17, %r3, %r55;
	@%p17 bra 	$L__BB7_18;
$L__BB7_17:
	add.s32 	%r118, %r118, %r7;
	setp.lt.s32 	%p28, %r118, %r54;
	@%p28 bra 	$L__BB7_16;
	bra.uni 	$L__BB7_12;
$L__BB7_18:
	setp.gt.s32 	%p18, %r67, 0;
	add.s32 	%r20, %r118, %r13;
	setp.lt.s32 	%p19, %r20, %r57;
	and.pred  	%p1, %p18, %p19;
	mul.lo.s32 	%r21, %r20, %r57;
	add.s32 	%r98, %r17, %r118;
	mul.lo.s32 	%r22, %r55, %r98;
	not.pred 	%p25, %p1;
	mov.u32 	%r119, %r3;
$L__BB7_19:
	setp.lt.s32 	%p20, %r4, %r56;
	@%p20 bra 	$L__BB7_21;
$L__BB7_20:
	add.s32 	%r119, %r119, %r6;
	setp.lt.s32 	%p27, %r119, %r55;
	@%p27 bra 	$L__BB7_19;
	bra.uni 	$L__BB7_17;
$L__BB7_21:
	setp.gt.s32 	%p22, %r66, 0;
	add.s32 	%r99, %r119, %r16;
	setp.lt.s32 	%p23, %r99, %r58;
	and.pred  	%p2, %p19, %p23;
	and.pred  	%p3, %p22, %p23;
	add.s32 	%r100, %r99, %r21;
	add.s32 	%r101, %r22, %r119;
	mad.lo.s32 	%r121, %r56, %r101, %r10;
	mad.lo.s32 	%r120, %r100, %r56, %r11;
	not.pred 	%p24, %p3;
	mov.u32 	%r122, %r4;
$L__BB7_22:
	@%p2 bra 	$L__BB7_27;
	mul.wide.s32 	%rd10, %r121, 4;
	add.s64 	%rd3, %rd2, %rd10;
	@%p24 bra 	$L__BB7_25;
	mov.b32 	%r102, 0;
	st.global.u32 	[%rd3], %r102;
$L__BB7_25:
	@%p25 bra 	$L__BB7_28;
	mov.b32 	%r103, 0;
	st.global.u32 	[%rd3], %r103;
	bra.uni 	$L__BB7_28;
$L__BB7_27:
	mul.wide.s32 	%rd11, %r120, 4;
	add.s64 	%rd12, %rd1, %rd11;
	ld.global.f32 	%f4, [%rd12];
	mul.wide.s32 	%rd13, %r121, 4;
	add.s64 	%rd14, %rd2, %rd13;
	st.global.f32 	[%rd14], %f4;
$L__BB7_28:
	add.s32 	%r122, %r122, %r5;
	add.s32 	%r121, %r121, %r5;
	add.s32 	%r120, %r120, %r5;
	setp.lt.s32 	%p26, %r122, %r56;
	@%p26 bra 	$L__BB7_22;
	bra.uni 	$L__BB7_20;
$L__BB7_29:
	add.s32 	%r92, %r47, %r128;
	mul.wide.s32 	%rd6, %r92, 4;
	add.s64 	%rd7, %rd2, %rd6;
	ld.global.f32 	%f1, [%rd7];
	add.s32 	%r93, %r48, %r128;
	mul.wide.s32 	%rd8, %r93, 4;
	add.s64 	%rd9, %rd1, %rd8;
	ld.global.f32 	%f2, [%rd9];
	add.f32 	%f3, %f1, %f2;
	st.global.f32 	[%rd9], %f3;
	add.s32 	%r128, %r128, %r5;
	setp.lt.s32 	%p10, %r128, %r56;
	@%p10 bra 	$L__BB7_29;
$L__BB7_30:
	add.s32 	%r127, %r127, %r6;
	setp.lt.s32 	%p11, %r127, %r55;
	@%p11 bra 	$L__BB7_36;
$L__BB7_31:
	add.s32 	%r126, %r126, %r7;
	setp.lt.s32 	%p12, %r126, %r54;
	@%p12 bra 	$L__BB7_38;
$L__BB7_32:
	add.s32 	%r125, %r125, 1;
	setp.eq.s32 	%p13, %r125, %r63;
	@%p13 bra 	$L__BB7_33;
	bra.uni 	$L__BB7_6;
$L__BB7_33:
	ld.param.u32 	%r111, [ShapetoBatch4DNHWC_param_8];
	add.s32 	%r124, %r124, 1;
	setp.ne.s32 	%p14, %r124, %r111;
	@%p14 bra 	$L__BB7_5;
	ld.param.u32 	%r104, [ShapetoBatch4DNHWC_param_5];
	add.s32 	%r123, %r123, 1;
	setp.ne.s32 	%p15, %r123, %r104;
	@%p15 bra 	$L__BB7_4;
$L__BB7_35:
	ret;
$L__BB7_36:
	setp.lt.s32 	%p9, %r4, %r56;
	@%p9 bra 	$L__BB7_37;
	bra.uni 	$L__BB7_30;
$L__BB7_37:
	mad.lo.s32 	%r47, %r127, %r56, %r49;
	add.s32 	%r91, %r127, %r50;
	mad.lo.s32 	%r48, %r91, %r56, %r36;
	mov.u32 	%r128, %r4;
	bra.uni 	$L__BB7_29;
$L__BB7_38:
	setp.lt.s32 	%p8, %r3, %r55;
	@%p8 bra 	$L__BB7_39;
	bra.uni 	$L__BB7_31;
$L__BB7_39:
	ld.param.u32 	%r106, [ShapetoBatch4DNHWC_param_6];
	add.s32 	%r86, %r126, %r38;
	mul.lo.s32 	%r87, %r1, %r63;
	mul.lo.s32 	%r88, %r123, %r106;
	mad.lo.s32 	%r89, %r124, %r87, %r88;
	mad.lo.s32 	%r90, %r125, %r1, %r89;
	mad.lo.s32 	%r49, %r126, %r8, %r90;
	mad.lo.s32 	%r50, %r86, %r57, %r51;
	mov.u32 	%r127, %r3;
	bra.uni 	$L__BB7_36;

}
	// .globl	ShapetoBatch4DNCHW
.visible .entry ShapetoBatch4DNCHW(
	.param .u32 ShapetoBatch4DNCHW_param_0,
	.param .u32 ShapetoBatch4DNCHW_param_1,
	.param .u32 ShapetoBatch4DNCHW_param_2,
	.param .u32 ShapetoBatch4DNCHW_param_3,
	.param .u32 ShapetoBatch4DNCHW_param_4,
	.param .u32 ShapetoBatch4DNCHW_param_5,
	.param .u32 ShapetoBatch4DNCHW_param_6,
	.param .u32 ShapetoBatch4DNCHW_param_7,
	.param .u32 ShapetoBatch4DNCHW_param_8,
	.param .u32 ShapetoBatch4DNCHW_param_9,
	.param .u32 ShapetoBatch4DNCHW_param_10,
	.param .u32 ShapetoBatch4DNCHW_param_11,
	.param .u64 .ptr .align 1 ShapetoBatch4DNCHW_param_12,
	.param .u64 .ptr .align 1 ShapetoBatch4DNCHW_param_13,
	.param .u32 ShapetoBatch4DNCHW_param_14,
	.param .u32 ShapetoBatch4DNCHW_param_15,
	.param .u32 ShapetoBatch4DNCHW_param_16
)
{
	.reg .pred 	%p<32>;
	.reg .b32 	%r<131>;
	.reg .b32 	%f<5>;
	.reg .b64 	%rd<15>;

	ld.param.u32 	%r55, [ShapetoBatch4DNCHW_param_0];
	ld.param.u32 	%r56, [ShapetoBatch4DNCHW_param_1];
	ld.param.u32 	%r57, [ShapetoBatch4DNCHW_param_2];
	ld.param.u32 	%r58, [ShapetoBatch4DNCHW_param_3];
	ld.param.u32 	%r59, [ShapetoBatch4DNCHW_param_4];
	ld.param.u32 	%r60, [ShapetoBatch4DNCHW_param_5];
	ld.param.u32 	%r64, [ShapetoBatch4DNCHW_param_9];
	ld.param.u64 	%rd4, [ShapetoBatch4DNCHW_param_12];
	ld.param.u64 	%rd5, [ShapetoBatch4DNCHW_param_13];
	ld.param.u32 	%r67, [ShapetoBatch4DNCHW_param_14];
	ld.param.u32 	%r68, [ShapetoBatch4DNCHW_param_15];
	ld.param.u32 	%r69, [ShapetoBatch4DNCHW_param_16];
	cvta.to.global.u64 	%rd1, %rd4;
	cvta.to.global.u64 	%rd2, %rd5;
	mul.lo.s32 	%r1, %r56, %r55;
	setp.lt.s32 	%p2, %r60, 1;
	@%p2 bra 	$L__BB8_35;
	ld.param.u32 	%r109, [ShapetoBatch4DNCHW_param_8];
	mov.u32 	%r70, %ctaid.x;
	mov.u32 	%r71, %ntid.x;
	mov.u32 	%r72, %tid.x;
	mad.lo.s32 	%r2, %r70, %r71, %r72;
	mov.u32 	%r73, %ctaid.y;
	mov.u32 	%r74, %ntid.y;
	mov.u32 	%r75, %tid.y;
	mad.lo.s32 	%r3, %r73, %r74, %r75;
	mov.u32 	%r76, %ctaid.z;
	mov.u32 	%r77, %ntid.z;
	mov.u32 	%r78, %tid.z;
	mad.lo.s32 	%r4, %r76, %r77, %r78;
	mov.u32 	%r79, %nctaid.z;
	mul.lo.s32 	%r5, %r77, %r79;
	mov.u32 	%r80, %nctaid.y;
	mul.lo.s32 	%r6, %r74, %r80;
	mov.u32 	%r81, %nctaid.x;
	mul.lo.s32 	%r7, %r71, %r81;
	min.s32 	%r82, %r109, %r64;
	setp.lt.s32 	%p3, %r82, 1;
	@%p3 bra 	$L__BB8_35;
	setp.gt.s32 	%p4, %r69, 0;
	@%p4 bra 	$L__BB8_8;
	mov.b32 	%r125, 0;
$L__BB8_4:
	mov.b32 	%r126, 0;
$L__BB8_5:
	ld.param.u32 	%r112, [ShapetoBatch4DNCHW_param_10];
	mul.lo.s32 	%r38, %r126, %r112;
	mov.b32 	%r127, 0;
$L__BB8_6:
	setp.lt.s32 	%p5, %r2, %r55;
	@%p5 bra 	$L__BB8_7;
	bra.uni 	$L__BB8_32;
$L__BB8_7:
	ld.param.u32 	%r114, [ShapetoBatch4DNCHW_param_11];
	ld.param.u32 	%r107, [ShapetoBatch4DNCHW_param_7];
	ld.param.u32 	%r105, [ShapetoBatch4DNCHW_param_6];
	mul.lo.s32 	%r86, %r127, %r114;
	mul.lo.s32 	%r87, %r1, %r57;
	mul.lo.s32 	%r88, %r87, %r64;
	mul.lo.s32 	%r89, %r125, %r105;
	mad.lo.s32 	%r90, %r126, %r88, %r89;
	mad.lo.s32 	%r51, %r127, %r87, %r90;
	mad.lo.s32 	%r52, %r125, %r107, %r86;
	mov.u32 	%r128, %r2;
	bra.uni 	$L__BB8_38;
$L__BB8_8:
	mov.b32 	%r116, 0;
$L__BB8_9:
	ld.param.u32 	%r106, [ShapetoBatch4DNCHW_param_6];
	mad.lo.s32 	%r9, %r116, %r106, %r4;
	mov.b32 	%r117, 0;
$L__BB8_10:
	ld.param.u32 	%r113, [ShapetoBatch4DNCHW_param_10];
	mul.lo.s32 	%r11, %r117, %r113;
	mov.b32 	%r118, 0;
$L__BB8_11:
	setp.lt.s32 	%p14, %r2, %r55;
	@%p14 bra 	$L__BB8_15;
$L__BB8_12:
	add.s32 	%r118, %r118, 1;
	setp.eq.s32 	%p29, %r118, %r64;
	@%p29 bra 	$L__BB8_13;
	bra.uni 	$L__BB8_11;
$L__BB8_13:
	ld.param.u32 	%r111, [ShapetoBatch4DNCHW_param_8];
	add.s32 	%r117, %r117, 1;
	setp.ne.s32 	%p30, %r117, %r111;
	@%p30 bra 	$L__BB8_10;
	ld.param.u32 	%r104, [ShapetoBatch4DNCHW_param_5];
	add.s32 	%r116, %r116, 1;
	setp.eq.s32 	%p31, %r116, %r104;
	@%p31 bra 	$L__BB8_35;
	bra.uni 	$L__BB8_9;
$L__BB8_15:
	ld.param.u32 	%r115, [ShapetoBatch4DNCHW_param_11];
	ld.param.u32 	%r108, [ShapetoBatch4DNCHW_param_7];
	mad.lo.s32 	%r97, %r64, %r117, %r118;
	mul.lo.s32 	%r14, %r57, %r97;
	mad.lo.s32 	%r16, %r118, %r115, %r4;
	mad.lo.s32 	%r15, %r116, %r108, %r16;
	mov.u32 	%r119, %r2;
$L__BB8_16:
	setp.lt.s32 	%p15, %r3, %r56;
	@%p15 bra 	$L__BB8_18;
$L__BB8_17:
	add.s32 	%r119, %r119, %r7;
	setp.lt.s32 	%p28, %r119, %r55;
	@%p28 bra 	$L__BB8_16;
	bra.uni 	$L__BB8_12;
$L__BB8_18:
	mul.lo.s32 	%r19, %r119, %r58;
	add.s32 	%r98, %r14, %r119;
	mul.lo.s32 	%r20, %r55, %r98;
	mov.u32 	%r120, %r3;
$L__BB8_19:
	setp.lt.s32 	%p16, %r4, %r57;
	@%p16 bra 	$L__BB8_21;
$L__BB8_20:
	add.s32 	%r120, %r120, %r6;
	setp.lt.s32 	%p27, %r120, %r56;
	@%p27 bra 	$L__BB8_19;
	bra.uni 	$L__BB8_17;
$L__BB8_21:
	setp.gt.s32 	%p17, %r68, 0;
	add.s32 	%r23, %r120, %r11;
	setp.lt.s32 	%p18, %r23, %r58;
	and.pred  	%p1, %p17, %p18;
	add.s32 	%r99, %r23, %r19;
	add.s32 	%r100, %r20, %r120;
	mad.lo.s32 	%r123, %r56, %r100, %r9;
	mad.lo.s32 	%r122, %r99, %r59, %r15;
	not.pred 	%p25, %p1;
	mov.u32 	%r121, %r16;
	mov.u32 	%r124, %r4;
$L__BB8_22:
	setp.lt.s32 	%p20, %r121, %r59;
	and.pred  	%p21, %p18, %p20;
	@%p21 bra 	$L__BB8_27;
	setp.ge.s32 	%p22, %r121, %r59;
	setp.lt.s32 	%p23, %r67, 1;
	mul.wide.s32 	%rd10, %r123, 4;
	add.s64 	%rd3, %rd2, %rd10;
	or.pred  	%p24, %p23, %p22;
	@%p24 bra 	$L__BB8_25;
	mov.b32 	%r101, 0;
	st.global.u32 	[%rd3], %r101;
$L__BB8_25:
	@%p25 bra 	$L__BB8_28;
	mov.b32 	%r102, 0;
	st.global.u32 	[%rd3], %r102;
	bra.uni 	$L__BB8_28;
$L__BB8_27:
	mul.wide.s32 	%rd11, %r122, 4;
	add.s64 	%rd12, %rd1, %rd11;
	ld.global.f32 	%f4, [%rd12];
	mul.wide.s32 	%rd13, %r123, 4;
	add.s64 	%rd14, %rd2, %rd13;
	st.global.f32 	[%rd14], %f4;
$L__BB8_28:
	add.s32 	%r124, %r124, %r5;
	add.s32 	%r123, %r123, %r5;
	add.s32 	%r122, %r122, %r5;
	add.s32 	%r121, %r121, %r5;
	setp.lt.s32 	%p26, %r124, %r57;
	@%p26 bra 	$L__BB8_22;
	bra.uni 	$L__BB8_20;
$L__BB8_29:
	add.s32 	%r92, %r47, %r130;
	mul.wide.s32 	%rd6, %r92, 4;
	add.s64 	%rd7, %rd2, %rd6;
	ld.global.f32 	%f1, [%rd7];
	add.s32 	%r93, %r130, %r48;
	mul.wide.s32 	%rd8, %r93, 4;
	add.s64 	%rd9, %rd1, %rd8;
	ld.global.f32 	%f2, [%rd9];
	add.f32 	%f3, %f1, %f2;
	st.global.f32 	[%rd9], %f3;
	add.s32 	%r130, %r130, %r5;
	setp.lt.s32 	%p8, %r130, %r57;
	@%p8 bra 	$L__BB8_29;
$L__BB8_30:
	add.s32 	%r129, %r129, %r6;
	setp.lt.s32 	%p9, %r129, %r56;
	@%p9 bra 	$L__BB8_36;
$L__BB8_31:
	add.s32 	%r128, %r128, %r7;
	setp.lt.s32 	%p10, %r128, %r55;
	@%p10 bra 	$L__BB8_38;
$L__BB8_32:
	add.s32 	%r127, %r127, 1;
	setp.eq.s32 	%p11, %r127, %r64;
	@%p11 bra 	$L__BB8_33;
	bra.uni 	$L__BB8_6;
$L__BB8_33:
	ld.param.u32 	%r110, [ShapetoBatch4DNCHW_param_8];
	add.s32 	%r126, %r126, 1;
	setp.ne.s32 	%p12, %r126, %r110;
	@%p12 bra 	$L__BB8_5;
	ld.param.u32 	%r103, [ShapetoBatch4DNCHW_param_5];
	add.s32 	%r125, %r125, 1;
	setp.ne.s32 	%p13, %r125, %r103;
	@%p13 bra 	$L__BB8_4;
$L__BB8_35:
	ret;
$L__BB8_36:
	setp.lt.s32 	%p7, %r4, %r57;
	@%p7 bra 	$L__BB8_37;
	bra.uni 	$L__BB8_30;
$L__BB8_37:
	mad.lo.s32 	%r47, %r129, %r56, %r49;
	add.s32 	%r91, %r129, %r50;
	mad.lo.s32 	%r48, %r91, %r59, %r52;
	mov.u32 	%r130, %r4;
	bra.uni 	$L__BB8_29;
$L__BB8_38:
	setp.lt.s32 	%p6, %r3, %r56;
	@%p6 bra 	$L__BB8_39;
	bra.uni 	$L__BB8_31;
$L__BB8_39:
	mad.lo.s32 	%r49, %r128, %r1, %r51;
	mad.lo.s32 	%r50, %r128, %r58, %r38;
	mov.u32 	%r129, %r3;
	bra.uni 	$L__BB8_36;

}
	// .globl	nearestneighborNHWC
.visible .entry nearestneighborNHWC(
	.param .u32 nearestneighborNHWC_param_0,
	.param .u32 nearestneighborNHWC_param_1,
	.param .u64 .ptr .align 1 nearestneighborNHWC_param_2,
	.param .u32 nearestneighborNHWC_param_3,
	.param .u32 nearestneighborNHWC_param_4,
	.param .u32 nearestneighborNHWC_param_5,
	.param .u32 nearestneighborNHWC_param_6,
	.param .u32 nearestneighborNHWC_param_7,
	.param .f32 nearestneighborNHWC_param_8,
	.param .f32 nearestneighborNHWC_param_9,
	.param .u64 .ptr .align 1 nearestneighborNHWC_param_10
)
{
	.reg .pred 	%p<5>;
	.reg .b32 	%r<52>;
	.reg .b32 	%f<28>;
	.reg .b64 	%rd<19>;

	ld.param.u32 	%r9, [nearestneighborNHWC_param_0];
	ld.param.u32 	%r10, [nearestneighborNHWC_param_1];
	ld.param.u64 	%rd3, [nearestneighborNHWC_param_2];
	ld.param.u32 	%r11, [nearestneighborNHWC_param_3];
	ld.param.u32 	%r12, [nearestneighborNHWC_param_4];
	ld.param.u32 	%r13, [nearestneighborNHWC_param_5];
	ld.param.u32 	%r14, [nearestneighborNHWC_param_6];
	ld.param.u32 	%r15, [nearestneighborNHWC_param_7];
	ld.param.f32 	%f3, [nearestneighborNHWC_param_8];
	ld.param.f32 	%f4, [nearestneighborNHWC_param_9];
	ld.param.u64 	%rd4, [nearestneighborNHWC_param_10];
	cvta.to.global.u64 	%rd1, %rd4;
	cvta.to.global.u64 	%rd2, %rd3;
	mov.u32 	%r16, %ctaid.x;
	mov.u32 	%r1, %ntid.x;
	mov.u32 	%r17, %tid.x;
	mad.lo.s32 	%r50, %r16, %r1, %r17;
	setp.ge.s32 	%p1, %r50, %r10;
	@%p1 bra 	$L__BB9_4;
	mul.lo.s32 	%r18, %r12, %r11;
	mul.lo.s32 	%r3, %r18, %r13;
	setp.eq.s32 	%p2, %r9, 0;
	add.s32 	%r19, %r11, -1;
	cvt.rn.f32.s32 	%f1, %r19;
	add.s32 	%r20, %r12, -1;
	cvt.rn.f32.s32 	%f2, %r20;
	mov.u32 	%r21, %nctaid.x;
	mul.lo.s32 	%r4, %r1, %r21;
	@%p2 bra 	$L__BB9_2;
	bra.uni 	$L__BB9_3;
$L__BB9_2:
	div.s32 	%r36, %r50, %r13;
	mul.lo.s32 	%r37, %r36, %r13;
	sub.s32 	%r38, %r50, %r37;
	div.s32 	%r39, %r36, %r15;
	mul.lo.s32 	%r40, %r39, %r15;
	sub.s32 	%r41, %r36, %r40;
	div.s32 	%r42, %r39, %r14;
	mul.lo.s32 	%r43, %r42, %r14;
	sub.s32 	%r44, %r39, %r43;
	mul.lo.s32 	%r45, %r3, %r42;
	cvt.s64.s32 	%rd12, %r45;
	cvt.rn.f32.s32 	%f19, %r44;
	mul.f32 	%f20, %f3, %f19;
	cvt.rmi.f32.f32 	%f21, %f20;
	min.f32 	%f22, %f21, %f1;
	cvt.rzi.s32.f32 	%r46, %f22;
	cvt.rn.f32.s32 	%f23, %r41;
	mul.f32 	%f24, %f4, %f23;
	cvt.rmi.f32.f32 	%f25, %f24;
	min.f32 	%f26, %f25, %f2;
	cvt.rzi.s32.f32 	%r47, %f26;
	mad.lo.s32 	%r48, %r46, %r12, %r47;
	mad.lo.s32 	%r49, %r48, %r13, %r38;
	cvt.s64.s32 	%rd13, %r49;
	add.s64 	%rd14, %rd13, %rd12;
	shl.b64 	%rd15, %rd14, 2;
	add.s64 	%rd16, %rd2, %rd15;
	ld.global.f32 	%f27, [%rd16];
	mul.wide.s32 	%rd17, %r50, 4;
	add.s64 	%rd18, %rd1, %rd17;
	st.global.f32 	[%rd18], %f27;
	add.s32 	%r50, %r50, %r4;
	setp.lt.s32 	%p4, %r50, %r10;
	@%p4 bra 	$L__BB9_2;
	bra.uni 	$L__BB9_4;
$L__BB9_3:
	div.s32 	%r22, %r50, %r13;
	mul.lo.s32 	%r23, %r22, %r13;
	sub.s32 	%r24, %r50, %r23;
	div.s32 	%r25, %r22, %r15;
	mul.lo.s32 	%r26, %r25, %r15;
	sub.s32 	%r27, %r22, %r26;
	div.s32 	%r28, %r25, %r14;
	mul.lo.s32 	%r29, %r28, %r14;
	sub.s32 	%r30, %r25, %r29;
	mul.lo.s32 	%r31, %r3, %r28;
	cvt.s64.s32 	%rd5, %r31;
	cvt.rn.f32.s32 	%f5, %r30;
	mul.f32 	%f6, %f3, %f5;
	mov.f32 	%f7, 0f3F000000;
	copysign.f32 	%f8, %f6, %f7;
	add.rz.f32 	%f9, %f6, %f8;
	cvt.rzi.f32.f32 	%f10, %f9;
	min.f32 	%f11, %f10, %f1;
	cvt.rzi.s32.f32 	%r32, %f11;
	cvt.rn.f32.s32 	%f12, %r27;
	mul.f32 	%f13, %f4, %f12;
	copysign.f32 	%f14, %f13, %f7;
	add.rz.f32 	%f15, %f13, %f14;
	cvt.rzi.f32.f32 	%f16, %f15;
	min.f32 	%f17, %f16, %f2;
	cvt.rzi.s32.f32 	%r33, %f17;
	mad.lo.s32 	%r34, %r32, %r12, %r33;
	mad.lo.s32 	%r35, %r34, %r13, %r24;
	cvt.s64.s32 	%rd6, %r35;
	add.s64 	%rd7, %rd6, %rd5;
	shl.b64 	%rd8, %rd7, 2;
	add.s64 	%rd9, %rd2, %rd8;
	ld.global.f32 	%f18, [%rd9];
	mul.wide.s32 	%rd10, %r50, 4;
	add.s64 	%rd11, %rd1, %rd10;
	st.global.f32 	[%rd11], %f18;
	add.s32 	%r50, %r50, %r4;
	setp.lt.s32 	%p3, %r50, %r10;
	@%p3 bra 	$L__BB9_3;
$L__BB9_4:
	ret;

}
	// .globl	nearestneighborv2NCHW
.visible .entry nearestneighborv2NCHW(
	.param .u32 nearestneighborv2NCHW_param_0,
	.param .u32 nearestneighborv2NCHW_param_1,
	.param .u32 nearestneighborv2NCHW_param_2,
	.param .u32 nearestneighborv2NCHW_param_3,
	.param .u64 .ptr .align 1 nearestneighborv2NCHW_param_4,
	.param .u32 nearestneighborv2NCHW_param_5,
	.param .u32 nearestneighborv2NCHW_param_6,
	.param .f32 nearestneighborv2NCHW_param_7,
	.param .f32 nearestneighborv2NCHW_param_8,
	.param .u64 .ptr .align 1 nearestneighborv2NCHW_param_9
)
{
	.reg .pred 	%p<9>;
	.reg .b32 	%r<49>;
	.reg .b32 	%f<14>;
	.reg .b64 	%rd<9>;

	ld.param.u32 	%r21, [nearestneighborv2NCHW_param_0];
	ld.param.u32 	%r22, [nearestneighborv2NCHW_param_1];
	ld.param.u32 	%r23, [nearestneighborv2NCHW_param_2];
	ld.param.u32 	%r24, [nearestneighborv2NCHW_param_3];
	ld.param.u64 	%rd3, [nearestneighborv2NCHW_param_4];
	ld.param.u32 	%r25, [nearestneighborv2NCHW_param_5];
	ld.param.u32 	%r26, [nearestneighborv2NCHW_param_6];
	ld.param.f32 	%f4, [nearestneighborv2NCHW_param_7];
	ld.param.f32 	%f5, [nearestneighborv2NCHW_param_8];
	ld.param.u64 	%rd4, [nearestneighborv2NCHW_param_9];
	setp.lt.s32 	%p1, %r24, 2;
	@%p1 bra 	$L__BB10_12;
	mov.u32 	%r28, %ctaid.x;
	mov.u32 	%r29, %ntid.x;
	mov.u32 	%r30, %tid.x;
	mad.lo.s32 	%r1, %r28, %r29, %r30;
	mov.u32 	%r31, %ctaid.y;
	mov.u32 	%r32, %ntid.y;
	mov.u32 	%r33, %tid.y;
	mad.lo.s32 	%r2, %r31, %r32, %r33;
	mov.u32 	%r34, %ctaid.z;
	mov.u32 	%r35, %ntid.z;
	mov.u32 	%r36, %tid.z;
	mad.lo.s32 	%r3, %r34, %r35, %r36;
	cvt.rn.f32.s32 	%f1, %r25;
	mov.u32 	%r37, %nctaid.z;
	mul.lo.s32 	%r4, %r35, %r37;
	mov.u32 	%r38, %nctaid.y;
	mul.lo.s32 	%r5, %r32, %r38;
	mov.u32 	%r39, %nctaid.x;
	mul.lo.s32 	%r6, %r29, %r39;
	mul.lo.s32 	%r7, %r26, %r25;
	cvta.to.global.u64 	%rd1, %rd3;
	cvta.to.global.u64 	%rd2, %rd4;
	mov.b32 	%r44, 1;
$L__BB10_2:
	setp.ge.s32 	%p2, %r1, %r21;
	@%p2 bra 	$L__BB10_11;
	mul.lo.s32 	%r9, %r44, %r21;
	mov.u32 	%r45, %r1;
$L__BB10_4:
	setp.ge.s32 	%p3, %r2, %r22;
	@%p3 bra 	$L__BB10_10;
	add.s32 	%r40, %r45, %r9;
	mul.lo.s32 	%r41, %r7, %r40;
	cvt.rn.f32.s32 	%f2, %r41;
	mul.lo.s32 	%r11, %r40, %r22;
	mov.u32 	%r46, %r2;
$L__BB10_6:
	setp.ge.s32 	%p4, %r3, %r23;
	@%p4 bra 	$L__BB10_9;
	cvt.rn.f32.s32 	%f6, %r46;
	mul.f32 	%f7, %f4, %f6;
	cvt.rmi.f32.f32 	%f8, %f7;
	fma.rn.f32 	%f3, %f8, %f1, %f2;
	add.s32 	%r42, %r11, %r46;
	mad.lo.s32 	%r47, %r42, %r23, %r3;
	mov.u32 	%r48, %r3;
$L__BB10_8:
	cvt.rn.f32.s32 	%f9, %r48;
	mul.f32 	%f10, %f5, %f9;
	cvt.rmi.f32.f32 	%f11, %f10;
	add.f32 	%f12, %f3, %f11;
	cvt.rzi.s32.f32 	%r43, %f12;
	mul.wide.s32 	%rd5, %r43, 4;
	add.s64 	%rd6, %rd1, %rd5;
	ld.global.f32 	%f13, [%rd6];
	mul.wide.s32 	%rd7, %r47, 4;
	add.s64 	%rd8, %rd2, %rd7;
	st.global.f32 	[%rd8], %f13;
	add.s32 	%r48, %r48, %r4;
	add.s32 	%r47, %r47, %r4;
	setp.lt.s32 	%p5, %r48, %r23;
	@%p5 bra 	$L__BB10_8;
$L__BB10_9:
	add.s32 	%r46, %r46, %r5;
	setp.lt.s32 	%p6, %r46, %r22;
	@%p6 bra 	$L__BB10_6;
$L__BB10_10:
	add.s32 	%r45, %r45, %r6;
	setp.lt.s32 	%p7, %r45, %r21;
	@%p7 bra 	$L__BB10_4;
$L__BB10_11:
	add.s32 	%r44, %r44, 1;
	setp.ne.s32 	%p8, %r44, %r24;
	@%p8 bra 	$L__BB10_2;
$L__BB10_12:
	ret;

}
	// .globl	nearestneighborv2NCHWAddGradient
.visible .entry nearestneighborv2NCHWAddGradient(
	.param .u32 nearestneighborv2NCHWAddGradient_param_0,
	.param .u32 nearestneighborv2NCHWAddGradient_param_1,
	.param .u32 nearestneighborv2NCHWAddGradient_param_2,
	.param .u32 nearestneighborv2NCHWAddGradient_param_3,
	.param .u64 .ptr .align 1 nearestneighborv2NCHWAddGradient_param_4,
	.param .u32 nearestneighborv2NCHWAddGradient_param_5,
	.param .u32 nearestneighborv2NCHWAddGradient_param_6,
	.param .f32 nearestneighborv2NCHWAddGradient_param_7,
	.param .f32 nearestneighborv2NCHWAddGradient_param_8,
	.param .u64 .ptr .align 1 nearestneighborv2NCHWAddGradient_param_9
)
{
	.reg .pred 	%p<9>;
	.reg .b32 	%r<49>;
	.reg .b32 	%f<16>;
	.reg .b64 	%rd<9>;

	ld.param.u32 	%r21, [nearestneighborv2NCHWAddGradient_param_0];
	ld.param.u32 	%r22, [nearestneighborv2NCHWAddGradient_param_1];
	ld.param.u32 	%r23, [nearestneighborv2NCHWAddGradient_param_2];
	ld.param.u32 	%r24, [nearestneighborv2NCHWAddGradient_param_3];
	ld.param.u64 	%rd3, [nearestneighborv2NCHWAddGradient_param_4];
	ld.param.u32 	%r25, [nearestneighborv2NCHWAddGradient_param_5];
	ld.param.u32 	%r26, [nearestneighborv2NCHWAddGradient_param_6];
	ld.param.f32 	%f4, [nearestneighborv2NCHWAddGradient_param_7];
	ld.param.f32 	%f5, [nearestneighborv2NCHWAddGradient_param_8];
	ld.param.u64 	%rd4, [nearestneighborv2NCHWAddGradient_param_9];
	setp.lt.s32 	%p1, %r24, 2;
	@%p1 bra 	$L__BB11_12;
	mov.u32 	%r28, %ctaid.x;
	mov.u32 	%r29, %ntid.x;
	mov.u32 	%r30, %tid.x;
	mad.lo.s32 	%r1, %r28, %r29, %r30;
	mov.u32 	%r31, %ctaid.y;
	mov.u32 	%r32, %ntid.y;
	mov.u32 	%r33, %tid.y;
	mad.lo.s32 	%r2, %r31, %r32, %r33;
	mov.u32 	%r34, %ctaid.z;
	mov.u32 	%r35, %ntid.z;
	mov.u32 	%r36, %tid.z;
	mad.lo.s32 	%r3, %r34, %r35, %r36;
	cvt.rn.f32.s32 	%f1, %r25;
	mov.u32 	%r37, %nctaid.z;
	mul.lo.s32 	%r4, %r35, %r37;
	mov.u32 	%r38, %nctaid.y;
	mul.lo.s32 	%r5, %r32, %r38;
	mov.u32 	%r39, %nctaid.x;
	mul.lo.s32 	%r6, %r29, %r39;
	mul.lo.s32 	%r7, %r26, %r25;
	cvta.to.global.u64 	%rd1, %rd3;
	cvta.to.global.u64 	%rd2, %rd4;
	mov.b32 	%r44, 1;
$L__BB11_2:
	setp.ge.s32 	%p2, %r1, %r21;
	@%p2 bra 	$L__BB11_11;
	mul.lo.s32 	%r9, %r44, %r21;
	mov.u32 	%r45, %r1;
$L__BB11_4:
	setp.ge.s32 	%p3, %r2, %r22;
	@%p3 bra 	$L__BB11_10;
	add.s32 	%r40, %r45, %r9;
	mul.lo.s32 	%r41, %r7, %r40;
	cvt.rn.f32.s32 	%f2, %r41;
	mul.lo.s32 	%r11, %r40, %r22;
	mov.u32 	%r46, %r2;
$L__BB11_6:
	setp.ge.s32 	%p4, %r3, %r23;
	@%p4 bra 	$L__BB11_9;
	cvt.rn.f32.s32 	%f6, %r46;
	mul.f32 	%f7, %f4, %f6;
	cvt.rmi.f32.f32 	%f8, %f7;
	fma.rn.f32 	%f3, %f8, %f1, %f2;
	add.s32 	%r42, %r11, %r46;
	mad.lo.s32 	%r47, %r42, %r23, %r3;
	mov.u32 	%r48, %r3;
$L__BB11_8:
	cvt.rn.f32.s32 	%f9, %r48;
	mul.f32 	%f10, %f5, %f9;
	cvt.rmi.f32.f32 	%f11, %f10;
	add.f32 	%f12, %f3, %f11;
	cvt.rzi.s32.f32 	%r43, %f12;
	mul.wide.s32 	%rd5, %r43, 4;
	add.s64 	%rd6, %rd1, %rd5;
	ld.global.f32 	%f13, [%rd6];
	mul.wide.s32 	%rd7, %r47, 4;
	add.s64 	%rd8, %rd2, %rd7;
	ld.global.f32 	%f14, [%rd8];
	add.f32 	%f15, %f13, %f14;
	st.global.f32 	[%rd8], %f15;
	add.s32 	%r48, %r48, %r4;
	add.s32 	%r47, %r47, %r4;
	setp.lt.s32 	%p5, %r48, %r23;
	@%p5 bra 	$L__BB11_8;
$L__BB11_9:
	add.s32 	%r46, %r46, %r5;
	setp.lt.s32 	%p6, %r46, %r22;
	@%p6 bra 	$L__BB11_6;
$L__BB11_10:
	add.s32 	%r45, %r45, %r6;
	setp.lt.s32 	%p7, %r45, %r21;
	@%p7 bra 	$L__BB11_4;
$L__BB11_11:
	add.s32 	%r44, %r44, 1;
	setp.ne.s32 	%p8, %r44, %r24;
	@%p8 bra 	$L__BB11_2;
$L__BB11_12:
	ret;

}
	// .globl	nearestneighborNCHW
.visible .entry nearestneighborNCHW(
	.param .u32 nearestneighborNCHW_param_0,
	.param .u32 nearestneighborNCHW_param_1,
	.param .u64 .ptr .align 1 nearestneighborNCHW_param_2,
	.param .u32 nearestneighborNCHW_param_3,
	.param .u32 nearestneighborNCHW_param_4,
	.param .u32 nearestneighborNCHW_param_5,
	.param .u32 nearestneighborNCHW_param_6,
	.param .u32 nearestneighborNCHW_param_7,
	.param .f32 nearestneighborNCHW_param_8,
	.param .f32 nearestneighborNCHW_param_9,
	.param .u64 .ptr .align 1 nearestneighborNCHW_param_10
)
{
	.reg .pred 	%p<5>;
	.reg .b32 	%r<49>;
	.reg .b32 	%f<28>;
	.reg .b64 	%rd<19>;

	ld.param.u32 	%r9, [nearestneighborNCHW_param_0];
	ld.param.u32 	%r10, [nearestneighborNCHW_param_1];
	ld.param.u64 	%rd3, [nearestneighborNCHW_param_2];
	ld.param.u32 	%r11, [nearestneighborNCHW_param_3];
	ld.param.u32 	%r12, [nearestneighborNCHW_param_4];
	ld.param.u32 	%r13, [nearestneighborNCHW_param_5];
	ld.param.u32 	%r14, [nearestneighborNCHW_param_6];
	ld.param.u32 	%r15, [nearestneighborNCHW_param_7];
	ld.param.f32 	%f3, [nearestneighborNCHW_param_8];
	ld.param.f32 	%f4, [nearestneighborNCHW_param_9];
	ld.param.u64 	%rd4, [nearestneighborNCHW_param_10];
	cvta.to.global.u64 	%rd1, %rd4;
	cvta.to.global.u64 	%rd2, %rd3;
	mov.u32 	%r16, %ctaid.x;
	mov.u32 	%r1, %ntid.x;
	mov.u32 	%r17, %tid.x;
	mad.lo.s32 	%r47, %r16, %r1, %r17;
	setp.ge.s32 	%p1, %r47, %r10;
	@%p1 bra 	$L__BB12_4;
	mul.lo.s32 	%r3, %r12, %r11;
	setp.eq.s32 	%p2, %r9, 0;
	add.s32 	%r18, %r11, -1;
	cvt.rn.f32.s32 	%f1, %r18;
	add.s32 	%r19, %r12, -1;
	cvt.rn.f32.s32 	%f2, %r19;
	mov.u32 	%r20, %nctaid.x;
	mul.lo.s32 	%r4, %r1, %r20;
	@%p2 bra 	$L__BB12_2;
	bra.uni 	$L__BB12_3;
$L__BB12_2:
	div.s32 	%r34, %r47, %r15;
	mul.lo.s32 	%r35, %r34, %r15;
	sub.s32 	%r36, %r47, %r35;
	div.s32 	%r37, %r34, %r14;
	mul.lo.s32 	%r38, %r37, %r14;
	sub.s32 	%r39, %r34, %r38;
	rem.s32 	%r40, %r37, %r13;
	sub.s32 	%r41, %r37, %r40;
	mul.lo.s32 	%r42, %r3, %r41;
	cvt.s64.s32 	%rd12, %r42;
	cvt.rn.f32.s32 	%f19, %r39;
	mul.f32 	%f20, %f3, %f19;
	cvt.rmi.f32.f32 	%f21, %f20;
	min.f32 	%f22, %f21, %f1;
	cvt.rzi.s32.f32 	%r43, %f22;
	cvt.rn.f32.s32 	%f23, %r36;
	mul.f32 	%f24, %f4, %f23;
	cvt.rmi.f32.f32 	%f25, %f24;
	min.f32 	%f26, %f25, %f2;
	cvt.rzi.s32.f32 	%r44, %f26;
	mad.lo.s32 	%r45, %r40, %r11, %r43;
	mad.lo.s32 	%r46, %r45, %r12, %r44;
	cvt.s64.s32 	%rd13, %r46;
	add.s64 	%rd14, %rd13, %rd12;
	shl.b64 	%rd15, %rd14, 2;
	add.s64 	%rd16, %rd2, %rd15;
	ld.global.f32 	%f27, [%rd16];
	mul.wide.s32 	%rd17, %r47, 4;
	add.s64 	%rd18, %rd1, %rd17;
	st.global.f32 	[%rd18], %f27;
	add.s32 	%r47, %r47, %r4;
	setp.lt.s32 	%p4, %r47, %r10;
	@%p4 bra 	$L__BB12_2;
	bra.uni 	$L__BB12_4;
$L__BB12_3:
	div.s32 	%r21, %r47, %r15;
	mul.lo.s32 	%r22, %r21, %r15;
	sub.s32 	%r23, %r47, %r22;
	div.s32 	%r24, %r21, %r14;
	mul.lo.s32 	%r25, %r24, %r14;
	sub.s32 	%r26, %r21, %r25;
	rem.s32 	%r27, %r24, %r13;
	sub.s32 	%r28, %r24, %r27;
	mul.lo.s32 	%r29, %r3, %r28;
	cvt.s64.s32 	%rd5, %r29;
	cvt.rn.f32.s32 	%f5, %r26;
	mul.f32 	%f6, %f3, %f5;
	mov.f32 	%f7, 0f3F000000;
	copysign.f32 	%f8, %f6, %f7;
	add.rz.f32 	%f9, %f6, %f8;
	cvt.rzi.f32.f32 	%f10, %f9;
	min.f32 	%f11, %f10, %f1;
	cvt.rzi.s32.f32 	%r30, %f11;
	cvt.rn.f32.s32 	%f12, %r23;
	mul.f32 	%f13, %f4, %f12;
	copysign.f32 	%f14, %f13, %f7;
	add.rz.f32 	%f15, %f13, %f14;
	cvt.rzi.f32.f32 	%f16, %f15;
	min.f32 	%f17, %f16, %f2;
	cvt.rzi.s32.f32 	%r31, %f17;
	mad.lo.s32 	%r32, %r27, %r11, %r30;
	mad.lo.s32 	%r33, %r32, %r12, %r31;
	cvt.s64.s32 	%rd6, %r33;
	add.s64 	%rd7, %rd6, %rd5;
	shl.b64 	%rd8, %rd7, 2;
	add.s64 	%rd9, %rd2, %rd8;
	ld.global.f32 	%f18, [%rd9];
	mul.wide.s32 	%rd10, %r47, 4;
	add.s64 	%rd11, %rd1, %rd10;
	st.global.f32 	[%rd11], %f18;
	add.s32 	%r47, %r47, %r4;
	setp.lt.s32 	%p3, %r47, %r10;
	@%p3 bra 	$L__BB12_3;
$L__BB12_4:
	ret;

}
	// .globl	nearestneighborNCHWBack
.visible .entry nearestneighborNCHWBack(
	.param .u32 nearestneighborNCHWBack_param_0,
	.param .u32 nearestneighborNCHWBack_param_1,
	.param .u64 .ptr .align 1 nearestneighborNCHWBack_param_2,
	.param .u32 nearestneighborNCHWBack_param_3,
	.param .u32 nearestneighborNCHWBack_param_4,
	.param .u32 nearestneighborNCHWBack_param_5,
	.param .u32 nearestneighborNCHWBack_param_6,
	.param .u32 nearestneighborNCHWBack_param_7,
	.param .f32 nearestneighborNCHWBack_param_8,
	.param .f32 nearestneighborNCHWBack_param_9,
	.param .u64 .ptr .align 1 nearestneighborNCHWBack_param_10
)
{
	.reg .pred 	%p<5>;
	.reg .b32 	%r<49>;
	.reg .b32 	%f<30>;
	.reg .b64 	%rd<19>;

	ld.param.u32 	%r9, [nearestneighborNCHWBack_param_0];
	ld.param.u32 	%r10, [nearestneighborNCHWBack_param_1];
	ld.param.u64 	%rd3, [nearestneighborNCHWBack_param_2];
	ld.param.u32 	%r11, [nearestneighborNCHWBack_param_3];
	ld.param.u32 	%r12, [nearestneighborNCHWBack_param_4];
	ld.param.u32 	%r13, [nearestneighborNCHWBack_param_5];
	ld.param.u32 	%r14, [nearestneighborNCHWBack_param_6];
	ld.param.u32 	%r15, [nearestneighborNCHWBack_param_7];
	ld.param.f32 	%f3, [nearestneighborNCHWBack_param_8];
	ld.param.f32 	%f4, [nearestneighborNCHWBack_param_9];
	ld.param.u64 	%rd4, [nearestneighborNCHWBack_param_10];
	cvta.to.global.u64 	%rd1, %rd3;
	cvta.to.global.u64 	%rd2, %rd4;
	mov.u32 	%r16, %ctaid.x;
	mov.u32 	%r1, %ntid.x;
	mov.u32 	%r17, %tid.x;
	mad.lo.s32 	%r47, %r16, %r1, %r17;
	setp.ge.s32 	%p1, %r47, %r10;
	@%p1 bra 	$L__BB13_4;
	mul.lo.s32 	%r3, %r12, %r11;
	setp.eq.s32 	%p2, %r9, 0;
	add.s32 	%r18, %r14, -1;
	cvt.rn.f32.s32 	%f1, %r18;
	add.s32 	%r19, %r15, -1;
	cvt.rn.f32.s32 	%f2, %r19;
	mov.u32 	%r20, %nctaid.x;
	mul.lo.s32 	%r4, %r1, %r20;
	@%p2 bra 	$L__BB13_2;
	bra.uni 	$L__BB13_3;
$L__BB13_2:
	div.s32 	%r34, %r47, %r12;
	mul.lo.s32 	%r35, %r34, %r12;
	sub.s32 	%r36, %r47, %r35;
	div.s32 	%r37, %r34, %r11;
	mul.lo.s32 	%r38, %r37, %r11;
	sub.s32 	%r39, %r34, %r38;
	rem.s32 	%r40, %r37, %r13;
	sub.s32 	%r41, %r37, %r40;
	mul.lo.s32 	%r42, %r3, %r41;
	cvt.s64.s32 	%rd12, %r42;
	cvt.rn.f32.s32 	%f20, %r39;
	mul.f32 	%f21, %f3, %f20;
	cvt.rmi.f32.f32 	%f22, %f21;
	min.f32 	%f23, %f22, %f1;
	cvt.rzi.s32.f32 	%r43, %f23;
	cvt.rn.f32.s32 	%f24, %r36;
	mul.f32 	%f25, %f4, %f24;
	cvt.rmi.f32.f32 	%f26, %f25;
	min.f32 	%f27, %f26, %f2;
	cvt.rzi.s32.f32 	%r44, %f27;
	mad.lo.s32 	%r45, %r40, %r14, %r43;
	mad.lo.s32 	%r46, %r45, %r15, %r44;
	cvt.s64.s32 	%rd13, %r46;
	add.s64 	%rd14, %rd13, %rd12;
	shl.b64 	%rd15, %rd14, 2;
	add.s64 	%rd16, %rd1, %rd15;
	mul.wide.s32 	%rd17, %r47, 4;
	add.s64 	%rd18, %rd2, %rd17;
	ld.global.f32 	%f28, [%rd18];
	atom.global.add.f32 	%f29, [%rd16], %f28;
	add.s32 	%r47, %r47, %r4;
	setp.lt.s32 	%p4, %r47, %r10;
	@%p4 bra 	$L__BB13_2;
	bra.uni 	$L__BB13_4;
$L__BB13_3:
	div.s32 	%r21, %r47, %r12;
	mul.lo.s32 	%r22, %r21, %r12;
	sub.s32 	%r23, %r47, %r22;
	div.s32 	%r24, %r21, %r11;
	mul.lo.s32 	%r25, %r24, %r11;
	sub.s32 	%r26, %r21, %r25;
	rem.s32 	%r27, %r24, %r13;
	sub.s32 	%r28, %r24, %r27;
	mul.lo.s32 	%r29, %r3, %r28;
	cvt.s64.s32 	%rd5, %r29;
	cvt.rn.f32.s32 	%f5, %r26;
	mul.f32 	%f6, %f3, %f5;
	mov.f32 	%f7, 0f3F000000;
	copysign.f32 	%f8, %f6, %f7;
	add.rz.f32 	%f9, %f6, %f8;
	cvt.rzi.f32.f32 	%f10, %f9;
	min.f32 	%f11, %f10, %f1;
	cvt.rzi.s32.f32 	%r30, %f11;
	cvt.rn.f32.s32 	%f12, %r23;
	mul.f32 	%f13, %f4, %f12;
	copysign.f32 	%f14, %f13, %f7;
	add.rz.f32 	%f15, %f13, %f14;
	cvt.rzi.f32.f32 	%f16, %f15;
	min.f32 	%f17, %f16, %f2;
	cvt.rzi.s32.f32 	%r31, %f17;
	mad.lo.s32 	%r32, %r27, %r14, %r30;
	mad.lo.s32 	%r33, %r32, %r15, %r31;
	cvt.s64.s32 	%rd6, %r33;
	add.s64 	%rd7, %rd6, %rd5;
	shl.b64 	%rd8, %rd7, 2;
	add.s64 	%rd9, %rd1, %rd8;
	mul.wide.s32 	%rd10, %r47, 4;
	add.s64 	%rd11, %rd2, %rd10;
	ld.global.f32 	%f18, [%rd11];
	atom.global.add.f32 	%f19, [%rd9], %f18;
	add.s32 	%r47, %r47, %r4;
	setp.lt.s32 	%p3, %r47, %r10;
	@%p3 bra 	$L__BB13_3;
$L__BB13_4:
	ret;

}
	// .globl	nearestneighborNHWCBack
.visible .entry nearestneighborNHWCBack(
	.param .u32 nearestneighborNHWCBack_param_0,
	.param .u32 nearestneighborNHWCBack_param_1,
	.param .u64 .ptr .align 1 nearestneighborNHWCBack_param_2,
	.param .u32 nearestneighborNHWCBack_param_3,
	.param .u32 nearestneighborNHWCBack_param_4,
	.param .u32 nearestneighborNHWCBack_param_5,
	.param .u32 nearestneighborNHWCBack_param_6,
	.param .u32 nearestneighborNHWCBack_param_7,
	.param .f32 nearestneighborNHWCBack_param_8,
	.param .f32 nearestneighborNHWCBack_param_9,
	.param .u64 .ptr .align 1 nearestneighborNHWCBack_param_10
)
{
	.reg .pred 	%p<5>;
	.reg .b32 	%r<52>;
	.reg .b32 	%f<30>;
	.reg .b64 	%rd<19>;

	ld.param.u32 	%r9, [nearestneighborNHWCBack_param_0];
	ld.param.u32 	%r10, [nearestneighborNHWCBack_param_1];
	ld.param.u64 	%rd3, [nearestneighborNHWCBack_param_2];
	ld.param.u32 	%r11, [nearestneighborNHWCBack_param_3];
	ld.param.u32 	%r12, [nearestneighborNHWCBack_param_4];
	ld.param.u32 	%r13, [nearestneighborNHWCBack_param_5];
	ld.param.u32 	%r14, [nearestneighborNHWCBack_param_6];
	ld.param.u32 	%r15, [nearestneighborNHWCBack_param_7];
	ld.param.f32 	%f3, [nearestneighborNHWCBack_param_8];
	ld.param.f32 	%f4, [nearestneighborNHWCBack_param_9];
	ld.param.u64 	%rd4, [nearestneighborNHWCBack_param_10];
	cvta.to.global.u64 	%rd1, %rd3;
	cvta.to.global.u64 	%rd2, %rd4;
	mov.u32 	%r16, %ctaid.x;
	mov.u32 	%r1, %ntid.x;
	mov.u32 	%r17, %tid.x;
	mad.lo.s32 	%r50, %r16, %r1, %r17;
	setp.ge.s32 	%p1, %r50, %r10;
	@%p1 bra 	$L__BB14_4;
	mul.lo.s32 	%r18, %r12, %r11;
	mul.lo.s32 	%r3, %r18, %r13;
	setp.eq.s32 	%p2, %r9, 0;
	add.s32 	%r19, %r14, -1;
	cvt.rn.f32.s32 	%f1, %r19;
	add.s32 	%r20, %r15, -1;
	cvt.rn.f32.s32 	%f2, %r20;
	mov.u32 	%r21, %nctaid.x;
	mul.lo.s32 	%r4, %r1, %r21;
	@%p2 bra 	$L__BB14_2;
	bra.uni 	$L__BB14_3;
$L__BB14_2:
	div.s32 	%r36, %r50, %r13;
	mul.lo.s32 	%r37, %r36, %r13;
	sub.s32 	%r38, %r50, %r37;
	div.s32 	%r39, %r36, %r12;
	mul.lo.s32 	%r40, %r39, %r12;
	sub.s32 	%r41, %r36, %r40;
	div.s32 	%r42, %r39, %r11;
	mul.lo.s32 	%r43, %r42, %r11;
	sub.s32 	%r44, %r39, %r43;
	mul.lo.s32 	%r45, %r3, %r42;
	cvt.s64.s32 	%rd12, %r45;
	cvt.rn.f32.s32 	%f20, %r44;
	mul.f32 	%f21, %f3, %f20;
	cvt.rmi.f32.f32 	%f22, %f21;
	min.f32 	%f23, %f22, %f1;
	cvt.rzi.s32.f32 	%r46, %f23;
	cvt.rn.f32.s32 	%f24, %r41;
	mul.f32 	%f25, %f4, %f24;
	cvt.rmi.f32.f32 	%f26, %f25;
	min.f32 	%f27, %f26, %f2;
	cvt.rzi.s32.f32 	%r47, %f27;
	mad.lo.s32 	%r48, %r46, %r15, %r47;
	mad.lo.s32 	%r49, %r48, %r13, %r38;
	cvt.s64.s32 	%rd13, %r49;
	add.s64 	%rd14, %rd13, %rd12;
	shl.b64 	%rd15, %rd14, 2;
	add.s64 	%rd16, %rd1, %rd15;
	mul.wide.s32 	%rd17, %r50, 4;
	add.s64 	%rd18, %rd2, %rd17;
	ld.global.f32 	%f28, [%rd18];
	atom.global.add.f32 	%f29, [%rd16], %f28;
	add.s32 	%r50, %r50, %r4;
	setp.lt.s32 	%p4, %r50, %r10;
	@%p4 bra 	$L__BB14_2;
	bra.uni 	$L__BB14_4;
$L__BB14_3:
	div.s32 	%r22, %r50, %r13;
	mul.lo.s32 	%r23, %r22, %r13;
	sub.s32 	%r24, %r50, %r23;
	div.s32 	%r25, %r22, %r12;
	mul.lo.s32 	%r26, %r25, %r12;
	sub.s32 	%r27, %r22, %r26;
	div.s32 	%r28, %r25, %r11;
	mul.lo.s32 	%r29, %r28, %r11;
	sub.s32 	%r30, %r25, %r29;
	mul.lo.s32 	%r31, %r3, %r28;
	cvt.s64.s32 	%rd5, %r31;
	cvt.rn.f32.s32 	%f5, %r30;
	mul.f32 	%f6, %f3, %f5;
	mov.f32 	%f7, 0f3F000000;
	copysign.f32 	%f8, %f6, %f7;
	add.rz.f32 	%f9, %f6, %f8;
	cvt.rzi.f32.f32 	%f10, %f9;
	min.f32 	%f11, %f10, %f1;
	cvt.rzi.s32.f32 	%r32, %f11;
	cvt.rn.f32.s32 	%f12, %r27;
	mul.f32 	%f13, %f4, %f12;
	copysign.f32 	%f14, %f13, %f7;
	add.rz.f32 	%f15, %f13, %f14;
	cvt.rzi.f32.f32 	%f16, %f15;
	min.f32 	%f17, %f16, %f2;
	cvt.rzi.s32.f32 	%r33, %f17;
	mad.lo.s32 	%r34, %r32, %r15, %r33;
	mad.lo.s32 	%r35, %r34, %r13, %r24;
	cvt.s64.s32 	%rd6, %r35;
	add.s64 	%rd7, %rd6, %rd5;
	shl.b64 	%rd8, %rd7, 2;
	add.s64 	%rd9, %rd1, %rd8;
	mul.wide.s32 	%rd10, %r50, 4;
	add.s64 	%rd11, %rd2, %rd10;
	ld.global.f32 	%f18, [%rd11];
	atom.global.add.f32 	%f19, [%rd9], %f18;
	add.s32 	%r50, %r50, %r4;
	setp.lt.s32 	%p3, %r50, %r10;
	@%p3 bra 	$L__BB14_3;
$L__BB14_4:
	ret;

}
	// .globl	adagradfloat
.visible .entry adagradfloat(
	.param .u32 adagradfloat_param_0,
	.param .u64 .ptr .align 1 adagradfloat_param_1,
	.param .u64 .ptr .align 1 adagradfloat_param_2,
	.param .u64 .ptr .align 1 adagradfloat_param_3,
	.param .f32 adagradfloat_param_4,
	.param .f32 adagradfloat_param_5
)
{
	.reg .pred 	%p<3>;
	.reg .b32 	%r<13>;
	.reg .b32 	%f<13>;
	.reg .b64 	%rd<11>;

	ld.param.u32 	%r6, [adagradfloat_param_0];
	ld.param.u64 	%rd4, [adagradfloat_param_1];
	ld.param.u64 	%rd5, [adagradfloat_param_2];
	ld.param.u64 	%rd6, [adagradfloat_param_3];
	ld.param.f32 	%f1, [adagradfloat_param_4];
	ld.param.f32 	%f2, [adagradfloat_param_5];
	mov.u32 	%r7, %ctaid.x;
	mov.u32 	%r1, %ntid.x;
	mov.u32 	%r8, %tid.x;
	mad.lo.s32 	%r12, %r7, %r1, %r8;
	setp.ge.s32 	%p1, %r12, %r6;
	@%p1 bra 	$L__BB15_3;
	mov.u32 	%r9, %nctaid.x;
	mul.lo.s32 	%r3, %r1, %r9;
	cvta.to.global.u64 	%rd1, %rd6;
	cvta.to.global.u64 	%rd2, %rd5;
	cvta.to.global.u64 	%rd3, %rd4;
$L__BB15_2:
	mul.wide.s32 	%rd7, %r12, 4;
	add.s64 	%rd8, %rd1, %rd7;
	ld.global.f32 	%f3, [%rd8];
	cvt.rzi.s32.f32 	%r10, %f3;
	cvt.rn.f32.s32 	%f4, %r10;
	add.s64 	%rd9, %rd2, %rd7;
	ld.global.f32 	%f5, [%rd9];
	fma.rn.f32 	%f6, %f5, %f5, %f4;
	st.global.f32 	[%rd8], %f6;
	ld.global.f32 	%f7, [%rd9];
	neg.f32 	%f8, %f7;
	mul.f32 	%f9, %f1, %f8;
	sqrt.rn.f32 	%f10, %f6;
	add.f32 	%f11, %f2, %f10;
	div.rn.f32 	%f12, %f9, %f11;
	add.s64 	%rd10, %rd3, %rd7;
	st.global.f32 	[%rd10], %f12;
	mov.b32 	%r11, 0;
	st.global.u32 	[%rd9], %r11;
	add.s32 	%r12, %r12, %r3;
	setp.lt.s32 	%p2, %r12, %r6;
	@%p2 bra 	$L__BB15_2;
$L__BB15_3:
	ret;

}
	// .globl	adamfloat
.visible .entry adamfloat(
	.param .u32 adamfloat_param_0,
	.param .u64 .ptr .align 1 adamfloat_param_1,
	.param .u64 .ptr .align 1 adamfloat_param_2,
	.param .u64 .ptr .align 1 adamfloat_param_3,
	.param .u64 .ptr .align 1 adamfloat_param_4,
	.param .f32 adamfloat_param_5,
	.param .f32 adamfloat_param_6,
	.param .f32 adamfloat_param_7,
	.param .f32 adamfloat_param_8,
	.param .f32 adamfloat_param_9
)
{
	.reg .pred 	%p<39>;
	.reg .b32 	%r<40>;
	.reg .b32 	%f<172>;
	.reg .b64 	%rd<18>;
	.reg .b64 	%fd<21>;

	ld.param.u32 	%r6, [adamfloat_param_0];
	ld.param.f32 	%f6, [adamfloat_param_6];
	ld.param.f32 	%f7, [adamfloat_param_7];
	mov.u32 	%r7, %ctaid.x;
	mov.u32 	%r1, %ntid.x;
	mov.u32 	%r8, %tid.x;
	mad.lo.s32 	%r39, %r7, %r1, %r8;
	setp.ge.s32 	%p3, %r39, %r6;
	@%p3 bra 	$L__BB16_3;
	ld.param.f32 	%f171, [adamfloat_param_9];
	ld.param.u64 	%rd16, [adamfloat_param_3];
	ld.param.u64 	%rd15, [adamfloat_param_2];
	ld.param.u64 	%rd14, [adamfloat_param_1];
	cvt.f64.f32 	%fd3, %f6;
	mov.f64 	%fd4, 0d3FF0000000000000;
	sub.f64 	%fd1, %fd4, %fd3;
	mul.f32 	%f10, %f171, 0f3F000000;
	cvt.rzi.f32.f32 	%f11, %f10;
	add.f32 	%f12, %f11, %f11;
	sub.f32 	%f13, %f171, %f12;
	abs.f32 	%f14, %f13;
	setp.neu.f32 	%p4, %f14, 0f3F800000;
	abs.f32 	%f15, %f6;
	setp.lt.f32 	%p5, %f15, 0f00800000;
	mul.f32 	%f17, %f15, 0f4B800000;
	selp.f32 	%f18, %f17, %f15, %p5;
	selp.f32 	%f19, 0fC1C00000, 0f00000000, %p5;
	mov.b32 	%r9, %f18;
	add.s32 	%r10, %r9, -1060439283;
	and.b32  	%r11, %r10, -8388608;
	sub.s32 	%r12, %r9, %r11;
	mov.b32 	%f20, %r12;
	cvt.rn.f32.s32 	%f21, %r11;
	fma.rn.f32 	%f22, %f21, 0f34000000, %f19;
	add.f32 	%f23, %f20, 0fBF800000;
	add.f32 	%f24, %f20, 0f3F800000;
	rcp.approx.ftz.f32 	%f25, %f24;
	add.f32 	%f26, %f23, %f23;
	mul.f32 	%f27, %f26, %f25;
	mul.f32 	%f28, %f27, %f27;
	sub.f32 	%f29, %f23, %f27;
	add.f32 	%f30, %f29, %f29;
	neg.f32 	%f31, %f27;
	fma.rn.f32 	%f32, %f31, %f23, %f30;
	mul.rn.f32 	%f33, %f25, %f32;
	fma.rn.f32 	%f34, %f28, 0f3A2C32E4, 0f3B52E7DB;
	fma.rn.f32 	%f35, %f34, %f28, 0f3C93BB73;
	fma.rn.f32 	%f36, %f35, %f28, 0f3DF6384F;
	mul.rn.f32 	%f37, %f36, %f28;
	fma.rn.f32 	%f38, %f27, 0f3FB8AA3B, %f22;
	sub.f32 	%f39, %f22, %f38;
	fma.rn.f32 	%f40, %f27, 0f3FB8AA3B, %f39;
	fma.rn.f32 	%f41, %f33, 0f3FB8AA3B, %f40;
	fma.rn.f32 	%f42, %f27, 0f32A55E34, %f41;
	mul.f32 	%f43, %f37, 0f40400000;
	fma.rn.f32 	%f44, %f43, %f33, %f42;
	fma.rn.f32 	%f45, %f37, %f27, %f44;
	add.rn.f32 	%f46, %f38, %f45;
	neg.f32 	%f47, %f38;
	add.rn.f32 	%f48, %f46, %f47;
	neg.f32 	%f49, %f48;
	add.rn.f32 	%f50, %f45, %f49;
	mul.rn.f32 	%f51, %f46, %f171;
	neg.f32 	%f52, %f51;
	fma.rn.f32 	%f53, %f46, %f171, %f52;
	fma.rn.f32 	%f54, %f50, %f171, %f53;
	cvt.rni.f32.f32 	%f55, %f51;
	sub.f32 	%f56, %f51, %f55;
	add.f32 	%f57, %f56, %f54;
	fma.rn.f32 	%f58, %f57, 0f391FCB8E, 0f3AAF85ED;
	fma.rn.f32 	%f59, %f58, %f57, 0f3C1D9856;
	fma.rn.f32 	%f60, %f59, %f57, 0f3D6357BB;
	fma.rn.f32 	%f61, %f60, %f57, 0f3E75FDEC;
	fma.rn.f32 	%f62, %f61, %f57, 0f3F317218;
	fma.rn.f32 	%f63, %f62, %f57, 0f3F800000;
	cvt.rzi.s32.f32 	%r13, %f55;
	setp.gt.f32 	%p6, %f55, 0f00000000;
	selp.b32 	%r14, 0, -2097152000, %p6;
	add.s32 	%r15, %r14, 2130706432;
	mov.b32 	%f64, %r15;
	mul.f32 	%f65, %f63, %f64;
	shl.b32 	%r16, %r13, 23;
	sub.s32 	%r17, %r16, %r14;
	mov.b32 	%f66, %r17;
	mul.f32 	%f67, %f65, %f66;
	abs.f32 	%f68, %f51;
	setp.gt.f32 	%p7, %f68, 0f43180000;
	setp.lt.f32 	%p8, %f51, 0f00000000;
	selp.f32 	%f69, 0f00000000, 0f7F800000, %p8;
	selp.f32 	%f70, %f69, %f67, %p7;
	setp.eq.f32 	%p9, %f6, 0f3F800000;
	setp.eq.f32 	%p10, %f171, 0f00000000;
	or.pred  	%p11, %p9, %p10;
	setp.nan.f32 	%p12, %f15, %f15;
	abs.f32 	%f71, %f171;
	setp.nan.f32 	%p13, %f71, %f71;
	setp.eq.f32 	%p14, %f6, 0f00000000;
	setp.eq.f32 	%p15, %f15, 0f7F800000;
	or.pred  	%p16, %p14, %p15;
	setp.eq.f32 	%p17, %f6, 0fBF800000;
	setp.eq.f32 	%p18, %f71, 0f7F800000;
	and.pred  	%p19, %p17, %p18;
	setp.geu.f32 	%p20, %f6, 0f00000000;
	neg.f32 	%f73, %f70;
	selp.f32 	%f74, %f70, %f73, %p4;
	cvt.rmi.f32.f32 	%f75, %f171;
	setp.neu.f32 	%p21, %f171, %f75;
	selp.f32 	%f76, 0f7FFFFFFF, %f74, %p21;
	add.f32 	%f77, %f6, %f6;
	mov.b32 	%r18, %f77;
	setp.lt.f32 	%p22, %f171, 0f00000000;
	xor.b32  	%r19, %r18, 2139095040;
	selp.b32 	%r20, %r19, %r18, %p22;
	and.b32  	%r21, %r20, 2147483647;
	selp.b32 	%r22, %r21, %r20, %p4;
	mov.b32 	%f78, %r22;
	add.rn.f32 	%f79, %f6, %f171;
	cvt.f64.f32 	%fd5, %f7;
	sub.f64 	%fd2, %fd4, %fd5;
	abs.f32 	%f80, %f7;
	setp.lt.f32 	%p23, %f80, 0f00800000;
	mul.f32 	%f82, %f80, 0f4B800000;
	selp.f32 	%f83, %f82, %f80, %p23;
	selp.f32 	%f84, 0fC1C00000, 0f00000000, %p23;
	mov.b32 	%r23, %f83;
	add.s32 	%r24, %r23, -1060439283;
	and.b32  	%r25, %r24, -8388608;
	sub.s32 	%r26, %r23, %r25;
	mov.b32 	%f85, %r26;
	cvt.rn.f32.s32 	%f86, %r25;
	fma.rn.f32 	%f87, %f86, 0f34000000, %f84;
	add.f32 	%f88, %f85, 0fBF800000;
	add.f32 	%f89, %f85, 0f3F800000;
	rcp.approx.ftz.f32 	%f90, %f89;
	add.f32 	%f91, %f88, %f88;
	mul.f32 	%f92, %f91, %f90;
	mul.f32 	%f93, %f92, %f92;
	sub.f32 	%f94, %f88, %f92;
	add.f32 	%f95, %f94, %f94;
	neg.f32 	%f96, %f92;
	fma.rn.f32 	%f97, %f96, %f88, %f95;
	mul.rn.f32 	%f98, %f90, %f97;
	fma.rn.f32 	%f99, %f93, 0f3A2C32E4, 0f3B52E7DB;
	fma.rn.f32 	%f100, %f99, %f93, 0f3C93BB73;
	fma.rn.f32 	%f101, %f100, %f93, 0f3DF6384F;
	mul.rn.f32 	%f102, %f101, %f93;
	fma.rn.f32 	%f103, %f92, 0f3FB8AA3B, %f87;
	sub.f32 	%f104, %f87, %f103;
	fma.rn.f32 	%f105, %f92, 0f3FB8AA3B, %f104;
	fma.rn.f32 	%f106, %f98, 0f3FB8AA3B, %f105;
	fma.rn.f32 	%f107, %f92, 0f32A55E34, %f106;
	mul.f32 	%f108, %f102, 0f40400000;
	fma.rn.f32 	%f109, %f108, %f98, %f107;
	fma.rn.f32 	%f110, %f102, %f92, %f109;
	add.rn.f32 	%f111, %f103, %f110;
	neg.f32 	%f112, %f103;
	add.rn.f32 	%f113, %f111, %f112;
	neg.f32 	%f114, %f113;
	add.rn.f32 	%f115, %f110, %f114;
	mul.rn.f32 	%f116, %f111, %f171;
	neg.f32 	%f117, %f116;
	fma.rn.f32 	%f118, %f111, %f171, %f117;
	fma.rn.f32 	%f119, %f115, %f171, %f118;
	cvt.rni.f32.f32 	%f120, %f116;
	sub.f32 	%f121, %f116, %f120;
	add.f32 	%f122, %f121, %f119;
	fma.rn.f32 	%f123, %f122, 0f391FCB8E, 0f3AAF85ED;
	fma.rn.f32 	%f124, %f123, %f122, 0f3C1D9856;
	fma.rn.f32 	%f125, %f124, %f122, 0f3D6357BB;
	fma.rn.f32 	%f126, %f125, %f122, 0f3E75FDEC;
	fma.rn.f32 	%f127, %f126, %f122, 0f3F317218;
	fma.rn.f32 	%f128, %f127, %f122, 0f3F800000;
	cvt.rzi.s32.f32 	%r27, %f120;
	setp.gt.f32 	%p24, %f120, 0f00000000;
	selp.b32 	%r28, 0, -2097152000, %p24;
	add.s32 	%r29, %r28, 2130706432;
	mov.b32 	%f129, %r29;
	mul.f32 	%f130, %f128, %f129;
	shl.b32 	%r30, %r27, 23;
	sub.s32 	%r31, %r30, %r28;
	mov.b32 	%f131, %r31;
	mul.f32 	%f132, %f130, %f131;
	abs.f32 	%f133, %f116;
	setp.gt.f32 	%p25, %f133, 0f43180000;
	setp.lt.f32 	%p26, %f116, 0f00000000;
	selp.f32 	%f134, 0f00000000, 0f7F800000, %p26;
	selp.f32 	%f135, %f134, %f132, %p25;
	setp.eq.f32 	%p27, %f7, 0f3F800000;
	or.pred  	%p28, %p27, %p10;
	setp.nan.f32 	%p29, %f80, %f80;
	setp.eq.f32 	%p30, %f7, 0f00000000;
	setp.eq.f32 	%p31, %f80, 0f7F800000;
	or.pred  	%p32, %p30, %p31;
	setp.eq.f32 	%p33, %f7, 0fBF800000;
	and.pred  	%p34, %p33, %p18;
	setp.geu.f32 	%p35, %f7, 0f00000000;
	neg.f32 	%f136, %f135;
	selp.f32 	%f137, %f135, %f136, %p4;
	selp.f32 	%f138, 0f7FFFFFFF, %f137, %p21;
	add.f32 	%f139, %f7, %f7;
	mov.b32 	%r32, %f139;
	xor.b32  	%r33, %r32, 2139095040;
	selp.b32 	%r34, %r33, %r32, %p22;
	and.b32  	%r35, %r34, 2147483647;
	selp.b32 	%r36, %r35, %r34, %p4;
	mov.b32 	%f140, %r36;
	add.rn.f32 	%f141, %f7, %f171;
	mov.u32 	%r37, %nctaid.x;
	mul.lo.s32 	%r3, %r1, %r37;
	or.pred  	%p36, %p11, %p12;
	or.pred  	%p1, %p36, %p13;
	selp.f32 	%f1, 0f3F800000, %f79, %p11;
	selp.f32 	%f142, 0f3F800000, %f70, %p19;
	selp.f32 	%f143, %f78, %f142, %p16;
	selp.f32 	%f144, %f143, %f76, %p20;
	selp.f32 	%f145, %f143, %f144, %p19;
	selp.f32 	%f2, %f143, %f145, %p16;
	or.pred  	%p37, %p28, %p29;
	or.pred  	%p2, %p37, %p13;
	selp.f32 	%f3, 0f3F800000, %f141, %p28;
	selp.f32 	%f146, 0f3F800000, %f135, %p34;
	selp.f32 	%f147, %f140, %f146, %p32;
	selp.f32 	%f148, %f147, %f138, %p35;
	selp.f32 	%f149, %f147, %f148, %p34;
	selp.f32 	%f4, %f147, %f149, %p32;
	cvta.to.global.u64 	%rd1, %rd15;
	cvta.to.global.u64 	%rd2, %rd16;
	cvta.to.global.u64 	%rd3, %rd14;
	selp.f32 	%f154, %f1, %f2, %p1;
	cvt.f64.f32 	%fd10, %f154;
	selp.f32 	%f161, %f3, %f4, %p2;
$L__BB16_2:
	ld.param.f32 	%f170, [adamfloat_param_8];
	ld.param.f32 	%f169, [adamfloat_param_5];
	ld.param.u64 	%rd17, [adamfloat_param_4];
	mul.wide.s32 	%rd8, %r39, 4;
	add.s64 	%rd9, %rd1, %rd8;
	ld.global.f32 	%f150, [%rd9];
	mul.f32 	%f151, %f6, %f150;
	cvt.f64.f32 	%fd6, %f151;
	cvta.to.global.u64 	%rd10, %rd17;
	add.s64 	%rd11, %rd10, %rd8;
	ld.global.f32 	%f152, [%rd11];
	cvt.f64.f32 	%fd7, %f152;
	fma.rn.f64 	%fd8, %fd1, %fd7, %fd6;
	cvt.rn.f32.f64 	%f153, %fd8;
	st.global.f32 	[%rd9], %f153;
	cvt.f64.f32 	%fd9, %f153;
	mov.f64 	%fd11, 0d3FF0000000000000;
	sub.f64 	%fd12, %fd11, %fd10;
	div.rn.f64 	%fd13, %fd9, %fd12;
	cvt.rn.f32.f64 	%f155, %fd13;
	add.s64 	%rd12, %rd2, %rd8;
	ld.global.f32 	%f156, [%rd12];
	mul.f32 	%f157, %f7, %f156;
	cvt.f64.f32 	%fd14, %f157;
	ld.global.f32 	%f158, [%rd11];
	mul.f32 	%f159, %f158, %f158;
	cvt.f64.f32 	%fd15, %f159;
	fma.rn.f64 	%fd16, %fd2, %fd15, %fd14;
	cvt.rn.f32.f64 	%f160, %fd16;
	st.global.f32 	[%rd12], %f160;
	cvt.f64.f32 	%fd17, %f160;
	cvt.f64.f32 	%fd18, %f161;
	sub.f64 	%fd19, %fd11, %fd18;
	div.rn.f64 	%fd20, %fd17, %fd19;
	cvt.rn.f32.f64 	%f162, %fd20;
	mul.f32 	%f163, %f169, %f155;
	sqrt.rn.f32 	%f164, %f162;
	add.f32 	%f165, %f170, %f164;
	div.rn.f32 	%f166, %f163, %f165;
	add.s64 	%rd13, %rd3, %rd8;
	ld.global.f32 	%f167, [%rd13];
	sub.f32 	%f168, %f167, %f166;
	st.global.f32 	[%rd13], %f168;
	mov.b32 	%r38, 0;
	st.global.u32 	[%rd11], %r38;
	add.s32 	%r39, %r39, %r3;
	setp.lt.s32 	%p38, %r39, %r6;
	@%p38 bra 	$L__BB16_2;
$L__BB16_3:
	ret;

}
	// .globl	adadeltafloat
.visible .entry adadeltafloat(
	.param .u32 adadeltafloat_param_0,
	.param .u64 .ptr .align 1 adadeltafloat_param_1,
	.param .u64 .ptr .align 1 adadeltafloat_param_2,
	.param .u64 .ptr .align 1 adadeltafloat_param_3,
	.param .u64 .ptr .align 1 adadeltafloat_param_4,
	.param .f32 adadeltafloat_param_5,
	.param .f32 adadeltafloat_param_6
)
{
	.reg .pred 	%p<3>;
	.reg .b32 	%r<12>;
	.reg .b32 	%f<12>;
	.reg .b64 	%rd<11>;

	ld.param.u32 	%r6, [adadeltafloat_param_0];
	ld.param.u64 	%rd4, [adadeltafloat_param_1];
	ld.param.u64 	%rd5, [adadeltafloat_param_2];
	ld.param.u64 	%rd6, [adadeltafloat_param_4];
	ld.param.f32 	%f1, [adadeltafloat_param_5];
	ld.param.f32 	%f2, [adadeltafloat_param_6];
	mov.u32 	%r7, %ctaid.x;
	mov.u32 	%r1, %ntid.x;
	mov.u32 	%r8, %tid.x;
	mad.lo.s32 	%r11, %r7, %r1, %r8;
	setp.ge.s32 	%p1, %r11, %r6;
	@%p1 bra 	$L__BB17_3;
	mov.u32 	%r9, %nctaid.x;
	mul.lo.s32 	%r3, %r1, %r9;
	cvta.to.global.u64 	%rd1, %rd5;
	cvta.to.global.u64 	%rd2, %rd6;
	cvta.to.global.u64 	%rd3, %rd4;
$L__BB17_2:
	mul.wide.s32 	%rd7, %r11, 4;
	add.s64 	%rd8, %rd1, %rd7;
	ld.global.f32 	%f3, [%rd8];
	add.s64 	%rd9, %rd2, %rd7;
	ld.global.f32 	%f4, [%rd9];
	fma.rn.f32 	%f5, %f4, %f4, %f3;
	st.global.f32 	[%rd8], %f5;
	ld.global.f32 	%f6, [%rd9];
	neg.f32 	%f7, %f6;
	mul.f32 	%f8, %f1, %f7;
	sqrt.rn.f32 	%f9, %f5;
	add.f32 	%f10, %f2, %f9;
	div.rn.f32 	%f11, %f8, %f10;
	add.s64 	%rd10, %rd3, %rd7;
	st.global.f32 	[%rd10], %f11;
	mov.b32 	%r10, 0;
	st.global.u32 	[%rd9], %r10;
	add.s32 	%r11, %r11, %r3;
	setp.lt.s32 	%p2, %r11, %r6;
	@%p2 bra 	$L__BB17_2;
$L__BB17_3:
	ret;

}
	// .globl	Segment1stDim
.visible .entry Segment1stDim(
	.param .u32 Segment1stDim_param_0,
	.param .u64 .ptr .align 1 Segment1stDim_param_1,
	.param .u64 .ptr .align 1 Segment1stDim_param_2,
	.param .u32 Segment1stDim_param_3
)
{
	.reg .pred 	%p<2>;
	.reg .b32 	%r<12>;
	.reg .b32 	%f<2>;
	.reg .b64 	%rd<9>;

	ld.param.u32 	%r3, [Segment1stDim_param_0];
	ld.param.u64 	%rd1, [Segment1stDim_param_1];
	ld.param.u64 	%rd2, [Segment1stDim_param_2];
	ld.param.u32 	%r4, [Segment1stDim_param_3];
	mov.u32 	%r5, %ctaid.y;
	mov.u32 	%r6, %nctaid.x;
	mov.u32 	%r7, %ntid.x;
	mov.u32 	%r8, %ctaid.x;
	mov.u32 	%r9, %tid.x;
	mad.lo.s32 	%r10, %r5, %r6, %r8;
	mad.lo.s32 	%r1, %r10, %r7, %r9;
	mul.lo.s32 	%r2, %r4, %r3;
	setp.ge.s32 	%p1, %r1, %r4;
	@%p1 bra 	$L__BB18_2;
	cvta.to.global.u64 	%rd3, %rd1;
	cvta.to.global.u64 	%rd4, %rd2;
	add.s32 	%r11, %r2, %r1;
	mul.wide.s32 	%rd5, %r11, 4;
	add.s64 	%rd6, %rd3, %rd5;
	ld.global.f32 	%f1, [%rd6];
	mul.wide.s32 	%rd7, %r1, 4;
	add.s64 	%rd8, %rd4, %rd7;
	st.global.f32 	[%rd8], %f1;
$L__BB18_2:
	ret;

}
	// .globl	l1l2regularizationfloat
.visible .entry l1l2regularizationfloat(
	.param .u32 l1l2regularizationfloat_param_0,
	.param .u64 .ptr .align 1 l1l2regularizationfloat_param_1,
	.param .u64 .ptr .align 1 l1l2regularizationfloat_param_2,
	.param .u64 .ptr .align 1 l1l2regularizationfloat_param_3,
	.param .u64 .ptr .align 1 l1l2regularizationfloat_param_4,
	.param .f32 l1l2regularizationfloat_param_5,
	.param .f32 l1l2regularizationfloat_param_6,
	.param .f32 l1l2regularizationfloat_param_7
)
{
	.reg .pred 	%p<4>;
	.reg .b32 	%r<11>;
	.reg .b32 	%f<20>;
	.reg .b64 	%rd<12>;

	ld.param.u32 	%r6, [l1l2regularizationfloat_param_0];
	ld.param.u64 	%rd5, [l1l2regularizationfloat_param_1];
	ld.param.u64 	%rd6, [l1l2regularizationfloat_param_2];
	ld.param.u64 	%rd7, [l1l2regularizationfloat_param_3];
	ld.param.u64 	%rd8, [l1l2regularizationfloat_param_4];
	ld.param.f32 	%f2, [l1l2regularizationfloat_param_5];
	ld.param.f32 	%f3, [l1l2regularizationfloat_param_6];
	ld.param.f32 	%f4, [l1l2regularizationfloat_param_7];
	mov.u32 	%r7, %ctaid.x;
	mov.u32 	%r1, %ntid.x;
	mov.u32 	%r8, %tid.x;
	mad.lo.s32 	%r10, %r7, %r1, %r8;
	setp.ge.s32 	%p1, %r10, %r6;
	@%p1 bra 	$L__BB19_3;
	neg.f32 	%f1, %f3;
	mov.u32 	%r9, %nctaid.x;
	mul.lo.s32 	%r3, %r1, %r9;
	cvta.to.global.u64 	%rd1, %rd6;
	cvta.to.global.u64 	%rd2, %rd7;
	cvta.to.global.u64 	%rd3, %rd8;
	cvta.to.global.u64 	%rd4, %rd5;
$L__BB19_2:
	mul.wide.s32 	%rd9, %r10, 4;
	add.s64 	%rd10, %rd1, %rd9;
	ld.global.f32 	%f5, [%rd10];
	abs.f32 	%f6, %f5;
	mul.f32 	%f7, %f3, %f6;
	atom.global.add.f32 	%f8, [%rd2], %f7;
	ld.global.f32 	%f9, [%rd10];
	mul.f32 	%f10, %f9, %f9;
	mul.f32 	%f11, %f4, %f10;
	mul.f32 	%f12, %f11, 0f3F000000;
	atom.global.add.f32 	%f13, [%rd3], %f12;
	ld.global.f32 	%f14, [%rd10];
	setp.gt.f32 	%p2, %f14, 0f00000000;
	selp.f32 	%f15, %f3, %f1, %p2;
	add.s64 	%rd11, %rd4, %rd9;
	ld.global.f32 	%f16, [%rd11];
	fma.rn.f32 	%f17, %f4, %f14, %f16;
	add.f32 	%f18, %f17, %f15;
	div.rn.f32 	%f19, %f18, %f2;
	st.global.f32 	[%rd11], %f19;
	add.s32 	%r10, %r10, %r3;
	setp.lt.s32 	%p3, %r10, %r6;
	@%p3 bra 	$L__BB19_2;
$L__BB19_3:
	ret;

}
	// .globl	ThreshForward
.visible .entry ThreshForward(
	.param .u32 ThreshForward_param_0,
	.param .u32 ThreshForward_param_1,
	.param .u64 .ptr .align 1 ThreshForward_param_2,
	.param .u64 .ptr .align 1 ThreshForward_param_3,
	.param .u64 .ptr .align 1 ThreshForward_param_4,
	.param .u64 .ptr .align 1 ThreshForward_param_5,
	.param .u64 .ptr .align 1 ThreshForward_param_6
)
{
	.reg .pred 	%p<6>;
	.reg .b32 	%r<18>;
	.reg .b32 	%f<10>;
	.reg .b64 	%rd<21>;

	ld.param.u32 	%r9, [ThreshForward_param_0];
	ld.param.u32 	%r10, [ThreshForward_param_1];
	ld.param.u64 	%rd6, [ThreshForward_param_2];
	ld.param.u64 	%rd7, [ThreshForward_param_3];
	ld.param.u64 	%rd8, [ThreshForward_param_4];
	ld.param.u64 	%rd9, [ThreshForward_param_5];
	ld.param.u64 	%rd10, [ThreshForward_param_6];
	setp.lt.s32 	%p1, %r10, 1;
	@%p1 bra 	$L__BB20_9;
	mov.u32 	%r12, %ctaid.x;
	mov.u32 	%r13, %ntid.x;
	mov.u32 	%r14, %tid.x;
	mad.lo.s32 	%r1, %r12, %r13, %r14;
	mov.u32 	%r15, %nctaid.x;
	mul.lo.s32 	%r2, %r13, %r15;
	cvta.to.global.u64 	%rd1, %rd6;
	cvta.to.global.u64 	%rd2, %rd9;
	cvta.to.global.u64 	%rd3, %rd8;
	cvta.to.global.u64 	%rd4, %rd7;
	cvta.to.global.u64 	%rd5, %rd10;
	mov.b32 	%r16, 0;
$L__BB20_2:
	setp.ge.s32 	%p2, %r1, %r9;
	@%p2 bra 	$L__BB20_8;
	mul.lo.s32 	%r4, %r16, %r9;
	mov.u32 	%r17, %r1;
$L__BB20_4:
	add.s32 	%r6, %r17, %r4;
	mul.wide.s32 	%rd11, %r6, 4;
	add.s64 	%rd12, %rd1, %rd11;
	ld.global.f32 	%f9, [%rd12];
	mul.wide.s32 	%rd13, %r17, 4;
	add.s64 	%rd14, %rd2, %rd13;
	ld.global.f32 	%f6, [%rd14];
	setp.leu.f32 	%p3, %f9, %f6;
	@%p3 bra 	$L__BB20_6;
	add.s64 	%rd18, %rd5, %rd13;
	ld.global.f32 	%f8, [%rd18];
	bra.uni 	$L__BB20_7;
$L__BB20_6:
	add.s64 	%rd16, %rd3, %rd13;
	ld.global.f32 	%f3, [%rd16];
	mov.f32 	%f8, %f9;
	mov.f32 	%f9, %f3;
$L__BB20_7:
	mul.f32 	%f7, %f8, %f9;
	add.s64 	%rd20, %rd4, %rd11;
	st.global.f32 	[%rd20], %f7;
	add.s32 	%r17, %r17, %r2;
	setp.lt.s32 	%p4, %r17, %r9;
	@%p4 bra 	$L__BB20_4;
$L__BB20_8:
	add.s32 	%r16, %r16, 1;
	setp.ne.s32 	%p5, %r16, %r10;
	@%p5 bra 	$L__BB20_2;
$L__BB20_9:
	ret;

}
	// .globl	ThreshBackward
.visible .entry ThreshBackward(
	.param .u32 ThreshBackward_param_0,
	.param .u32 ThreshBackward_param_1,
	.param .u64 .ptr .align 1 ThreshBackward_param_2,
	.param .u64 .ptr .align 1 ThreshBackward_param_3,
	.param .u64 .ptr .align 1 ThreshBackward_param_4,
	.param .u64 .ptr .align 1 ThreshBackward_param_5,
	.param .u64 .ptr .align 1 ThreshBackward_param_6,
	.param .u64 .ptr .align 1 ThreshBackward_param_7,
	.param .u64 .ptr .align 1 ThreshBackward_param_8,
	.param .u64 .ptr .align 1 ThreshBackward_param_9
)
{
	.reg .pred 	%p<6>;
	.reg .b32 	%r<18>;
	.reg .b32 	%f<17>;
	.reg .b64 	%rd<36>;

	ld.param.u32 	%r9, [ThreshBackward_param_0];
	ld.param.u32 	%r10, [ThreshBackward_param_1];
	ld.param.u64 	%rd9, [ThreshBackward_param_2];
	ld.param.u64 	%rd15, [ThreshBackward_param_3];
	ld.param.u64 	%rd16, [ThreshBackward_param_4];
	ld.param.u64 	%rd10, [ThreshBackward_param_5];
	ld.param.u64 	%rd11, [ThreshBackward_param_6];
	ld.param.u64 	%rd12, [ThreshBackward_param_7];
	ld.param.u64 	%rd14, [ThreshBackward_param_9];
	cvta.to.global.u64 	%rd1, %rd15;
	cvta.to.global.u64 	%rd2, %rd16;
	setp.lt.s32 	%p1, %r10, 1;
	@%p1 bra 	$L__BB21_9;
	mov.u32 	%r12, %ctaid.x;
	mov.u32 	%r13, %ntid.x;
	mov.u32 	%r14, %tid.x;
	mad.lo.s32 	%r1, %r12, %r13, %r14;
	mov.u32 	%r15, %nctaid.x;
	mul.lo.s32 	%r2, %r13, %r15;
	cvta.to.global.u64 	%rd3, %rd9;
	cvta.to.global.u64 	%rd4, %rd12;
	cvta.to.global.u64 	%rd5, %rd10;
	cvta.to.global.u64 	%rd6, %rd11;
	cvta.to.global.u64 	%rd7, %rd14;
	mov.b32 	%r16, 0;
$L__BB21_2:
	setp.ge.s32 	%p2, %r1, %r9;
	@%p2 bra 	$L__BB21_8;
	mul.lo.s32 	%r4, %r16, %r9;
	mov.u32 	%r17, %r1;
$L__BB21_4:
	add.s32 	%r6, %r17, %r4;
	mul.wide.s32 	%rd17, %r6, 4;
	add.s64 	%rd8, %rd3, %rd17;
	ld.global.f32 	%f1, [%rd8];
	mul.wide.s32 	%rd18, %r17, 4;
	add.s64 	%rd19, %rd4, %rd18;
	ld.global.f32 	%f2, [%rd19];
	setp.leu.f32 	%p3, %f1, %f2;
	@%p3 bra 	$L__BB21_6;
	ld.param.u64 	%rd35, [ThreshBackward_param_8];
	cvta.to.global.u64 	%rd27, %rd35;
	mul.wide.s32 	%rd28, %r17, 4;
	add.s64 	%rd29, %rd27, %rd28;
	ld.global.f32 	%f10, [%rd29];
	add.s64 	%rd31, %rd2, %rd17;
	ld.global.f32 	%f11, [%rd31];
	mul.f32 	%f12, %f10, %f11;
	add.s64 	%rd32, %rd1, %rd17;
	st.global.f32 	[%rd32], %f12;
	add.s64 	%rd33, %rd2, %rd28;
	ld.global.f32 	%f13, [%rd33];
	ld.global.f32 	%f14, [%rd8];
	add.s64 	%rd34, %rd7, %rd28;
	ld.global.f32 	%f15, [%rd34];
	fma.rn.f32 	%f16, %f13, %f14, %f15;
	st.global.f32 	[%rd34], %f16;
	bra.uni 	$L__BB21_7;
$L__BB21_6:
	mul.wide.s32 	%rd20, %r17, 4;
	add.s64 	%rd21, %rd5, %rd20;
	ld.global.f32 	%f3, [%rd21];
	add.s64 	%rd23, %rd2, %rd17;
	ld.global.f32 	%f4, [%rd23];
	mul.f32 	%f5, %f3, %f4;
	add.s64 	%rd24, %rd1, %rd17;
	st.global.f32 	[%rd24], %f5;
	add.s64 	%rd25, %rd2, %rd20;
	ld.global.f32 	%f6, [%rd25];
	ld.global.f32 	%f7, [%rd8];
	add.s64 	%rd26, %rd6, %rd20;
	ld.global.f32 	%f8, [%rd26];
	fma.rn.f32 	%f9, %f6, %f7, %f8;
	st.global.f32 	[%rd26], %f9;
$L__BB21_7:
	add.s32 	%r17, %r17, %r2;
	setp.lt.s32 	%p4, %r17, %r9;
	@%p4 bra 	$L__BB21_4;
$L__BB21_8:
	add.s32 	%r16, %r16, 1;
	setp.ne.s32 	%p5, %r16, %r10;
	@%p5 bra 	$L__BB21_2;
$L__BB21_9:
	ret;

}
	// .globl	PreluForward
.visible .entry PreluForward(
	.param .u32 PreluForward_param_0,
	.param .u32 PreluForward_param_1,
	.param .u64 .ptr .align 1 PreluForward_param_2,
	.param .u64 .ptr .align 1 PreluForward_param_3,
	.param .u64 .ptr .align 1 PreluForward_param_4
)
{
	.reg .pred 	%p<6>;
	.reg .b32 	%r<18>;
	.reg .b32 	%f<6>;
	.reg .b64 	%rd<13>;

	ld.param.u32 	%r9, [PreluForward_param_0];
	ld.param.u32 	%r10, [PreluForward_param_1];
	ld.param.u64 	%rd4, [PreluForward_param_2];
	ld.param.u64 	%rd5, [PreluForward_param_3];
	ld.param.u64 	%rd6, [PreluForward_param_4];
	setp.lt.s32 	%p1, %r10, 1;
	@%p1 bra 	$L__BB22_8;
	mov.u32 	%r12, %ctaid.x;
	mov.u32 	%r13, %ntid.x;
	mov.u32 	%r14, %tid.x;
	mad.lo.s32 	%r1, %r12, %r13, %r14;
	mov.u32 	%r15, %nctaid.x;
	mul.lo.s32 	%r2, %r13, %r15;
	cvta.to.global.u64 	%rd1, %rd4;
	cvta.to.global.u64 	%rd2, %rd6;
	cvta.to.global.u64 	%rd3, %rd5;
	mov.b32 	%r16, 0;
$L__BB22_2:
	setp.ge.s32 	%p2, %r1, %r9;
	@%p2 bra 	$L__BB22_7;
	mul.lo.s32 	%r4, %r16, %r9;
	mov.u32 	%r17, %r1;
$L__BB22_4:
	add.s32 	%r6, %r17, %r4;
	mul.wide.s32 	%rd7, %r6, 4;
	add.s64 	%rd8, %rd1, %rd7;
	ld.global.f32 	%f5, [%rd8];
	setp.gt.f32 	%p3, %f5, 0f00000000;
	@%p3 bra 	$L__BB22_6;
	mul.wide.s32 	%rd9, %r17, 4;
	add.s64 	%rd10, %rd2, %rd9;
	ld.global.f32 	%f4, [%rd10];
	mul.f32 	%f5, %f4, %f5;
$L__BB22_6:
	add.s64 	%rd12, %rd3, %rd7;
	st.global.f32 	[%rd12], %f5;
	add.s32 	%r17, %r17, %r2;
	setp.lt.s32 	%p4, %r17, %r9;
	@%p4 bra 	$L__BB22_4;
$L__BB22_7:
	add.s32 	%r16, %r16, 1;
	setp.ne.s32 	%p5, %r16, %r10;
	@%p5 bra 	$L__BB22_2;
$L__BB22_8:
	ret;

}
	// .globl	PreluBackward
.visible .entry PreluBackward(
	.param .u32 PreluBackward_param_0,
	.param .u32 PreluBackward_param_1,
	.param .u64 .ptr .align 1 PreluBackward_param_2,
	.param .u64 .ptr .align 1 PreluBackward_param_3,
	.param .u64 .ptr .align 1 PreluBackward_param_4,
	.param .u64 .ptr .align 1 PreluBackward_param_5,
	.param .u64 .ptr .align 1 PreluBackward_param_6
)
{
	.reg .pred 	%p<6>;
	.reg .b32 	%r<18>;
	.reg .b32 	%f<10>;
	.reg .b64 	%rd<23>;

	ld.param.u32 	%r9, [PreluBackward_param_0];
	ld.param.u32 	%r10, [PreluBackward_param_1];
	ld.param.u64 	%rd10, [PreluBackward_param_2];
	ld.param.u64 	%rd7, [PreluBackward_param_3];
	ld.param.u64 	%rd11, [PreluBackward_param_4];
	ld.param.u64 	%rd8, [PreluBackward_param_5];
	ld.param.u64 	%rd9, [PreluBackward_param_6];
	cvta.to.global.u64 	%rd1, %rd10;
	cvta.to.global.u64 	%rd2, %rd11;
	setp.lt.s32 	%p1, %r10, 1;
	@%p1 bra 	$L__BB23_9;
	mov.u32 	%r12, %ctaid.x;
	mov.u32 	%r13, %ntid.x;
	mov.u32 	%r14, %tid.x;
	mad.lo.s32 	%r1, %r12, %r13, %r14;
	mov.u32 	%r15, %nctaid.x;
	mul.lo.s32 	%r2, %r13, %r15;
	cvta.to.global.u64 	%rd3, %rd7;
	cvta.to.global.u64 	%rd4, %rd8;
	cvta.to.global.u64 	%rd5, %rd9;
	mov.b32 	%r16, 0;
$L__BB23_2:
	setp.ge.s32 	%p2, %r1, %r9;
	@%p2 bra 	$L__BB23_8;
	mul.lo.s32 	%r4, %r16, %r9;
	mov.u32 	%r17, %r1;
$L__BB23_4:
	add.s32 	%r6, %r17, %r4;
	mul.wide.s32 	%rd12, %r6, 4;
	add.s64 	%rd6, %rd3, %rd12;
	ld.global.f32 	%f1, [%rd6];
	setp.leu.f32 	%p3, %f1, 0f00000000;
	@%p3 bra 	$L__BB23_6;
	add.s64 	%rd21, %rd2, %rd12;
	ld.global.f32 	%f9, [%rd21];
	add.s64 	%rd22, %rd1, %rd12;
	st.global.f32 	[%rd22], %f9;
	bra.uni 	$L__BB23_7;
$L__BB23_6:
	mul.wide.s32 	%rd13, %r17, 4;
	add.s64 	%rd14, %rd4, %rd13;
	ld.global.f32 	%f2, [%rd14];
	add.s64 	%rd16, %rd2, %rd12;
	ld.global.f32 	%f3, [%rd16];
	mul.f32 	%f4, %f2, %f3;
	add.s64 	%rd17, %rd1, %rd12;
	st.global.f32 	[%rd17], %f4;
	add.s64 	%rd18, %rd2, %rd13;
	ld.global.f32 	%f5, [%rd18];
	ld.global.f32 	%f6, [%rd6];
	add.s64 	%rd19, %rd5, %rd13;
	ld.global.f32 	%f7, [%rd19];
	fma.rn.f32 	%f8, %f5, %f6, %f7;
	st.global.f32 	[%rd19], %f8;
$L__BB23_7:
	add.s32 	%r17, %r17, %r2;
	setp.lt.s32 	%p4, %r17, %r9;
	@%p4 bra 	$L__BB23_4;
$L__BB23_8:
	add.s32 	%r16, %r16, 1;
	setp.ne.s32 	%p5, %r16, %r10;
	@%p5 bra 	$L__BB23_2;
$L__BB23_9:
	ret;

}
	// .globl	forwardleakyfloat
.visible .entry forwardleakyfloat(
	.param .u32 forwardleakyfloat_param_0,
	.param .u64 .ptr .align 1 forwardleakyfloat_param_1,
	.param .u64 .ptr .align 1 forwardleakyfloat_param_2,
	.param .f32 forwardleakyfloat_param_3,
	.param .u32 forwardleakyfloat_param_4
)
{
	.reg .pred 	%p<4>;
	.reg .b32 	%r<11>;
	.reg .b32 	%f<5>;
	.reg .b64 	%rd<8>;

	ld.param.u32 	%r6, [forwardleakyfloat_param_0];
	ld.param.u64 	%rd3, [forwardleakyfloat_param_1];
	ld.param.u64 	%rd4, [forwardleakyfloat_param_2];
	ld.param.f32 	%f1, [forwardleakyfloat_param_3];
	mov.u32 	%r7, %ctaid.x;
	mov.u32 	%r1, %ntid.x;
	mov.u32 	%r8, %tid.x;
	mad.lo.s32 	%r10, %r7, %r1, %r8;
	setp.ge.s32 	%p1, %r10, %r6;
	@%p1 bra 	$L__BB24_3;
	mov.u32 	%r9, %nctaid.x;
	mul.lo.s32 	%r3, %r1, %r9;
	cvta.to.global.u64 	%rd1, %rd3;
	cvta.to.global.u64 	%rd2, %rd4;
$L__BB24_2:
	mul.wide.s32 	%rd5, %r10, 4;
	add.s64 	%rd6, %rd1, %rd5;
	ld.global.f32 	%f2, [%rd6];
	setp.gt.f32 	%p2, %f2, 0f00000000;
	mul.f32 	%f3, %f1, %f2;
	selp.f32 	%f4, %f2, %f3, %p2;
	add.s64 	%rd7, %rd2, %rd5;
	st.global.f32 	[%rd7], %f4;
	add.s32 	%r10, %r10, %r3;
	setp.lt.s32 	%p3, %r10, %r6;
	@%p3 bra 	$L__BB24_2;
$L__BB24_3:
	ret;

}
	// .globl	backwardleakyfloat
.visible .entry backwardleakyfloat(
	.param .u32 backwardleakyfloat_param_0,
	.param .u64 .ptr .align 1 backwardleakyfloat_param_1,
	.param .u64 .ptr .align 1 backwardleakyfloat_param_2,
	.param .u64 .ptr .align 1 backwardleakyfloat_param_3,
	.param .f32 backwardleakyfloat_param_4,
	.param .u32 backwardleakyfloat_param_5
)
{
	.reg .pred 	%p<4>;
	.reg .b32 	%r<11>;
	.reg .b32 	%f<8>;
	.reg .b64 	%rd<15>;

	ld.param.u32 	%r6, [backwardleakyfloat_param_0];
	ld.param.u64 	%rd4, [backwardleakyfloat_param_1];
	ld.param.u64 	%rd5, [backwardleakyfloat_param_2];
	ld.param.u64 	%rd6, [backwardleakyfloat_param_3];
	ld.param.f32 	%f4, [backwardleakyfloat_param_4];
	cvta.to.global.u64 	%rd1, %rd6;
	mov.u32 	%r7, %ctaid.x;
	mov.u32 	%r1, %ntid.x;
	mov.u32 	%r8, %tid.x;
	mad.lo.s32 	%r10, %r7, %r1, %r8;
	setp.ge.s32 	%p1, %r10, %r6;
	@%p1 bra 	$L__BB25_6;
	mov.u32 	%r9, %nctaid.x;
	mul.lo.s32 	%r3, %r1, %r9;
	cvta.to.global.u64 	%rd2, %rd4;
	cvta.to.global.u64 	%rd3, %rd5;
$L__BB25_2:
	mul.wide.s32 	%rd7, %r10, 4;
	add.s64 	%rd8, %rd2, %rd7;
	ld.global.f32 	%f5, [%rd8];
	setp.leu.f32 	%p2, %f5, 0f00000000;
	@%p2 bra 	$L__BB25_4;
	add.s64 	%rd12, %rd1, %rd7;
	ld.global.f32 	%f7, [%rd12];
	bra.uni 	$L__BB25_5;
$L__BB25_4:
	add.s64 	%rd10, %rd1, %rd7;
	ld.global.f32 	%f6, [%rd10];
	mul.f32 	%f7, %f4, %f6;
$L__BB25_5:
	add.s64 	%rd14, %rd3, %rd7;
	st.global.f32 	[%rd14], %f7;
	add.s32 	%r10, %r10, %r3;
	setp.lt.s32 	%p3, %r10, %r6;
	@%p3 bra 	$L__BB25_2;
$L__BB25_6:
	ret;

}
	// .globl	MSELoss
.visible .entry MSELoss(
	.param .u32 MSELoss_param_0,
	.param .u64 .ptr .align 1 MSELoss_param_1,
	.param .u64 .ptr .align 1 MSELoss_param_2,
	.param .u64 .ptr .align 1 MSELoss_param_3,
	.param .u64 .ptr .align 1 MSELoss_param_4
)
{
	.reg .pred 	%p<3>;
	.reg .b32 	%r<11>;
	.reg .b32 	%f<7>;
	.reg .b64 	%rd<13>;

	ld.param.u32 	%r6, [MSELoss_param_0];
	ld.param.u64 	%rd5, [MSELoss_param_1];
	ld.param.u64 	%rd6, [MSELoss_param_2];
	ld.param.u64 	%rd7, [MSELoss_param_3];
	ld.param.u64 	%rd8, [MSELoss_param_4];
	mov.u32 	%r7, %ctaid.x;
	mov.u32 	%r1, %ntid.x;
	mov.u32 	%r8, %tid.x;
	mad.lo.s32 	%r10, %r7, %r1, %r8;
	setp.ge.s32 	%p1, %r10, %r6;
	@%p1 bra 	$L__BB26_3;
	mov.u32 	%r9, %nctaid.x;
	mul.lo.s32 	%r3, %r1, %r9;
	cvta.to.global.u64 	%rd1, %rd7;
	cvta.to.global.u64 	%rd2, %rd6;
	cvta.to.global.u64 	%rd3, %rd5;
	cvta.to.global.u64 	%rd4, %rd8;
$L__BB26_2:
	mul.wide.s32 	%rd9, %r10, 4;
	add.s64 	%rd10, %rd1, %rd9;
	ld.global.f32 	%f1, [%rd10];
	add.s64 	%rd11, %rd2, %rd9;
	ld.global.f32 	%f2, [%rd11];
	sub.f32 	%f3, %f1, %f2;
	add.s64 	%rd12, %rd3, %rd9;
	st.global.f32 	[%rd12], %f3;
	mul.f32 	%f4, %f3, %f3;
	mul.f32 	%f5, %f4, 0f3F000000;
	atom.global.add.f32 	%f6, [%rd4], %f5;
	add.s32 	%r10, %r10, %r3;
	setp.lt.s32 	%p2, %r10, %r6;
	@%p2 bra 	$L__BB26_2;
$L__BB26_3:
	ret;

}
	// .globl	ConcatForwardNCHW
.visible .entry ConcatForwardNCHW(
	.param .u32 ConcatForwardNCHW_param_0,
	.param .u32 ConcatForwardNCHW_param_1,
	.param .u32 ConcatForwardNCHW_param_2,
	.param .u32 ConcatForwardNCHW_param_3,
	.param .u64 .ptr .align 1 ConcatForwardNCHW_param_4,
	.param .u32 ConcatForwardNCHW_param_5,
	.param .u32 ConcatForwardNCHW_param_6,
	.param .u64 .ptr .align 1 ConcatForwardNCHW_param_7,
	.param .u64 .ptr .align 1 ConcatForwardNCHW_param_8
)
{
	.reg .pred 	%p<20>;
	.reg .b32 	%r<85>;
	.reg .b32 	%f<5>;
	.reg .b64 	%rd<23>;

	ld.param.u32 	%r44, [ConcatForwardNCHW_param_0];
	ld.param.u32 	%r45, [ConcatForwardNCHW_param_1];
	ld.param.u32 	%r46, [ConcatForwardNCHW_param_2];
	ld.param.u32 	%r47, [ConcatForwardNCHW_param_3];
	ld.param.u64 	%rd4, [ConcatForwardNCHW_param_4];
	ld.param.u32 	%r48, [ConcatForwardNCHW_param_5];
	ld.param.u32 	%r49, [ConcatForwardNCHW_param_6];
	ld.param.u64 	%rd5, [ConcatForwardNCHW_param_7];
	ld.param.u64 	%rd6, [ConcatForwardNCHW_param_8];
	cvta.to.global.u64 	%rd1, %rd4;
	cvta.to.global.u64 	%rd2, %rd6;
	cvta.to.global.u64 	%rd3, %rd5;
	setp.lt.s32 	%p1, %r45, 1;
	@%p1 bra 	$L__BB27_30;
	add.s32 	%r50, %r49, %r47;
	mul.lo.s32 	%r1, %r50, %r45;
	setp.lt.s32 	%p2, %r46, 1;
	mov.u32 	%r51, %ctaid.x;
	mov.u32 	%r52, %ntid.x;
	mov.u32 	%r53, %tid.x;
	mad.lo.s32 	%r2, %r51, %r52, %r53;
	mov.u32 	%r54, %nctaid.x;
	mul.lo.s32 	%r3, %r52, %r54;
	add.s32 	%r4, %r1, %r47;
	@%p2 bra 	$L__BB27_22;
	setp.gt.s32 	%p8, %r48, 0;
	@%p8 bra 	$L__BB27_8;
	mov.b32 	%r79, 0;
$L__BB27_4:
	mul.lo.s32 	%r27, %r79, %r47;
	mov.b32 	%r80, 0;
$L__BB27_5:
	setp.lt.s32 	%p9, %r2, %r44;
	@%p9 bra 	$L__BB27_6;
	bra.uni 	$L__BB27_20;
$L__BB27_6:
	mul.lo.s32 	%r62, %r80, %r44;
	add.s32 	%r32, %r62, %r27;
	add.s32 	%r33, %r62, %r1;
	mov.u32 	%r81, %r2;
$L__BB27_7:
	add.s32 	%r63, %r32, %r81;
	mul.wide.s32 	%rd11, %r63, 4;
	add.s64 	%rd12, %rd1, %rd11;
	ld.global.f32 	%f2, [%rd12];
	add.s32 	%r64, %r33, %r81;
	mul.wide.s32 	%rd13, %r64, 4;
	add.s64 	%rd14, %rd2, %rd13;
	st.global.f32 	[%rd14], %f2;
	add.s32 	%r81, %r81, %r3;
	setp.lt.s32 	%p10, %r81, %r44;
	@%p10 bra 	$L__BB27_7;
	bra.uni 	$L__BB27_20;
$L__BB27_8:
	add.s32 	%r5, %r2, %r1;
	mov.b32 	%r72, 0;
$L__BB27_9:
	mad.lo.s32 	%r7, %r72, %r47, %r2;
	mov.b32 	%r73, 0;
$L__BB27_10:
	setp.lt.s32 	%p13, %r2, %r44;
	@%p13 bra 	$L__BB27_11;
	bra.uni 	$L__BB27_13;
$L__BB27_11:
	mul.lo.s32 	%r67, %r73, %r44;
	add.s32 	%r75, %r5, %r67;
	add.s32 	%r74, %r7, %r67;
	mov.u32 	%r76, %r2;
$L__BB27_12:
	mul.wide.s32 	%rd15, %r74, 4;
	add.s64 	%rd16, %rd1, %rd15;
	ld.global.f32 	%f3, [%rd16];
	mul.wide.s32 	%rd17, %r75, 4;
	add.s64 	%rd18, %rd2, %rd17;
	st.global.f32 	[%rd18], %f3;
	add.s32 	%r76, %r76, %r3;
	add.s32 	%r75, %r75, %r3;
	add.s32 	%r74, %r74, %r3;
	setp.lt.s32 	%p14, %r76, %r44;
	@%p14 bra 	$L__BB27_12;
$L__BB27_13:
	add.s32 	%r73, %r73, 1;
	setp.ne.s32 	%p15, %r73, %r46;
	@%p15 bra 	$L__BB27_10;
	mul.lo.s32 	%r16, %r72, %r49;
	mov.b32 	%r77, 0;
$L__BB27_15:
	setp.lt.s32 	%p16, %r2, %r44;
	@%p16 bra 	$L__BB27_16;
	bra.uni 	$L__BB27_18;
$L__BB27_16:
	mul.lo.s32 	%r69, %r77, %r44;
	add.s32 	%r21, %r69, %r16;
	add.s32 	%r22, %r4, %r69;
	mov.u32 	%r78, %r2;
$L__BB27_17:
	add.s32 	%r70, %r21, %r78;
	mul.wide.s32 	%rd19, %r70, 4;
	add.s64 	%rd20, %rd3, %rd19;
	ld.global.f32 	%f4, [%rd20];
	add.s32 	%r71, %r22, %r78;
	mul.wide.s32 	%rd21, %r71, 4;
	add.s64 	%rd22, %rd2, %rd21;
	st.global.f32 	[%rd22], %f4;
	add.s32 	%r78, %r78, %r3;
	setp.lt.s32 	%p17, %r78, %r44;
	@%p17 bra 	$L__BB27_17;
$L__BB27_18:
	add.s32 	%r77, %r77, 1;
	setp.eq.s32 	%p18, %r77, %r48;
	@%p18 bra 	$L__BB27_19;
	bra.uni 	$L__BB27_15;
$L__BB27_19:
	add.s32 	%r72, %r72, 1;
	setp.eq.s32 	%p19, %r72, %r45;
	@%p19 bra 	$L__BB27_30;
	bra.uni 	$L__BB27_9;
$L__BB27_20:
	add.s32 	%r80, %r80, 1;
	setp.eq.s32 	%p11, %r80, %r46;
	@%p11 bra 	$L__BB27_21;
	bra.uni 	$L__BB27_5;
$L__BB27_21:
	add.s32 	%r79, %r79, 1;
	setp.eq.s32 	%p12, %r79, %r45;
	@%p12 bra 	$L__BB27_30;
	bra.uni 	$L__BB27_4;
$L__BB27_22:
	setp.lt.s32 	%p3, %r48, 1;
	@%p3 bra 	$L__BB27_30;
	mov.b32 	%r82, 0;
$L__BB27_24:
	mul.lo.s32 	%r36, %r82, %r49;
	mov.b32 	%r83, 0;
$L__BB27_25:
	setp.lt.s32 	%p4, %r2, %r44;
	@%p4 bra 	$L__BB27_26;
	bra.uni 	$L__BB27_28;
$L__BB27_26:
	mul.lo.s32 	%r57, %r83, %r44;
	add.s32 	%r41, %r57, %r36;
	add.s32 	%r42, %r4, %r57;
	mov.u32 	%r84, %r2;
$L__BB27_27:
	add.s32 	%r58, %r41, %r84;
	mul.wide.s32 	%rd7, %r58, 4;
	add.s64 	%rd8, %rd3, %rd7;
	ld.global.f32 	%f1, [%rd8];
	add.s32 	%r59, %r42, %r84;
	mul.wide.s32 	%rd9, %r59, 4;
	add.s64 	%rd10, %rd2, %rd9;
	st.global.f32 	[%rd10], %f1;
	add.s32 	%r84, %r84, %r3;
	setp.lt.s32 	%p5, %r84, %r44;
	@%p5 bra 	$L__BB27_27;
$L__BB27_28:
	add.s32 	%r83, %r83, 1;
	setp.eq.s32 	%p6, %r83, %r48;
	@%p6 bra 	$L__BB27_29;
	bra.uni 	$L__BB27_25;
$L__BB27_29:
	add.s32 	%r82, %r82, 1;
	setp.ne.s32 	%p7, %r82, %r45;
	@%p7 bra 	$L__BB27_24;
$L__BB27_30:
	ret;

}
	// .globl	ConcatBackwardNCHW
.visible .entry ConcatBackwardNCHW(
	.param .u32 ConcatBackwardNCHW_param_0,
	.param .u32 ConcatBackwardNCHW_param_1,
	.param .u32 ConcatBackwardNCHW_param_2,
	.param .u32 ConcatBackwardNCHW_param_3,
	.param .u64 .ptr .align 1 ConcatBackwardNCHW_param_4,
	.param .u32 ConcatBackwardNCHW_param_5,
	.param .u32 ConcatBackwardNCHW_param_6,
	.param .u64 .ptr .align 1 ConcatBackwardNCHW_param_7,
	.param .u64 .ptr .align 1 ConcatBackwardNCHW_param_8
)
{
	.reg .pred 	%p<20>;
	.reg .b32 	%r<85>;
	.reg .b32 	%f<5>;
	.reg .b64 	%rd<23>;

	ld.param.u32 	%r44, [ConcatBackwardNCHW_param_0];
	ld.param.u32 	%r45, [ConcatBackwardNCHW_param_1];
	ld.param.u32 	%r46, [ConcatBackwardNCHW_param_2];
	ld.param.u32 	%r47, [ConcatBackwardNCHW_param_3];
	ld.param.u64 	%rd4, [ConcatBackwardNCHW_param_4];
	ld.param.u32 	%r48, [ConcatBackwardNCHW_param_5];
	ld.param.u32 	%r49, [ConcatBackwardNCHW_param_6];
	ld.param.u64 	%rd5, [ConcatBackwardNCHW_param_7];
	ld.param.u64 	%rd6, [ConcatBackwardNCHW_param_8];
	cvta.to.global.u64 	%rd1, %rd4;
	cvta.to.global.u64 	%rd2, %rd5;
	cvta.to.global.u64 	%rd3, %rd6;
	setp.lt.s32 	%p1, %r45, 1;
	@%p1 bra 	$L__BB28_30;
	add.s32 	%r50, %r49, %r47;
	mul.lo.s32 	%r1, %r50, %r45;
	setp.lt.s32 	%p2, %r46, 1;
	mov.u32 	%r51, %ctaid.x;
	mov.u32 	%r52, %ntid.x;
	mov.u32 	%r53, %tid.x;
	mad.lo.s32 	%r2, %r51, %r52, %r53;
	mov.u32 	%r54, %nctaid.x;
	mul.lo.s32 	%r3, %r52, %r54;
	add.s32 	%r4, %r1, %r47;
	@%p2 bra 	$L__BB28_22;
	setp.gt.s32 	%p8, %r48, 0;
	@%p8 bra 	$L__BB28_8;
	mov.b32 	%r79, 0;
$L__BB28_4:
	mul.lo.s32 	%r27, %r79, %r47;
	mov.b32 	%r80, 0;
$L__BB28_5:
	setp.lt.s32 	%p9, %r2, %r44;
	@%p9 bra 	$L__BB28_6;
	bra.uni 	$L__BB28_20;
$L__BB28_6:
	mul.lo.s32 	%r62, %r80, %r44;
	add.s32 	%r32, %r62, %r1;
	add.s32 	%r33, %r62, %r27;
	mov.u32 	%r81, %r2;
$L__BB28_7:
	add.s32 	%r63, %r32, %r81;
	mul.wide.s32 	%rd11, %r63, 4;
	add.s64 	%rd12, %rd3, %rd11;
	ld.global.f32 	%f2, [%rd12];
	add.s32 	%r64, %r33, %r81;
	mul.wide.s32 	%rd13, %r64, 4;
	add.s64 	%rd14, %rd1, %rd13;
	st.global.f32 	[%rd14], %f2;
	add.s32 	%r81, %r81, %r3;
	setp.lt.s32 	%p10, %r81, %r44;
	@%p10 bra 	$L__BB28_7;
	bra.uni 	$L__BB28_20;
$L__BB28_8:
	add.s32 	%r5, %r2, %r1;
	mov.b32 	%r72, 0;
$L__BB28_9:
	mad.lo.s32 	%r7, %r72, %r47, %r2;
	mov.b32 	%r73, 0;
$L__BB28_10:
	setp.lt.s32 	%p13, %r2, %r44;
	@%p13 bra 	$L__BB28_11;
	bra.uni 	$L__BB28_13;
$L__BB28_11:
	mul.lo.s32 	%r67, %r73, %r44;
	add.s32 	%r75, %r7, %r67;
	add.s32 	%r74, %r5, %r67;
	mov.u32 	%r76, %r2;
$L__BB28_12:
	mul.wide.s32 	%rd15, %r74, 4;
	add.s64 	%rd16, %rd3, %rd15;
	ld.global.f32 	%f3, [%rd16];
	mul.wide.s32 	%rd17, %r75, 4;
	add.s64 	%rd18, %rd1, %rd17;
	st.global.f32 	[%rd18], %f3;
	add.s32 	%r76, %r76, %r3;
	add.s32 	%r75, %r75, %r3;
	add.s32 	%r74, %r74, %r3;
	setp.lt.s32 	%p14, %r76, %r44;
	@%p14 bra 	$L__BB28_12;
$L__BB28_13:
	add.s32 	%r73, %r73, 1;
	setp.ne.s32 	%p15, %r73, %r46;
	@%p15 bra 	$L__BB28_10;
	mul.lo.s32 	%r16, %r72, %r49;
	mov.b32 	%r77, 0;
$L__BB28_15:
	setp.lt.s32 	%p16, %r2, %r44;
	@%p16 bra 	$L__BB28_16;
	bra.uni 	$L__BB28_18;
$L__BB28_16:
	mul.lo.s32 	%r69, %r77, %r44;
	add.s32 	%r21, %r4, %r69;
	add.s32 	%r22, %r69, %r16;
	mov.u32 	%r78, %r2;
$L__BB28_17:
	add.s32 	%r70, %r21, %r78;
	mul.wide.s32 	%rd19, %r70, 4;
	add.s64 	%rd20, %rd3, %rd19;
	ld.global.f32 	%f4, [%rd20];
	add.s32 	%r71, %r22, %r78;
	mul.wide.s32 	%rd21, %r71, 4;
	add.s64 	%rd22, %rd2, %rd21;
	st.global.f32 	[%rd22], %f4;
	add.s32 	%r78, %r78, %r3;
	setp.lt.s32 	%p17, %r78, %r44;
	@%p17 bra 	$L__BB28_17;
$L__BB28_18:
	add.s32 	%r77, %r77, 1;
	setp.eq.s32 	%p18, %r77, %r48;
	@%p18 bra 	$L__BB28_19;
	bra.uni 	$L__BB28_15;
$L__BB28_19:
	add.s32 	%r72, %r72, 1;
	setp.eq.s32 	%p19, %r72, %r45;
	@%p19 bra 	$L__BB28_30;
	bra.uni 	$L__BB28_9;
$L__BB28_20:
	add.s32 	%r80, %r80, 1;
	setp.eq.s32 	%p11, %r80, %r46;
	@%p11 bra 	$L__BB28_21;
	bra.uni 	$L__BB28_5;
$L__BB28_21:
	add.s32 	%r79, %r79, 1;
	setp.eq.s32 	%p12, %r79, %r45;
	@%p12 bra 	$L__BB28_30;
	bra.uni 	$L__BB28_4;
$L__BB28_22:
	setp.lt.s32 	%p3, %r48, 1;
	@%p3 bra 	$L__BB28_30;
	mov.b32 	%r82, 0;
$L__BB28_24:
	mul.lo.s32 	%r36, %r82, %r49;
	mov.b32 	%r83, 0;
$L__BB28_25:
	setp.lt.s32 	%p4, %r2, %r44;
	@%p4 bra 	$L__BB28_26;
	bra.uni 	$L__BB28_28;
$L__BB28_26:
	mul.lo.s32 	%r57, %r83, %r44;
	add.s32 	%r41, %r4, %r57;
	add.s32 	%r42, %r57, %r36;
	mov.u32 	%r84, %r2;
$L__BB28_27:
	add.s32 	%r58, %r41, %r84;
	mul.wide.s32 	%rd7, %r58, 4;
	add.s64 	%rd8, %rd3, %rd7;
	ld.global.f32 	%f1, [%rd8];
	add.s32 	%r59, %r42, %r84;
	mul.wide.s32 	%rd9, %r59, 4;
	add.s64 	%rd10, %rd2, %rd9;
	st.global.f32 	[%rd10], %f1;
	add.s32 	%r84, %r84, %r3;
	setp.lt.s32 	%p5, %r84, %r44;
	@%p5 bra 	$L__BB28_27;
$L__BB28_28:
	add.s32 	%r83, %r83, 1;
	setp.eq.s32 	%p6, %r83, %r48;
	@%p6 bra 	$L__BB28_29;
	bra.uni 	$L__BB28_25;
$L__BB28_29:
	add.s32 	%r82, %r82, 1;
	setp.ne.s32 	%p7, %r82, %r45;
	@%p7 bra 	$L__BB28_24;
$L__BB28_30:
	ret;

}


// ===== COMPILED SASS (sm_100) =====

	.target	sm_100

	.elftype	@"ET_EXEC"


//--------------------- .note.nv.tkinfo           --------------------------
	.section	.note.nv.tkinfo,"",@"SHT_NOTE"
	.sectionflags	@"SHF_NOTE_NV_TKINFO"
	.tkinfo
        /*0018*/ 	.word	0x00000002
        /*0030*/ 	.string	""
        /*0030*/ 	.string	"ptxas"
        /*0030*/ 	.string	"Cuda compilation tools, release 13.0, V13.0.88"
        /*0030*/ 	.string	"Build cuda_13.0.r13.0/compiler.36424714_0"
        /*0030*/ 	.string	"-arch sm_100 -m 64 "



//--------------------- .note.nv.cuinfo           --------------------------
	.section	.note.nv.cuinfo,"",@"SHT_NOTE"
	.sectionflags	@"SHF_NOTE_NV_CUINFO"
        /*0018*/ 	.short	0x0002
        /*001a*/ 	.short	0x0064
        /*001c*/ 	.short	0x0082
	.zero		2


//--------------------- .nv.info                  --------------------------
	.section	.nv.info,"",@"SHT_CUDA_INFO"
	.align	4


	//----- nvinfo : EIATTR_REGCOUNT
	.align		4
        /*0000*/ 	.byte	0x04, 0x2f
        /*0002*/ 	.short	(.L_1 - .L_0)
	.align		4
.L_0:
        /*0004*/ 	.word	index@(Int8ToFloat32)
        /*0008*/ 	.word	0x0000000e


	//----- nvinfo : EIATTR_FRAME_SIZE
	.align		4
.L_1:
        /*000c*/ 	.byte	0x04, 0x11
        /*000e*/ 	.short	(.L_3 - .L_2)
	.align		4
.L_2:
        /*0010*/ 	.word	index@(Int8ToFloat32)
        /*0014*/ 	.word	0x00000000


	//----- nvinfo : EIATTR_REGCOUNT
	.align		4
.L_3:
        /*0018*/ 	.byte	0x04, 0x2f
        /*001a*/ 	.short	(.L_5 - .L_4)
	.align		4
.L_4:
        /*001c*/ 	.word	index@(Int8ToFloat32Normalize)
        /*0020*/ 	.word	0x0000001a


	//----- nvinfo : EIATTR_FRAME_SIZE
	.align		4
.L_5:
        /*0024*/ 	.byte	0x04, 0x11
        /*0026*/ 	.short	(.L_7 - .L_6)
	.align		4
.L_6:
        /*0028*/ 	.word	index@($__internal_8_$__cuda_sm20_div_rn_f64_full)
        /*002c*/ 	.word	0x00000000


	//----- nvinfo : EIATTR_FRAME_SIZE
	.align		4
.L_7:
        /*0030*/ 	.byte	0x04, 0x11
        /*0032*/ 	.short	(.L_9 - .L_8)
	.align		4
.L_8:
        /*0034*/ 	.word	index@(Int8ToFloat32Normalize)
        /*0038*/ 	.word	0x00000000


	//----- nvinfo : EIATTR_REGCOUNT
	.align		4
.L_9:
        /*003c*/ 	.byte	0x04, 0x2f
        /*003e*/ 	.short	(.L_11 - .L_10)
	.align		4
.L_10:
        /*0040*/ 	.word	index@(Transpose)
        /*0044*/ 	.word	0x00000020


	//----- nvinfo : EIATTR_FRAME_SIZE
	.align		4
.L_11:
        /*0048*/ 	.byte	0x04, 0x11
        /*004a*/ 	.short	(.L_13 - .L_12)
	.align		4
.L_12:
        /*004c*/ 	.word	index@(Transpose)
        /*0050*/ 	.word	0x00000000


	//----- nvinfo : EIATTR_REGCOUNT
	.align		4
.L_13:
        /*0054*/ 	.byte	0x04, 0x2f
        /*0056*/ 	.short	(.L_15 - .L_14)
	.align		4
.L_14:
        /*0058*/ 	.word	index@(SwapEveryOther)
        /*005c*/ 	.word	0x00000012


	//----- nvinfo : EIATTR_FRAME_SIZE
	.align		4
.L_15:
        /*0060*/ 	.byte	0x04, 0x11
        /*0062*/ 	.short	(.L_17 - .L_16)
	.align		4
.L_16:
        /*0064*/ 	.word	index@(SwapEveryOther)
        /*0068*/ 	.word	0x00000000


	//----- nvinfo : EIATTR_REGCOUNT
	.align		4
.L_17:
        /*006c*/ 	.byte	0x04, 0x2f
        /*006e*/ 	.short	(.L_19 - .L_18)
	.align		4
.L_18:
        /*0070*/ 	.word	index@(SwapUpperLower)
        /*0074*/ 	.word	0x00000018


	//----- nvinfo : EIATTR_FRAME_SIZE
	.align		4
.L_19:
        /*0078*/ 	.byte	0x04, 0x11
        /*007a*/ 	.short	(.L_21 - .L_20)
	.align		4
.L_20:
        /*007c*/ 	.word	index@(SwapUpperLower)
        /*0080*/ 	.word	0x00000000


	//----- nvinfo : EIATTR_REGCOUNT
	.align		4
.L_21:
        /*0084*/ 	.byte	0x04, 0x2f
        /*0086*/ 	.short	(.L_23 - .L_22)
	.align		4
.L_22:
        /*0088*/ 	.word	index@(SwapEveryOtherInt8)
        /*008c*/ 	.word	0x0000000e


	//----- nvinfo : EIATTR_FRAME_SIZE
	.align		4
.L_23:
        /*0090*/ 	.byte	0x04, 0x11
        /*0092*/ 	.short	(.L_25 - .L_24)
	.align		4
.L_24:
        /*0094*/ 	.word	index@(SwapEveryOtherInt8)
        /*0098*/ 	.word	0x00000000


	//----- nvinfo : EIATTR_REGCOUNT
	.align		4
.L_25:
        /*009c*/ 	.byte	0x04, 0x2f
        /*009e*/ 	.short	(.L_27 - .L_26)
	.align		4
.L_26:
        /*00a0*/ 	.word	index@(SwapUpperLowerInt8)
        /*00a4*/ 	.word	0x00000014


	//----- nvinfo : EIATTR_FRAME_SIZE
	.align		4
.L_27:
        /*00a8*/ 	.byte	0x04, 0x11
        /*00aa*/ 	.short	(.L_29 - .L_28)
	.align		4
.L_28:
        /*00ac*/ 	.word	index@(SwapUpperLowerInt8)
        /*00b0*/ 	.word	0x00000000


	//----- nvinfo : EIATTR_REGCOUNT
	.align		4
.L_29:
        /*00b4*/ 	.byte	0x04, 0x2f
        /*00b6*/ 	.short	(.L_31 - .L_30)
	.align		4
.L_30:
        /*00b8*/ 	.word	index@(ShapetoBatch4DNHWC)
        /*00bc*/ 	.word	0x0000001e


	//----- nvinfo : EIATTR_FRAME_SIZE
	.align		4
.L_31:
        /*00c0*/ 	.byte	0x04, 0x11
        /*00c2*/ 	.short	(.L_33 - .L_32)
	.align		4
.L_32:
        /*00c4*/ 	.word	index@(ShapetoBatch4DNHWC)
        /*00c8*/ 	.word	0x00000000


	//----- nvinfo : EIATTR_REGCOUNT
	.align		4
.L_33:
        /*00cc*/ 	.byte	0x04, 0x2f
        /*00ce*/ 	.short	(.L_35 - .L_34)
	.align		4
.L_34:
        /*00d0*/ 	.word	index@(ShapetoBatch4DNCHW)
        /*00d4*/ 	.word	0x0000001d


	//----- nvinfo : EIATTR_FRAME_SIZE
	.align		4
.L_35:
        /*00d8*/ 	.byte	0x04, 0x11
        /*00da*/ 	.short	(.L_37 - .L_36)
	.align		4
.L_36:
        /*00dc*/ 	.word	index@(ShapetoBatch4DNCHW)
        /*00e0*/ 	.word	0x00000000


	//----- nvinfo : EIATTR_REGCOUNT
	.align		4
.L_37:
        /*00e4*/ 	.byte	0x04, 0x2f
        /*00e6*/ 	.short	(.L_39 - .L_38)
	.align		4
.L_38:
        /*00e8*/ 	.word	index@(nearestneighborNHWC)
        /*00ec*/ 	.word	0x00000018


	//----- nvinfo : EIATTR_FRAME_SIZE
	.align		4
.L_39:
        /*00f0*/ 	.byte	0x04, 0x11
        /*00f2*/ 	.short	(.L_41 - .L_40)
	.align		4
.L_40:
        /*00f4*/ 	.word	index@(nearestneighborNHWC)
        /*00f8*/ 	.word	0x00000000


	//----- nvinfo : EIATTR_REGCOUNT
	.align		4
.L_41:
        /*00fc*/ 	.byte	0x04, 0x2f
        /*00fe*/ 	.short	(.L_43 - .L_42)
	.align		4
.L_42:
        /*0100*/ 	.word	index@(nearestneighborv2NCHW)
        /*0104*/ 	.word	0x0000001d


	//----- nvinfo : EIATTR_FRAME_SIZE
	.align		4
.L_43:
        /*0108*/ 	.byte	0x04, 0x11
        /*010a*/ 	.short	(.L_45 - .L_44)
	.align		4
.L_44:
        /*010c*/ 	.word	index@(nearestneighborv2NCHW)
        /*0110*/ 	.word	0x00000000


	//----- nvinfo : EIATTR_REGCOUNT
	.align		4
.L_45:
        /*0114*/ 	.byte	0x04, 0x2f
        /*0116*/ 	.short	(.L_47 - .L_46)
	.align		4
.L_46:
        /*0118*/ 	.word	index@(nearestneighborv2NCHWAddGradient)
        /*011c*/ 	.word	0x0000001e


	//----- nvinfo : EIATTR_FRAME_SIZE
	.align		4
.L_47:
        /*0120*/ 	.byte	0x04, 0x11
        /*0122*/ 	.short	(.L_49 - .L_48)
	.align		4
.L_48:
        /*0124*/ 	.word	index@(nearestneighborv2NCHWAddGradient)
        /*0128*/ 	.word	0x00000000


	//----- nvinfo : EIATTR_REGCOUNT
	.align		4
.L_49:
        /*012c*/ 	.byte	0x04, 0x2f
        /*012e*/ 	.short	(.L_51 - .L_50)
	.align		4
.L_50:
        /*0130*/ 	.word	index@(nearestneighborNCHW)
        /*0134*/ 	.word	0x00000017


	//----- nvinfo : EIATTR_FRAME_SIZE
	.align		4
.L_51:
        /*0138*/ 	.byte	0x04, 0x11
        /*013a*/ 	.short	(.L_53 - .L_52)
	.align		4
.L_52:
        /*013c*/ 	.word	index@(nearestneighborNCHW)
        /*0140*/ 	.word	0x00000000


	//----- nvinfo : EIATTR_REGCOUNT
	.align		4
.L_53:
        /*0144*/ 	.byte	0x04, 0x2f
        /*0146*/ 	.short	(.L_55 - .L_54)
	.align		4
.L_54:
        /*0148*/ 	.word	index@(nearestneighborNCHWBack)
        /*014c*/ 	.word	0x0000001b


	//----- nvinfo : EIATTR_FRAME_SIZE
	.align		4
.L_55:
        /*0150*/ 	.byte	0x04, 0x11
        /*0152*/ 	.short	(.L_57 - .L_56)
	.align		4
.L_56:
        /*0154*/ 	.word	index@(nearestneighborNCHWBack)
        /*0158*/ 	.word	0x00000000


	//----- nvinfo : EIATTR_REGCOUNT
	.align		4
.L_57:
        /*015c*/ 	.byte	0x04, 0x2f
        /*015e*/ 	.short	(.L_59 - .L_58)
	.align		4
.L_58:
        /*0160*/ 	.word	index@(nearestneighborNHWCBack)
        /*0164*/ 	.word	0x0000001a


	//----- nvinfo : EIATTR_FRAME_SIZE
	.align		4
.L_59:
        /*0168*/ 	.byte	0x04, 0x11
        /*016a*/ 	.short	(.L_61 - .L_60)
	.align		4
.L_60:
        /*016c*/ 	.word	index@(nearestneighborNHWCBack)
        /*0170*/ 	.word	0x00000000


	//----- nvinfo : EIATTR_REGCOUNT
	.align		4
.L_61:
        /*0174*/ 	.byte	0x04, 0x2f
        /*0176*/ 	.short	(.L_63 - .L_62)
	.align		4
.L_62:
        /*0178*/ 	.word	index@(adagradfloat)
        /*017c*/ 	.word	0x00000019


	//----- nvinfo : EIATTR_FRAME_SIZE
	.align		4
.L_63:
        /*0180*/ 	.byte	0x04, 0x11
        /*0182*/ 	.short	(.L_65 - .L_64)
	.align		4
.L_64:
        /*0184*/ 	.word	index@($__internal_7_$__cuda_sm3x_div_rn_noftz_f32_slowpath)
        /*0188*/ 	.word	0x00000000


	//----- nvinfo : EIATTR_FRAME_SIZE
	.align		4
.L_65:
        /*018c*/ 	.byte	0x04, 0x11
        /*018e*/ 	.short	(.L_67 - .L_66)
	.align		4
.L_66:
        /*0190*/ 	.word	index@($__internal_6_$__cuda_sm20_sqrt_rn_f32_slowpath)
        /*0194*/ 	.word	0x00000000


	//----- nvinfo : EIATTR_FRAME_SIZE
	.align		4
.L_67:
        /*0198*/ 	.byte	0x04, 0x11
        /*019a*/ 	.short	(.L_69 - .L_68)
	.align		4
.L_68:
        /*019c*/ 	.word	index@(adagradfloat)
        /*01a0*/ 	.word	0x00000000


	//----- nvinfo : EIATTR_REGCOUNT
	.align		4
.L_69:
        /*01a4*/ 	.byte	0x04, 0x2f
        /*01a6*/ 	.short	(.L_71 - .L_70)
	.align		4
.L_70:
        /*01a8*/ 	.word	index@(adamfloat)
        /*01ac*/ 	.word	0x00000026


	//----- nvinfo : EIATTR_FRAME_SIZE
	.align		4
.L_71:
        /*01b0*/ 	.byte	0x04, 0x11
        /*01b2*/ 	.short	(.L_73 - .L_72)
	.align		4
.L_72:
        /*01b4*/ 	.word	index@($__internal_5_$__cuda_sm3x_div_rn_noftz_f32_slowpath)
        /*01b8*/ 	.word	0x00000000


	//----- nvinfo : EIATTR_FRAME_SIZE
	.align		4
.L_73:
        /*01bc*/ 	.byte	0x04, 0x11
        /*01be*/ 	.short	(.L_75 - .L_74)
	.align		4
.L_74:
        /*01c0*/ 	.word	index@($__internal_4_$__cuda_sm20_sqrt_rn_f32_slowpath)
        /*01c4*/ 	.word	0x00000000


	//----- nvinfo : EIATTR_FRAME_SIZE
	.align		4
.L_75:
        /*01c8*/ 	.byte	0x04, 0x11
        /*01ca*/ 	.short	(.L_77 - .L_76)
	.align		4
.L_76:
        /*01cc*/ 	.word	index@($__internal_3_$__cuda_sm20_div_rn_f64_full)
        /*01d0*/ 	.word	0x00000000


	//----- nvinfo : EIATTR_FRAME_SIZE
	.align		4
.L_77:
        /*01d4*/ 	.byte	0x04, 0x11
        /*01d6*/ 	.short	(.L_79 - .L_78)
	.align		4
.L_78:
        /*01d8*/ 	.word	index@(adamfloat)
        /*01dc*/ 	.word	0x00000000


	//----- nvinfo : EIATTR_REGCOUNT
	.align		4
.L_79:
        /*01e0*/ 	.byte	0x04, 0x2f
        /*01e2*/ 	.short	(.L_81 - .L_80)
	.align		4
.L_80:
        /*01e4*/ 	.word	index@(adadeltafloat)
        /*01e8*/ 	.word	0x00000019


	//----- nvinfo : EIATTR_FRAME_SIZE
	.align		4
.L_81:
        /*01ec*/ 	.byte	0x04, 0x11
        /*01ee*/ 	.short	(.L_83 - .L_82)
	.align		4
.L_82:
        /*01f0*/ 	.word	index@($__internal_2_$__cuda_sm3x_div_rn_noftz_f32_slowpath)
        /*01f4*/ 	.word	0x00000000


	//----- nvinfo : EIATTR_FRAME_SIZE
	.align		4
.L_83:
        /*01f8*/ 	.byte	0x04, 0x11
        /*01fa*/ 	.short	(.L_85 - .L_84)
	.align		4
.L_84:
        /*01fc*/ 	.word	index@($__internal_1_$__cuda_sm20_sqrt_rn_f32_slowpath)
        /*0200*/ 	.word	0x00000000


	//----- nvinfo : EIATTR_FRAME_SIZE
	.align		4
.L_85:
        /*0204*/ 	.byte	0x04, 0x11
        /*0206*/ 	.short	(.L_87 - .L_86)
	.align		4
.L_86:
        /*0208*/ 	.word	index@(adadeltafloat)
        /*020c*/ 	.word	0x00000000


	//----- nvinfo : EIATTR_REGCOUNT
	.align		4
.L_87:
        /*0210*/ 	.byte	0x04, 0x2f
        /*0212*/ 	.short	(.L_89 - .L_88)
	.align		4
.L_88:
        /*0214*/ 	.word	index@(Segment1stDim)
        /*0218*/ 	.word	0x0000000a


	//----- nvinfo : EIATTR_FRAME_SIZE
	.align		4
.L_89:
        /*021c*/ 	.byte	0x04, 0x11
        /*021e*/ 	.short	(.L_91 - .L_90)
	.align		4
.L_90:
        /*0220*/ 	.word	index@(Segment1stDim)
        /*0224*/ 	.word	0x00000000


	//----- nvinfo : EIATTR_REGCOUNT
	.align		4
.L_91:
        /*0228*/ 	.byte	0x04, 0x2f
        /*022a*/ 	.short	(.L_93 - .L_92)
	.align		4
.L_92:
        /*022c*/ 	.word	index@(l1l2regularizationfloat)
        /*0230*/ 	.word	0x0000001c


	//----- nvinfo : EIATTR_FRAME_SIZE
	.align		4
.L_93:
        /*0234*/ 	.byte	0x04, 0x11
        /*0236*/ 	.short	(.L_95 - .L_94)
	.align		4
.L_94:
        /*0238*/ 	.word	index@($__internal_0_$__cuda_sm3x_div_rn_noftz_f32_slowpath)
        /*023c*/ 	.word	0x00000000


	//----- nvinfo : EIATTR_FRAME_SIZE
	.align		4
.L_95:
        /*0240*/ 	.byte	0x04, 0x11
        /*0242*/ 	.short	(.L_97 - .L_96)
	.align		4
.L_96:
        /*0244*/ 	.word	index@(l1l2regularizationfloat)
        /*0248*/ 	.word	0x00000000


	//----- nvinfo : EIATTR_REGCOUNT
	.align		4
.L_97:
        /*024c*/ 	.byte	0x04, 0x2f
        /*024e*/ 	.short	(.L_99 - .L_98)
	.align		4
.L_98:
        /*0250*/ 	.word	index@(ThreshForward)
        /*0254*/ 	.word	0x00000018


	//----- nvinfo : EIATTR_FRAME_SIZE
	.align		4
.L_99:
        /*0258*/ 	.byte	0x04, 0x11
        /*025a*/ 	.short	(.L_101 - .L_100)
	.align		4
.L_100:
        /*025c*/ 	.word	index@(ThreshForward)
        /*0260*/ 	.word	0x00000000


	//----- nvinfo : EIATTR_REGCOUNT
	.align		4
.L_101:
        /*0264*/ 	.byte	0x04, 0x2f
        /*0266*/ 	.short	(.L_103 - .L_102)
	.align		4
.L_102:
        /*0268*/ 	.word	index@(ThreshBackward)
        /*026c*/ 	.word	0x0000001a


	//----- nvinfo : EIATTR_FRAME_SIZE
	.align		4
.L_103:
        /*0270*/ 	.byte	0x04, 0x11
        /*0272*/ 	.short	(.L_105 - .L_104)
	.align		4
.L_104:
        /*0274*/ 	.word	index@(ThreshBackward)
        /*0278*/ 	.word	0x00000000


	//----- nvinfo : EIATTR_REGCOUNT
	.align		4
.L_105:
        /*027c*/ 	.byte	0x04, 0x2f
        /*027e*/ 	.short	(.L_107 - .L_106)
	.align		4
.L_106:
        /*0280*/ 	.word	index@(PreluForward)
        /*0284*/ 	.word	0x00000012


	//----- nvinfo : EIATTR_FRAME_SIZE
	.align		4
.L_107:
        /*0288*/ 	.byte	0x04, 0x11
        /*028a*/ 	.short	(.L_109 - .L_108)
	.align		4
.L_108:
        /*028c*/ 	.word	index@(PreluForward)
        /*0290*/ 	.word	0x00000000


	//----- nvinfo : EIATTR_REGCOUNT
	.align		4
.L_109:
        /*0294*/ 	.byte	0x04, 0x2f
        /*0296*/ 	.short	(.L_111 - .L_110)
	.align		4
.L_110:
        /*0298*/ 	.word	index@(PreluBackward)
        /*029c*/ 	.word	0x00000018


	//----- nvinfo : EIATTR_FRAME_SIZE
	.align		4
.L_111:
        /*02a0*/ 	.byte	0x04, 0x11
        /*02a2*/ 	.short	(.L_113 - .L_112)
	.align		4
.L_112:
        /*02a4*/ 	.word	index@(PreluBackward)
        /*02a8*/ 	.word	0x00000000


	//----- nvinfo : EIATTR_REGCOUNT
	.align		4
.L_113:
        /*02ac*/ 	.byte	0x04, 0x2f
        /*02ae*/ 	.short	(.L_115 - .L_114)
	.align		4
.L_114:
        /*02b0*/ 	.word	index@(forwardleakyfloat)
        /*02b4*/ 	.word	0x00000010


	//----- nvinfo : EIATTR_FRAME_SIZE
	.align		4
.L_115:
        /*02b8*/ 	.byte	0x04, 0x11
        /*02ba*/ 	.short	(.L_117 - .L_116)
	.align		4
.L_116:
        /*02bc*/ 	.word	index@(forwardleakyfloat)
        /*02c0*/ 	.word	0x00000000


	//----- nvinfo : EIATTR_REGCOUNT
	.align		4
.L_117:
        /*02c4*/ 	.byte	0x04, 0x2f
        /*02c6*/ 	.short	(.L_119 - .L_118)
	.align		4
.L_118:
        /*02c8*/ 	.word	index@(backwardleakyfloat)
        /*02cc*/ 	.word	0x00000014


	//----- nvinfo : EIATTR_FRAME_SIZE
	.align		4
.L_119:
        /*02d0*/ 	.byte	0x04, 0x11
        /*02d2*/ 	.short	(.L_121 - .L_120)
	.align		4
.L_120:
        /*02d4*/ 	.word	index@(backwardleakyfloat)
        /*02d8*/ 	.word	0x00000000


	//----- nvinfo : EIATTR_REGCOUNT
	.align		4
.L_121:
        /*02dc*/ 	.byte	0x04, 0x2f
        /*02de*/ 	.short	(.L_123 - .L_122)
	.align		4
.L_122:
        /*02e0*/ 	.word	index@(MSELoss)
        /*02e4*/ 	.word	0x00000018


	//----- nvinfo : EIATTR_FRAME_SIZE
	.align		4
.L_123:
        /*02e8*/ 	.byte	0x04, 0x11
        /*02ea*/ 	.short	(.L_125 - .L_124)
	.align		4
.L_124:
        /*02ec*/ 	.word	index@(MSELoss)
        /*02f0*/ 	.word	0x00000000


	//----- nvinfo : EIATTR_REGCOUNT
	.align		4
.L_125:
        /*02f4*/ 	.byte	0x04, 0x2f
        /*02f6*/ 	.short	(.L_127 - .L_126)
	.align		4
.L_126:
        /*02f8*/ 	.word	index@(ConcatForwardNCHW)
        /*02fc*/ 	.word	0x00000016


	//----- nvinfo : EIATTR_FRAME_SIZE
	.align		4
.L_127:
        /*0300*/ 	.byte	0x04, 0x11
        /*0302*/ 	.short	(.L_129 - .L_128)
	.align		4
.L_128:
        /*0304*/ 	.word	index@(ConcatForwardNCHW)
        /*0308*/ 	.word	0x00000000


	//----- nvinfo : EIATTR_REGCOUNT
	.align		4
.L_129:
        /*030c*/ 	.byte	0x04, 0x2f
        /*030e*/ 	.short	(.L_131 - .L_130)
	.align		4
.L_130:
        /*0310*/ 	.word	index@(ConcatBackwardNCHW)
        /*0314*/ 	.word	0x00000016


	//----- nvinfo : EIATTR_FRAME_SIZE
	.align		4
.L_131:
        /*0318*/ 	.byte	0x04, 0x11
        /*031a*/ 	.short	(.L_133 - .L_132)
	.align		4
.L_132:
        /*031c*/ 	.word	index@(ConcatBackwardNCHW)
        /*0320*/ 	.word	0x00000000


	//----- nvinfo : EIATTR_MIN_STACK_SIZE
	.align		4
.L_133:
        /*0324*/ 	.byte	0x04, 0x12
        /*0326*/ 	.short	(.L_135 - .L_134)
	.align		4
.L_134:
        /*0328*/ 	.word	index@(ConcatBackwardNCHW)
        /*032c*/ 	.word	0x00000000


	//----- nvinfo : EIATTR_MIN_STACK_SIZE
	.align		4
.L_135:
        /*0330*/ 	.byte	0x04, 0x12
        /*0332*/ 	.short	(.L_137 - .L_136)
	.align		4
.L_136:
        /*0334*/ 	.word	index@(ConcatForwardNCHW)
        /*0338*/ 	.word	0x00000000


	//----- nvinfo : EIATTR_MIN_STACK_SIZE
	.align		4
.L_137:
        /*033c*/ 	.byte	0x04, 0x12
        /*033e*/ 	.short	(.L_139 - .L_138)
	.align		4
.L_138:
        /*0340*/ 	.word	index@(MSELoss)
        /*0344*/ 	.word	0x00000000


	//----- nvinfo : EIATTR_MIN_STACK_SIZE
	.align		4
.L_139:
        /*0348*/ 	.byte	0x04, 0x12
        /*034a*/ 	.short	(.L_141 - .L_140)
	.align		4
.L_140:
        /*034c*/ 	.word	index@(backwardleakyfloat)
        /*0350*/ 	.word	0x00000000


	//----- nvinfo : EIATTR_MIN_STACK_SIZE
	.align		4
.L_141:
        /*0354*/ 	.byte	0x04, 0x12
        /*0356*/ 	.short	(.L_143 - .L_142)
	.align		4
.L_142:
        /*0358*/ 	.word	index@(forwardleakyfloat)
        /*035c*/ 	.word	0x00000000


	//----- nvinfo : EIATTR_MIN_STACK_SIZE
	.align		4
.L_143:
        /*0360*/ 	.byte	0x04, 0x12
        /*0362*/ 	.short	(.L_145 - .L_144)
	.align		4
.L_144:
        /*0364*/ 	.word	index@(PreluBackward)
        /*0368*/ 	.word	0x00000000


	//----- nvinfo : EIATTR_MIN_STACK_SIZE
	.align		4
.L_145:
        /*036c*/ 	.byte	0x04, 0x12
        /*036e*/ 	.short	(.L_147 - .L_146)
	.align		4
.L_146:
        /*0370*/ 	.word	index@(PreluForward)
        /*0374*/ 	.word	0x00000000


	//----- nvinfo : EIATTR_MIN_STACK_SIZE
	.align		4
.L_147:
        /*0378*/ 	.byte	0x04, 0x12
        /*037a*/ 	.short	(.L_149 - .L_148)
	.align		4
.L_148:
        /*037c*/ 	.word	index@(ThreshBackward)
        /*0380*/ 	.word	0x00000000


	//----- nvinfo : EIATTR_MIN_STACK_SIZE
	.align		4
.L_149:
        /*0384*/ 	.byte	0x04, 0x12
        /*0386*/ 	.short	(.L_151 - .L_150)
	.align		4
.L_150:
        /*0388*/ 	.word	index@(ThreshForward)
        /*038c*/ 	.word	0x00000000


	//----- nvinfo : EIATTR_MIN_STACK_SIZE
	.align		4
.L_151:
        /*0390*/ 	.byte	0x04, 0x12
        /*0392*/ 	.short	(.L_153 - .L_152)
	.align		4
.L_152:
        /*0394*/ 	.word	index@(l1l2regularizationfloat)
        /*0398*/ 	.word	0x00000000


	//----- nvinfo : EIATTR_MIN_STACK_SIZE
	.align		4
.L_153:
        /*039c*/ 	.byte	0x04, 0x12
        /*039e*/ 	.short	(.L_155 - .L_154)
	.align		4
.L_154:
        /*03a0*/ 	.word	index@(Segment1stDim)
        /*03a4*/ 	.word	0x00000000


	//----- nvinfo : EIATTR_MIN_STACK_SIZE
	.align		4
.L_155:
        /*03a8*/ 	.byte	0x04, 0x12
        /*03aa*/ 	.short	(.L_157 - .L_156)
	.align		4
.L_156:
        /*03ac*/ 	.word	index@(adadeltafloat)
        /*03b0*/ 	.word	0x00000000


	//----- nvinfo : EIATTR_MIN_STACK_SIZE
	.align		4
.L_157:
        /*03b4*/ 	.byte	0x04, 0x12
        /*03b6*/ 	.short	(.L_159 - .L_158)
	.align		4
.L_158:
        /*03b8*/ 	.word	index@(adamfloat)
        /*03bc*/ 	.word	0x00000000


	//----- nvinfo : EIATTR_MIN_STACK_SIZE
	.align		4
.L_159:
        /*03c0*/ 	.byte	0x04, 0x12
        /*03c2*/ 	.short	(.L_161 - .L_160)
	.align		4
.L_160:
        /*03c4*/ 	.word	index@(adagradfloat)
        /*03c8*/ 	.word	0x00000000


	//----- nvinfo : EIATTR_MIN_STACK_SIZE
	.align		4
.L_161:
        /*03cc*/ 	.byte	0x04, 0x12
        /*03ce*/ 	.short	(.L_163 - .L_162)
	.align		4
.L_162:
        /*03d0*/ 	.word	index@(nearestneighborNHWCBack)
        /*03d4*/ 	.word	0x00000000


	//----- nvinfo : EIATTR_MIN_STACK_SIZE
	.align		4
.L_163:
        /*03d8*/ 	.byte	0x04, 0x12
        /*03da*/ 	.short	(.L_165 - .L_164)
	.align		4
.L_164:
        /*03dc*/ 	.word	index@(nearestneighborNCHWBack)
        /*03e0*/ 	.word	0x00000000


	//----- nvinfo : EIATTR_MIN_STACK_SIZE
	.align		4
.L_165:
        /*03e4*/ 	.byte	0x04, 0x12
        /*03e6*/ 	.short	(.L_167 - .L_166)
	.align		4
.L_166:
        /*03e8*/ 	.word	index@(nearestneighborNCHW)
        /*03ec*/ 	.word	0x00000000


	//----- nvinfo : EIATTR_MIN_STACK_SIZE
	.align		4
.L_167:
        /*03f0*/ 	.byte	0x04, 0x12
        /*03f2*/ 	.short	(.L_169 - .L_168)
	.align		4
.L_168:
        /*03f4*/ 	.word	index@(nearestneighborv2NCHWAddGradient)
        /*03f8*/ 	.word	0x00000000


	//----- nvinfo : EIATTR_MIN_STACK_SIZE
	.align		4
.L_169:
        /*03fc*/ 	.byte	0x04, 0x12
        /*03fe*/ 	.short	(.L_171 - .L_170)
	.align		4
.L_170:
        /*0400*/ 	.word	index@(nearestneighborv2NCHW)
        /*0404*/ 	.word	0x00000000


	//----- nvinfo : EIATTR_MIN_STACK_SIZE
	.align		4
.L_171:
        /*0408*/ 	.byte	0x04, 0x12
        /*040a*/ 	.short	(.L_173 - .L_172)
	.align		4
.L_172:
        /*040c*/ 	.word	index@(nearestneighborNHWC)
        /*0410*/ 	.word	0x00000000


	//----- nvinfo : EIATTR_MIN_STACK_SIZE
	.align		4
.L_173:
        /*0414*/ 	.byte	0x04, 0x12
        /*0416*/ 	.short	(.L_175 - .L_174)
	.align		4
.L_174:
        /*0418*/ 	.word	index@(ShapetoBatch4DNCHW)
        /*041c*/ 	.word	0x00000000


	//----- nvinfo : EIATTR_MIN_STACK_SIZE
	.align		4
.L_175:
        /*0420*/ 	.byte	0x04, 0x12
        /*0422*/ 	.short	(.L_177 - .L_176)
	.align		4
.L_176:
        /*0424*/ 	.word	index@(ShapetoBatch4DNHWC)
        /*0428*/ 	.word	0x00000000


	//----- nvinfo : EIATTR_MIN_STACK_SIZE
	.align		4
.L_177:
        /*042c*/ 	.byte	0x04, 0x12
        /*042e*/ 	.short	(.L_179 - .L_178)
	.align		4
.L_178:
        /*0430*/ 	.word	index@(SwapUpperLowerInt8)
        /*0434*/ 	.word	0x00000000


	//----- nvinfo : EIATTR_MIN_STACK_SIZE
	.align		4
.L_179:
        /*0438*/ 	.byte	0x04, 0x12
        /*043a*/ 	.short	(.L_181 - .L_180)
	.align		4
.L_180:
        /*043c*/ 	.word	index@(SwapEveryOtherInt8)
        /*0440*/ 	.word	0x00000000


	//----- nvinfo : EIATTR_MIN_STACK_SIZE
	.align		4
.L_181:
        /*0444*/ 	.byte	0x04, 0x12
        /*0446*/ 	.short	(.L_183 - .L_182)
	.align		4
.L_182:
        /*0448*/ 	.word	index@(SwapUpperLower)
        /*044c*/ 	.word	0x00000000


	//----- nvinfo : EIATTR_MIN_STACK_SIZE
	.align		4
.L_183:
        /*0450*/ 	.byte	0x04, 0x12
        /*0452*/ 	.short	(.L_185 - .L_184)
	.align		4
.L_184:
        /*0454*/ 	.word	index@(SwapEveryOther)
        /*0458*/ 	.word	0x00000000


	//----- nvinfo : EIATTR_MIN_STACK_SIZE
	.align		4
.L_185:
        /*045c*/ 	.byte	0x04, 0x12
        /*045e*/ 	.short	(.L_187 - .L_186)
	.align		4
.L_186:
        /*0460*/ 	.word	index@(Transpose)
        /*0464*/ 	.word	0x00000000


	//----- nvinfo : EIATTR_MIN_STACK_SIZE
	.align		4
.L_187:
        /*0468*/ 	.byte	0x04, 0x12
        /*046a*/ 	.short	(.L_189 - .L_188)
	.align		4
.L_188:
        /*046c*/ 	.word	index@(Int8ToFloat32Normalize)
        /*0470*/ 	.word	0x00000000


	//----- nvinfo : EIATTR_MIN_STACK_SIZE
	.align		4
.L_189:
        /*0474*/ 	.byte	0x04, 0x12
        /*0476*/ 	.short	(.L_191 - .L_190)
	.align		4
.L_190:
        /*0478*/ 	.word	index@(Int8ToFloat32)
        /*047c*/ 	.word	0x00000000
.L_191:


//--------------------- .nv.compat                --------------------------
	.section	.nv.compat,"",@"SHT_CUDA_COMPAT_INFO"
	.align	4
        /*0000*/ 	.byte	0x02, 0x09, 0x00, 0x00, 0x02, 0x02, 0x01, 0x00, 0x02, 0x05, 0x05, 0x00, 0x03, 0x07, 0x01, 0x01
        /*0010*/ 	.byte	0x02, 0x03, 0x00, 0x00, 0x02, 0x06, 0x01, 0x00, 0x04, 0x0b, 0x08, 0x00, 0x01, 0x00, 0x00, 0x00
        /*0020*/ 	.byte	0x00, 0x00, 0x00, 0x00


//--------------------- .nv.info.ConcatBackwardNCHW --------------------------
	.section	.nv.info.ConcatBackwardNCHW,"",@"SHT_CUDA_INFO"
	.sectionflags	@""
	.align	4


	//----- nvinfo : EIATTR_CUDA_API_VERSION
	.align		4
        /*0000*/ 	.byte	0x04, 0x37
        /*0002*/ 	.short	(.L_193 - .L_192)
.L_192:
        /*0004*/ 	.word	0x00000082


	//----- nvinfo : EIATTR_KPARAM_INFO
	.align		4
.L_193:
        /*0008*/ 	.byte	0x04, 0x17
        /*000a*/ 	.short	(.L_195 - .L_194)
.L_194:
        /*000c*/ 	.word	0x00000000
        /*0010*/ 	.short	0x0008
        /*0012*/ 	.short	0x0028
        /*0014*/ 	.byte	0x00, 0xf5, 0x21, 0x00


	//----- nvinfo : EIATTR_KPARAM_INFO
	.align		4
.L_195:
        /*0018*/ 	.byte	0x04, 0x17
        /*001a*/ 	.short	(.L_197 - .L_196)
.L_196:
        /*001c*/ 	.word	0x00000000
        /*0020*/ 	.short	0x0007
        /*0022*/ 	.short	0x0020
        /*0024*/ 	.byte	0x00, 0xf5, 0x21, 0x00


	//----- nvinfo : EIATTR_KPARAM_INFO
	.align		4
.L_197:
        /*0028*/ 	.byte	0x04, 0x17
        /*002a*/ 	.short	(.L_199 - .L_198)
.L_198:
        /*002c*/ 	.word	0x00000000
        /*0030*/ 	.short	0x0006
        /*0032*/ 	.short	0x001c
        /*0034*/ 	.byte	0x00, 0xf0, 0x11, 0x00


	//----- nvinfo : EIATTR_KPARAM_INFO
	.align		4
.L_199:
        /*0038*/ 	.byte	0x04, 0x17
        /*003a*/ 	.short	(.L_201 - .L_200)
.L_200:
        /*003c*/ 	.word	0x00000000
        /*0040*/ 	.short	0x0005
        /*0042*/ 	.short	0x0018
        /*0044*/ 	.byte	0x00, 0xf0, 0x11, 0x00


	//----- nvinfo : EIATTR_KPARAM_INFO
	.align		4
.L_201:
        /*0048*/ 	.byte	0x04, 0x17
        /*004a*/ 	.short	(.L_203 - .L_202)
.L_202:
        /*004c*/ 	.word	0x00000000
        /*0050*/ 	.short	0x0004
        /*0052*/ 	.short	0x0010
        /*0054*/ 	.byte	0x00, 0xf5, 0x21, 0x00


	//----- nvinfo : EIATTR_KPARAM_INFO
	.align		4
.L_203:
        /*0058*/ 	.byte	0x04, 0x17
        /*005a*/ 	.short	(.L_205 - .L_204)
.L_204:
        /*005c*/ 	.word	0x00000000
        /*0060*/ 	.short	0x0003
        /*0062*/ 	.short	0x000c
        /*0064*/ 	.byte	0x00, 0xf0, 0x11, 0x00


	//----- nvinfo : EIATTR_KPARAM_INFO
	.align		4
.L_205:
        /*0068*/ 	.byte	0x04, 0x17
        /*006a*/ 	.short	(.L_207 - .L_206)
.L_206:
        /*006c*/ 	.word	0x00000000
        /*0070*/ 	.short	0x0002
        /*0072*/ 	.short	0x0008
        /*0074*/ 	.byte	0x00, 0xf0, 0x11, 0x00


	//----- nvinfo : EIATTR_KPARAM_INFO
	.align		4
.L_207:
        /*0078*/ 	.byte	0x04, 0x17
        /*007a*/ 	.short	(.L_209 - .L_208)
.L_208:
        /*007c*/ 	.word	0x00000000
        /*0080*/ 	.short	0x0001
        /*0082*/ 	.short	0x0004
        /*0084*/ 	.byte	0x00, 0xf0, 0x11, 0x00


	//----- nvinfo : EIATTR_KPARAM_INFO
	.align		4
.L_209:
        /*0088*/ 	.byte	0x04, 0x17
        /*008a*/ 	.short	(.L_211 - .L_210)
.L_210:
        /*008c*/ 	.word	0x00000000
        /*0090*/ 	.short	0x0000
        /*0092*/ 	.short	0x0000
        /*0094*/ 	.byte	0x00, 0xf0, 0x11, 0x00


	//----- nvinfo : EIATTR_SPARSE_MMA_MASK
	.align		4
.L_211:
        /*0098*/ 	.byte	0x03, 0x50
        /*009a*/ 	.short	0x0000


	//----- nvinfo : EIATTR_MAXREG_COUNT
	.align		4
        /*009c*/ 	.byte	0x03, 0x1b
        /*009e*/ 	.short	0x00ff


	//----- nvinfo : EIATTR_MERCURY_ISA_VERSION
	.align		4
        /*00a0*/ 	.byte	0x03, 0x5f
        /*00a2*/ 	.short	0x0101


	//----- nvinfo : EIATTR_VRC_CTA_INIT_COUNT
	.align		4
        /*00a4*/ 	.byte	0x02, 0x4a
	.zero		1
	.zero		1


	//----- nvinfo : EIATTR_EXIT_INSTR_OFFSETS
	.align		4
        /*00a8*/ 	.byte	0x04, 0x1c
        /*00aa*/ 	.short	(.L_213 - .L_212)


	//   ....[0]....
.L_212:
        /*00ac*/ 	.word	0x00000030


	//   ....[1]....
        /*00b0*/ 	.word	0x00000330


	//   ....[2]....
        /*00b4*/ 	.word	0x000006f0


	//   ....[3]....
        /*00b8*/ 	.word	0x00000740


	//   ....[4]....
        /*00bc*/ 	.word	0x00000950


	//----- nvinfo : EIATTR_CRS_STACK_SIZE
	.align		4
.L_213:
        /*00c0*/ 	.byte	0x04, 0x1e
        /*00c2*/ 	.short	(.L_215 - .L_214)
.L_214:
        /*00c4*/ 	.word	0x00000000


	//----- nvinfo : EIATTR_CBANK_PARAM_SIZE
	.align		4
.L_215:
        /*00c8*/ 	.byte	0x03, 0x19
        /*00ca*/ 	.short	0x0030


	//----- nvinfo : EIATTR_PARAM_CBANK
	.align		4
        /*00cc*/ 	.byte	0x04, 0x0a
        /*00ce*/ 	.short	(.L_217 - .L_216)
	.align		4
.L_216:
        /*00d0*/ 	.word	index@(.nv.constant0.ConcatBackwardNCHW)
        /*00d4*/ 	.short	0x0380
        /*00d6*/ 	.short	0x0030


	//----- nvinfo : EIATTR_SW_WAR
	.align		4
.L_217:
        /*00d8*/ 	.byte	0x04, 0x36
        /*00da*/ 	.short	(.L_219 - .L_218)
.L_218:
        /*00dc*/ 	.word	0x00000008
.L_219:


//--------------------- .nv.info.ConcatForwardNCHW --------------------------
	.section	.nv.info.ConcatForwardNCHW,"",@"SHT_CUDA_INFO"
	.sectionflags	@""
	.align	4


	//----- nvinfo : EIATTR_CUDA_API_VERSION
	.align		4
        /*0000*/ 	.byte	0x04, 0x37
        /*0002*/ 	.short	(.L_221 - .L_220)
.L_220:
        /*0004*/ 	.word	0x00000082


	//----- nvinfo : EIATTR_KPARAM_INFO
	.align		4
.L_221:
        /*0008*/ 	.byte	0x04, 0x17
        /*000a*/ 	.short	(.L_223 - .L_222)
.L_222:
        /*000c*/ 	.word	0x00000000
        /*0010*/ 	.short	0x0008
        /*0012*/ 	.short	0x0028
        /*0014*/ 	.byte	0x00, 0xf5, 0x21, 0x00


	//----- nvinfo : EIATTR_KPARAM_INFO
	.align		4
.L_223:
        /*0018*/ 	.byte	0x04, 0x17
        /*001a*/ 	.short	(.L_225 - .L_224)
.L_224:
        /*001c*/ 	.word	0x00000000
        /*0020*/ 	.short	0x0007
        /*0022*/ 	.short	0x0020
        /*0024*/ 	.byte	0x00, 0xf5, 0x21, 0x00


	//----- nvinfo : EIATTR_KPARAM_INFO
	.align		4
.L_225:
        /*0028*/ 	.byte	0x04, 0x17
        /*002a*/ 	.short	(.L_227 - .L_226)
.L_226:
        /*002c*/ 	.word	0x00000000
        /*0030*/ 	.short	0x0006
        /*0032*/ 	.short	0x001c
        /*0034*/ 	.byte	0x00, 0xf0, 0x11, 0x00


	//----- nvinfo : EIATTR_KPARAM_INFO
	.align		4
.L_227:
        /*0038*/ 	.byte	0x04, 0x17
        /*003a*/ 	.short	(.L_229 - .L_228)
.L_228:
        /*003c*/ 	.word	0x00000000
        /*0040*/ 	.short	0x0005
        /*0042*/ 	.short	0x0018
        /*0044*/ 	.byte	0x00, 0xf0, 0x11, 0x00


	//----- nvinfo : EIATTR_KPARAM_INFO
	.align		4
.L_229:
        /*0048*/ 	.byte	0x04, 0x17
        /*004a*/ 	.short	(.L_231 - .L_230)
.L_230:
        /*004c*/ 	.word	0x00000000
        /*0050*/ 	.short	0x0004
        /*0052*/ 	.short	0x0010
        /*0054*/ 	.byte	0x00, 0xf5, 0x21, 0x00


	//----- nvinfo : EIATTR_KPARAM_INFO
	.align		4
.L_231:
        /*0058*/ 	.byte	0x04, 0x17
        /*005a*/ 	.short	(.L_233 - .L_232)
.L_232:
        /*005c*/ 	.word	0x00000000
        /*0060*/ 	.short	0x0003
        /*0062*/ 	.short	0x000c
        /*0064*/ 	.byte	0x00, 0xf0, 0x11, 0x00


	//----- nvinfo : EIATTR_KPARAM_INFO
	.align		4
.L_233:
        /*0068*/ 	.byte	0x04, 0x17
        /*006a*/ 	.short	(.L_235 - .L_234)
.L_234:
        /*006c*/ 	.word	0x00000000
        /*0070*/ 	.short	0x0002
        /*0072*/ 	.short	0x0008
        /*0074*/ 	.byte	0x00, 0xf0, 0x11, 0x00


	//----- nvinfo : EIATTR_KPARAM_INFO
	.align		4
.L_235:
        /*0078*/ 	.byte	0x04, 0x17
        /*007a*/ 	.short	(.L_237 - .L_236)
.L_236:
        /*007c*/ 	.word	0x00000000
        /*0080*/ 	.short	0x0001
        /*0082*/ 	.short	0x0004
        /*0084*/ 	.byte	0x00, 0xf0, 0x11, 0x00


	//----- nvinfo : EIATTR_KPARAM_INFO
	.align		4
.L_237:
        /*0088*/ 	.byte	0x04, 0x17
        /*008a*/ 	.short	(.L_239 - .L_238)
.L_238:
        /*008c*/ 	.word	0x00000000
        /*0090*/ 	.short	0x0000
        /*0092*/ 	.short	0x0000
        /*0094*/ 	.byte	0x00, 0xf0, 0x11, 0x00


	//----- nvinfo : EIATTR_SPARSE_MMA_MASK
	.align		4
.L_239:
        /*0098*/ 	.byte	0x03, 0x50
        /*009a*/ 	.short	0x0000


	//----- nvinfo : EIATTR_MAXREG_COUNT
	.align		4
        /*009c*/ 	.byte	0x03, 0x1b
        /*009e*/ 	.short	0x00ff


	//----- nvinfo : EIATTR_MERCURY_ISA_VERSION
	.align		4
        /*00a0*/ 	.byte	0x03, 0x5f
        /*00a2*/ 	.short	0x0101


	//----- nvinfo : EIATTR_VRC_CTA_INIT_COUNT
	.align		4
        /*00a4*/ 	.byte	0x02, 0x4a
	.zero		1
	.zero		1


	//----- nvinfo : EIATTR_EXIT_INSTR_OFFSETS
	.align		4
        /*00a8*/ 	.byte	0x04, 0x1c
        /*00aa*/ 	.short	(.L_241 - .L_240)


	//   ....[0]....
.L_240:
        /*00ac*/ 	.word	0x00000030


	//   ....[1]....
        /*00b0*/ 	.word	0x00000330


	//   ....[2]....
        /*00b4*/ 	.word	0x000006f0


	//   ....[3]....
        /*00b8*/ 	.word	0x00000740


	//   ....[4]....
        /*00bc*/ 	.word	0x00000950


	//----- nvinfo : EIATTR_CRS_STACK_SIZE
	.align		4
.L_241:
        /*00c0*/ 	.byte	0x04, 0x1e
        /*00c2*/ 	.short	(.L_243 - .L_242)
.L_242:
        /*00c4*/ 	.word	0x00000000


	//----- nvinfo : EIATTR_CBANK_PARAM_SIZE
	.align		4
.L_243:
        /*00c8*/ 	.byte	0x03, 0x19
        /*00ca*/ 	.short	0x0030


	//----- nvinfo : EIATTR_PARAM_CBANK
	.align		4
        /*00cc*/ 	.byte	0x04, 0x0a
        /*00ce*/ 	.short	(.L_245 - .L_244)
	.align		4
.L_244:
        /*00d0*/ 	.word	index@(.nv.constant0.ConcatForwardNCHW)
        /*00d4*/ 	.short	0x0380
        /*00d6*/ 	.short	0x0030


	//----- nvinfo : EIATTR_SW_WAR
	.align		4
.L_245:
        /*00d8*/ 	.byte	0x04, 0x36
        /*00da*/ 	.short	(.L_247 - .L_246)
.L_246:
        /*00dc*/ 	.word	0x00000008
.L_247:


//--------------------- .nv.info.MSELoss          --------------------------
	.section	.nv.info.MSELoss,"",@"SHT_CUDA_INFO"
	.sectionflags	@""
	.align	4


	//----- nvinfo : EIATTR_CUDA_API_VERSION
	.align		4
        /*0000*/ 	.byte	0x04, 0x37
        /*0002*/ 	.short	(.L_249 - .L_248)
.L_248:
        /*0004*/ 	.word	0x00000082


	//----- nvinfo : EIATTR_KPARAM_INFO
	.align		4
.L_249:
        /*0008*/ 	.byte	0x04, 0x17
        /*000a*/ 	.short	(.L_251 - .L_250)
.L_250:
        /*000c*/ 	.word	0x00000000
        /*0010*/ 	.short	0x0004
        /*0012*/ 	.short	0x0020
        /*0014*/ 	.byte	0x00, 0xf5, 0x21, 0x00


	//----- nvinfo : EIATTR_KPARAM_INFO
	.align		4
.L_251:
        /*0018*/ 	.byte	0x04, 0x17
        /*001a*/ 	.short	(.L_253 - .L_252)
.L_252:
        /*001c*/ 	.word	0x00000000
        /*0020*/ 	.short	0x0003
        /*0022*/ 	.short	0x0018
        /*0024*/ 	.byte	0x00, 0xf5, 0x21, 0x00


	//----- nvinfo : EIATTR_KPARAM_INFO
	.align		4
.L_253:
        /*0028*/ 	.byte	0x04, 0x17
        /*002a*/ 	.short	(.L_255 - .L_254)
.L_254:
        /*002c*/ 	.word	0x00000000
        /*0030*/ 	.short	0x0002
        /*0032*/ 	.short	0x0010
        /*0034*/ 	.byte	0x00, 0xf5, 0x21, 0x00


	//----- nvinfo : EIATTR_KPARAM_INFO
	.align		4
.L_255:
        /*0038*/ 	.byte	0x04, 0x17
        /*003a*/ 	.short	(.L_257 - .L_256)
.L_256:
        /*003c*/ 	.word	0x00000000
        /*0040*/ 	.short	0x0001
        /*0042*/ 	.short	0x0008
        /*0044*/ 	.byte	0x00, 0xf5, 0x21, 0x00


	//----- nvinfo : EIATTR_KPARAM_INFO
	.align		4
.L_257:
        /*0048*/ 	.byte	0x04, 0x17
        /*004a*/ 	.short	(.L_259 - .L_258)
.L_258:
        /*004c*/ 	.word	0x00000000
        /*0050*/ 	.short	0x0000
        /*0052*/ 	.short	0x0000
        /*0054*/ 	.byte	0x00, 0xf0, 0x11, 0x00


	//----- nvinfo : EIATTR_SPARSE_MMA_MASK
	.align		4
.L_259:
        /*0058*/ 	.byte	0x03, 0x50
        /*005a*/ 	.short	0x0000


	//----- nvinfo : EIATTR_MAXREG_COUNT
	.align		4
        /*005c*/ 	.byte	0x03, 0x1b
        /*005e*/ 	.short	0x00ff


	//----- nvinfo : EIATTR_MERCURY_ISA_VERSION
	.align		4
        /*0060*/ 	.byte	0x03, 0x5f
        /*0062*/ 	.short	0x0101


	//----- nvinfo : EIATTR_VRC_CTA_INIT_COUNT
	.align		4
        /*0064*/ 	.byte	0x02, 0x4a
	.zero		1
	.zero		1


	//----- nvinfo : EIATTR_EXIT_INSTR_OFFSETS
	.align		4
        /*0068*/ 	.byte	0x04, 0x1c
        /*006a*/ 	.short	(.L_261 - .L_260)


	//   ....[0]....
.L_260:
        /*006c*/ 	.word	0x00000070


	//   ....[1]....
        /*0070*/ 	.word	0x000001b0


	//----- nvinfo : EIATTR_CRS_STACK_SIZE
	.align		4
.L_261:
        /*0074*/ 	.byte	0x04, 0x1e
        /*0076*/ 	.short	(.L_263 - .L_262)
.L_262:
        /*0078*/ 	.word	0x00000000


	//----- nvinfo : EIATTR_CBANK_PARAM_SIZE
	.align		4
.L_263:
        /*007c*/ 	.byte	0x03, 0x19
        /*007e*/ 	.short	0x0028


	//----- nvinfo : EIATTR_PARAM_CBANK
	.align		4
        /*0080*/ 	.byte	0x04, 0x0a
        /*0082*/ 	.short	(.L_265 - .L_264)
	.align		4
.L_264:
        /*0084*/ 	.word	index@(.nv.constant0.MSELoss)
        /*0088*/ 	.short	0x0380
        /*008a*/ 	.short	0x0028


	//----- nvinfo : EIATTR_SW_WAR
	.align		4
.L_265:
        /*008c*/ 	.byte	0x04, 0x36
        /*008e*/ 	.short	(.L_267 - .L_266)
.L_266:
        /*0090*/ 	.word	0x00000008
.L_267:


//--------------------- .nv.info.backwardleakyfloat --------------------------
	.section	.nv.info.backwardleakyfloat,"",@"SHT_CUDA_INFO"
	.sectionflags	@""
	.align	4


	//----- nvinfo : EIATTR_CUDA_API_VERSION
	.align		4
        /*0000*/ 	.byte	0x04, 0x37
        /*0002*/ 	.short	(.L_269 - .L_268)
.L_268:
        /*0004*/ 	.word	0x00000082


	//----- nvinfo : EIATTR_KPARAM_INFO
	.align		4
.L_269:
        /*0008*/ 	.byte	0x04, 0x17
        /*000a*/ 	.short	(.L_271 - .L_270)
.L_270:
        /*000c*/ 	.word	0x00000000
        /*0010*/ 	.short	0x0005
        /*0012*/ 	.short	0x0024
        /*0014*/ 	.byte	0x00, 0xf0, 0x11, 0x00


	//----- nvinfo : EIATTR_KPARAM_INFO
	.align		4
.L_271:
        /*0018*/ 	.byte	0x04, 0x17
        /*001a*/ 	.short	(.L_273 - .L_272)
.L_272:
        /*001c*/ 	.word	0x00000000
        /*0020*/ 	.short	0x0004
        /*0022*/ 	.short	0x0020
        /*0024*/ 	.byte	0x00, 0xf0, 0x11, 0x00


	//----- nvinfo : EIATTR_KPARAM_INFO
	.align		4
.L_273:
        /*0028*/ 	.byte	0x04, 0x17
        /*002a*/ 	.short	(.L_275 - .L_274)
.L_274:
        /*002c*/ 	.word	0x00000000
        /*0030*/ 	.short	0x0003
        /*0032*/ 	.short	0x0018
        /*0034*/ 	.byte	0x00, 0xf5, 0x21, 0x00


	//----- nvinfo : EIATTR_KPARAM_INFO
	.align		4
.L_275:
        /*0038*/ 	.byte	0x04, 0x17
        /*003a*/ 	.short	(.L_277 - .L_276)
.L_276:
        /*003c*/ 	.word	0x00000000
        /*0040*/ 	.short	0x0002
        /*0042*/ 	.short	0x0010
        /*0044*/ 	.byte	0x00, 0xf5, 0x21, 0x00


	//----- nvinfo : EIATTR_KPARAM_INFO
	.align		4
.L_277:
        /*0048*/ 	.byte	0x04, 0x17
        /*004a*/ 	.short	(.L_279 - .L_278)
.L_278:
        /*004c*/ 	.word	0x00000000
        /*0050*/ 	.short	0x0001
        /*0052*/ 	.short	0x0008
        /*0054*/ 	.byte	0x00, 0xf5, 0x21, 0x00


	//----- nvinfo : EIATTR_KPARAM_INFO
	.align		4
.L_279:
        /*0058*/ 	.byte	0x04, 0x17
        /*005a*/ 	.short	(.L_281 - .L_280)
.L_280:
        /*005c*/ 	.word	0x00000000
        /*0060*/ 	.short	0x0000
        /*0062*/ 	.short	0x0000
        /*0064*/ 	.byte	0x00, 0xf0, 0x11, 0x00


	//----- nvinfo : EIATTR_SPARSE_MMA_MASK
	.align		4
.L_281:
        /*0068*/ 	.byte	0x03, 0x50
        /*006a*/ 	.short	0x0000


	//----- nvinfo : EIATTR_MAXREG_COUNT
	.align		4
        /*006c*/ 	.byte	0x03, 0x1b
        /*006e*/ 	.short	0x00ff


	//----- nvinfo : EIATTR_MERCURY_ISA_VERSION
	.align		4
        /*0070*/ 	.byte	0x03, 0x5f
        /*0072*/ 	.short	0x0101


	//----- nvinfo : EIATTR_VRC_CTA_INIT_COUNT
	.align		4
        /*0074*/ 	.byte	0x02, 0x4a
	.zero		1
	.zero		1


	//----- nvinfo : EIATTR_EXIT_INSTR_OFFSETS
	.align		4
        /*0078*/ 	.byte	0x04, 0x1c
        /*007a*/ 	.short	(.L_283 - .L_282)


	//   ....[0]....
.L_282:
        /*007c*/ 	.word	0x00000070


	//   ....[1]....
        /*0080*/ 	.word	0x000001b0


	//----- nvinfo : EIATTR_CRS_STACK_SIZE
	.align		4
.L_283:
        /*0084*/ 	.byte	0x04, 0x1e
        /*0086*/ 	.short	(.L_285 - .L_284)
.L_284:
        /*0088*/ 	.word	0x00000000


	//----- nvinfo : EIATTR_CBANK_PARAM_SIZE
	.align		4
.L_285:
        /*008c*/ 	.byte	0x03, 0x19
        /*008e*/ 	.short	0x0028


	//----- nvinfo : EIATTR_PARAM_CBANK
	.align		4
        /*0090*/ 	.byte	0x04, 0x0a
        /*0092*/ 	.short	(.L_287 - .L_286)
	.align		4
.L_286:
        /*0094*/ 	.word	index@(.nv.constant0.backwardleakyfloat)
        /*0098*/ 	.short	0x0380
        /*009a*/ 	.short	0x0028


	//----- nvinfo : EIATTR_SW_WAR
	.align		4
.L_287:
        /*009c*/ 	.byte	0x04, 0x36
        /*009e*/ 	.short	(.L_289 - .L_288)
.L_288:
        /*00a0*/ 	.word	0x00000008
.L_289:


//--------------------- .nv.info.forwardleakyfloat --------------------------
	.section	.nv.info.forwardleakyfloat,"",@"SHT_CUDA_INFO"
	.sectionflags	@""
	.align	4


	//----- nvinfo : EIATTR_CUDA_API_VERSION
	.align		4
        /*0000*/ 	.byte	0x04, 0x37
        /*0002*/ 	.short	(.L_291 - .L_290)
.L_290:
        /*0004*/ 	.word	0x00000082


	//----- nvinfo : EIATTR_KPARAM_INFO
	.align		4
.L_291:
        /*0008*/ 	.byte	0x04, 0x17
        /*000a*/ 	.short	(.L_293 - .L_292)
.L_292:
        /*000c*/ 	.word	0x00000000
        /*0010*/ 	.short	0x0004
        /*0012*/ 	.short	0x001c
        /*0014*/ 	.byte	0x00, 0xf0, 0x11, 0x00


	//----- nvinfo : EIATTR_KPARAM_INFO
	.align		4
.L_293:
        /*0018*/ 	.byte	0x04, 0x17
        /*001a*/ 	.short	(.L_295 - .L_294)
.L_294:
        /*001c*/ 	.word	0x00000000
        /*0020*/ 	.short	0x0003
        /*0022*/ 	.short	0x0018
        /*0024*/ 	.byte	0x00, 0xf0, 0x11, 0x00


	//----- nvinfo : EIATTR_KPARAM_INFO
	.align		4
.L_295:
        /*0028*/ 	.byte	0x04, 0x17
        /*002a*/ 	.short	(.L_297 - .L_296)
.L_296:
        /*002c*/ 	.word	0x00000000
        /*0030*/ 	.short	0x0002
        /*0032*/ 	.short	0x0010
        /*0034*/ 	.byte	0x00, 0xf5, 0x21, 0x00


	//----- nvinfo : EIATTR_KPARAM_INFO
	.align		4
.L_297:
        /*0038*/ 	.byte	0x04, 0x17
        /*003a*/ 	.short	(.L_299 - .L_298)
.L_298:
        /*003c*/ 	.word	0x00000000
        /*0040*/ 	.short	0x0001
        /*0042*/ 	.short	0x0008
        /*0044*/ 	.byte	0x00, 0xf5, 0x21, 0x00


	//----- nvinfo : EIATTR_KPARAM_INFO
	.align		4
.L_299:
        /*0048*/ 	.byte	0x04, 0x17
        /*004a*/ 	.short	(.L_301 - .L_300)
.L_300:
        /*004c*/ 	.word	0x00000000
        /*0050*/ 	.short	0x0000
        /*0052*/ 	.short	0x0000
        /*0054*/ 	.byte	0x00, 0xf0, 0x11, 0x00


	//----- nvinfo : EIATTR_SPARSE_MMA_MASK
	.align		4
.L_301:
        /*0058*/ 	.byte	0x03, 0x50
        /*005a*/ 	.short	0x0000


	//----- nvinfo : EIATTR_MAXREG_COUNT
	.align		4
        /*005c*/ 	.byte	0x03, 0x1b
        /*005e*/ 	.short	0x00ff


	//----- nvinfo : EIATTR_MERCURY_ISA_VERSION
	.align		4
        /*0060*/ 	.byte	0x03, 0x5f
        /*0062*/ 	.short	0x0101


	//----- nvinfo : EIATTR_VRC_CTA_INIT_COUNT
	.align		4
        /*0064*/ 	.byte	0x02, 0x4a
	.zero		1
	.zero		1


	//----- nvinfo : EIATTR_EXIT_INSTR_OFFSETS
	.align		4
        /*0068*/ 	.byte	0x04, 0x1c
        /*006a*/ 	.short	(.L_303 - .L_302)


	//   ....[0]....
.L_302:
        /*006c*/ 	.word	0x00000070


	//   ....[1]....
        /*0070*/ 	.word	0x00000170


	//----- nvinfo : EIATTR_CRS_STACK_SIZE
	.align		4
.L_303:
        /*0074*/ 	.byte	0x04, 0x1e
        /*0076*/ 	.short	(.L_305 - .L_304)
.L_304:
        /*0078*/ 	.word	0x00000000


	//----- nvinfo : EIATTR_CBANK_PARAM_SIZE
	.align		4
.L_305:
        /*007c*/ 	.byte	0x03, 0x19
        /*007e*/ 	.short	0x0020


	//----- nvinfo : EIATTR_PARAM_CBANK
	.align		4
        /*0080*/ 	.byte	0x04, 0x0a
        /*0082*/ 	.short	(.L_307 - .L_306)
	.align		4
.L_306:
        /*0084*/ 	.word	index@(.nv.constant0.forwardleakyfloat)
        /*0088*/ 	.short	0x0380
        /*008a*/ 	.short	0x0020


	//----- nvinfo : EIATTR_SW_WAR
	.align		4
.L_307:
        /*008c*/ 	.byte	0x04, 0x36
        /*008e*/ 	.short	(.L_309 - .L_308)
.L_308:
        /*0090*/ 	.word	0x00000008
.L_309:


//--------------------- .nv.info.PreluBackward    --------------------------
	.section	.nv.info.PreluBackward,"",@"SHT_CUDA_INFO"
	.sectionflags	@""
	.align	4


	//----- nvinfo : EIATTR_CUDA_API_VERSION
	.align		4
        /*0000*/ 	.byte	0x04, 0x37
        /*0002*/ 	.short	(.L_311 - .L_310)
.L_310:
        /*0004*/ 	.word	0x00000082


	//----- nvinfo : EIATTR_KPARAM_INFO
	.align		4
.L_311:
        /*0008*/ 	.byte	0x04, 0x17
        /*000a*/ 	.short	(.L_313 - .L_312)
.L_312:
        /*000c*/ 	.word	0x00000000
        /*0010*/ 	.short	0x0006
        /*0012*/ 	.short	0x0028
        /*0014*/ 	.byte	0x00, 0xf5, 0x21, 0x00


	//----- nvinfo : EIATTR_KPARAM_INFO
	.align		4
.L_313:
        /*0018*/ 	.byte	0x04, 0x17
        /*001a*/ 	.short	(.L_315 - .L_314)
.L_314:
        /*001c*/ 	.word	0x00000000
        /*0020*/ 	.short	0x0005
        /*0022*/ 	.short	0x0020
        /*0024*/ 	.byte	0x00, 0xf5, 0x21, 0x00


	//----- nvinfo : EIATTR_KPARAM_INFO
	.align		4
.L_315:
        /*0028*/ 	.byte	0x04, 0x17
        /*002a*/ 	.short	(.L_317 - .L_316)
.L_316:
        /*002c*/ 	.word	0x00000000
        /*0030*/ 	.short	0x0004
        /*0032*/ 	.short	0x0018
        /*0034*/ 	.byte	0x00, 0xf5, 0x21, 0x00


	//----- nvinfo : EIATTR_KPARAM_INFO
	.align		4
.L_317:
        /*0038*/ 	.byte	0x04, 0x17
        /*003a*/ 	.short	(.L_319 - .L_318)
.L_318:
        /*003c*/ 	.word	0x00000000
        /*0040*/ 	.short	0x0003
        /*0042*/ 	.short	0x0010
        /*0044*/ 	.byte	0x00, 0xf5, 0x21, 0x00


	//----- nvinfo : EIATTR_KPARAM_INFO
	.align		4
.L_319:
        /*0048*/ 	.byte	0x04, 0x17
        /*004a*/ 	.short	(.L_321 - .L_320)
.L_320:
        /*004c*/ 	.word	0x00000000
        /*0050*/ 	.short	0x0002
        /*0052*/ 	.short	0x0008
        /*0054*/ 	.byte	0x00, 0xf5, 0x21, 0x00


	//----- nvinfo : EIATTR_KPARAM_INFO
	.align		4
.L_321:
        /*0058*/ 	.byte	0x04, 0x17
        /*005a*/ 	.short	(.L_323 - .L_322)
.L_322:
        /*005c*/ 	.word	0x00000000
        /*0060*/ 	.short	0x0001
        /*0062*/ 	.short	0x0004
        /*0064*/ 	.byte	0x00, 0xf0, 0x11, 0x00


	//----- nvinfo : EIATTR_KPARAM_INFO
	.align		4
.L_323:
        /*0068*/ 	.byte	0x04, 0x17
        /*006a*/ 	.short	(.L_325 - .L_324)
.L_324:
        /*006c*/ 	.word	0x00000000
        /*0070*/ 	.short	0x0000
        /*0072*/ 	.short	0x0000
        /*0074*/ 	.byte	0x00, 0xf0, 0x11, 0x00


	//----- nvinfo : EIATTR_SPARSE_MMA_MASK
	.align		4
.L_325:
        /*0078*/ 	.byte	0x03, 0x50
        /*007a*/ 	.short	0x0000


	//----- nvinfo : EIATTR_MAXREG_COUNT
	.align		4
        /*007c*/ 	.byte	0x03, 0x1b
        /*007e*/ 	.short	0x00ff


	//----- nvinfo : EIATTR_MERCURY_ISA_VERSION
	.align		4
        /*0080*/ 	.byte	0x03, 0x5f
        /*0082*/ 	.short	0x0101


	//----- nvinfo : EIATTR_VRC_CTA_INIT_COUNT
	.align		4
        /*0084*/ 	.byte	0x02, 0x4a
	.zero		1
	.zero		1


	//----- nvinfo : EIATTR_EXIT_INSTR_OFFSETS
	.align		4
        /*0088*/ 	.byte	0x04, 0x1c
        /*008a*/ 	.short	(.L_327 - .L_326)


	//   ....[0]....
.L_326:
        /*008c*/ 	.word	0x00000030


	//   ....[1]....
        /*0090*/ 	.word	0x00000330


	//----- nvinfo : EIATTR_CRS_STACK_SIZE
	.align		4
.L_327:
        /*0094*/ 	.byte	0x04, 0x1e
        /*0096*/ 	.short	(.L_329 - .L_328)
.L_328:
        /*0098*/ 	.word	0x00000000


	//----- nvinfo : EIATTR_CBANK_PARAM_SIZE
	.align		4
.L_329:
        /*009c*/ 	.byte	0x03, 0x19
        /*009e*/ 	.short	0x0030


	//----- nvinfo : EIATTR_PARAM_CBANK
	.align		4
        /*00a0*/ 	.byte	0x04, 0x0a
        /*00a2*/ 	.short	(.L_331 - .L_330)
	.align		4
.L_330:
        /*00a4*/ 	.word	index@(.nv.constant0.PreluBackward)
        /*00a8*/ 	.short	0x0380
        /*00aa*/ 	.short	0x0030


	//----- nvinfo : EIATTR_SW_WAR
	.align		4
.L_331:
        /*00ac*/ 	.byte	0x04, 0x36
        /*00ae*/ 	.short	(.L_333 - .L_332)
.L_332:
        /*00b0*/ 	.word	0x00000008
.L_333:


//--------------------- .nv.info.PreluForward     --------------------------
	.section	.nv.info.PreluForward,"",@"SHT_CUDA_INFO"
	.sectionflags	@""
	.align	4


	//----- nvinfo : EIATTR_CUDA_API_VERSION
	.align		4
        /*0000*/ 	.byte	0x04, 0x37
        /*0002*/ 	.short	(.L_335 - .L_334)
.L_334:
        /*0004*/ 	.word	0x00000082


	//----- nvinfo : EIATTR_KPARAM_INFO
	.align		4
.L_335:
        /*0008*/ 	.byte	0x04, 0x17
        /*000a*/ 	.short	(.L_337 - .L_336)
.L_336:
        /*000c*/ 	.word	0x00000000
        /*0010*/ 	.short	0x0004
        /*0012*/ 	.short	0x0018
        /*0014*/ 	.byte	0x00, 0xf5, 0x21, 0x00


	//----- nvinfo : EIATTR_KPARAM_INFO
	.align		4
.L_337:
        /*0018*/ 	.byte	0x04, 0x17
        /*001a*/ 	.short	(.L_339 - .L_338)
.L_338:
        /*001c*/ 	.word	0x00000000
        /*0020*/ 	.short	0x0003
        /*0022*/ 	.short	0x0010
        /*0024*/ 	.byte	0x00, 0xf5, 0x21, 0x00


	//----- nvinfo : EIATTR_KPARAM_INFO
	.align		4
.L_339:
        /*0028*/ 	.byte	0x04, 0x17
        /*002a*/ 	.short	(.L_341 - .L_340)
.L_340:
        /*002c*/ 	.word	0x00000000
        /*0030*/ 	.short	0x0002
        /*0032*/ 	.short	0x0008
        /*0034*/ 	.byte	0x00, 0xf5, 0x21, 0x00


	//----- nvinfo : EIATTR_KPARAM_INFO
	.align		4
.L_341:
        /*0038*/ 	.byte	0x04, 0x17
        /*003a*/ 	.short	(.L_343 - .L_342)
.L_342:
        /*003c*/ 	.word	0x00000000
        /*0040*/ 	.short	0x0001
        /*0042*/ 	.short	0x0004
        /*0044*/ 	.byte	0x00, 0xf0, 0x11, 0x00


	//----- nvinfo : EIATTR_KPARAM_INFO
	.align		4
.L_343:
        /*0048*/ 	.byte	0x04, 0x17
        /*004a*/ 	.short	(.L_345 - .L_344)
.L_344:
        /*004c*/ 	.word	0x00000000
        /*0050*/ 	.short	0x0000
        /*0052*/ 	.short	0x0000
        /*0054*/ 	.byte	0x00, 0xf0, 0x11, 0x00


	//----- nvinfo : EIATTR_SPARSE_MMA_MASK
	.align		4
.L_345:
        /*0058*/ 	.byte	0x03, 0x50
        /*005a*/ 	.short	0x0000


	//----- nvinfo : EIATTR_MAXREG_COUNT
	.align		4
        /*005c*/ 	.byte	0x03, 0x1b
        /*005e*/ 	.short	0x00ff


	//----- nvinfo : EIATTR_MERCURY_ISA_VERSION
	.align		4
        /*0060*/ 	.byte	0x03, 0x5f
        /*0062*/ 	.short	0x0101


	//----- nvinfo : EIATTR_VRC_CTA_INIT_COUNT
	.align		4
        /*0064*/ 	.byte	0x02, 0x4a
	.zero		1
	.zero		1


	//----- nvinfo : EIATTR_EXIT_INSTR_OFFSETS
	.align		4
        /*0068*/ 	.byte	0x04, 0x1c
        /*006a*/ 	.short	(.L_347 - .L_346)


	//   ....[0]....
.L_346:
        /*006c*/ 	.word	0x00000030


	//   ....[1]....
        /*0070*/ 	.word	0x00000260


	//----- nvinfo : EIATTR_CRS_STACK_SIZE
	.align		4
.L_347:
        /*0074*/ 	.byte	0x04, 0x1e
        /*0076*/ 	.short	(.L_349 - .L_348)
.L_348:
        /*0078*/ 	.word	0x00000000


	//----- nvinfo : EIATTR_CBANK_PARAM_SIZE
	.align		4
.L_349:
        /*007c*/ 	.byte	0x03, 0x19
        /*007e*/ 	.short	0x0020


	//----- nvinfo : EIATTR_PARAM_CBANK
	.align		4
        /*0080*/ 	.byte	0x04, 0x0a
        /*0082*/ 	.short	(.L_351 - .L_350)
	.align		4
.L_350:
        /*0084*/ 	.word	index@(.nv.constant0.PreluForward)
        /*0088*/ 	.short	0x0380
        /*008a*/ 	.short	0x0020


	//----- nvinfo : EIATTR_SW_WAR
	.align		4
.L_351:
        /*008c*/ 	.byte	0x04, 0x36
        /*008e*/ 	.short	(.L_353 - .L_352)
.L_352:
        /*0090*/ 	.word	0x00000008
.L_353:


//--------------------- .nv.info.ThreshBackward   --------------------------
	.section	.nv.info.ThreshBackward,"",@"SHT_CUDA_INFO"
	.sectionflags	@""
	.align	4


	//----- nvinfo : EIATTR_CUDA_API_VERSION
	.align		4
        /*0000*/ 	.byte	0x04, 0x37
        /*0002*/ 	.short	(.L_355 - .L_354)
.L_354:
        /*0004*/ 	.word	0x00000082


	//----- nvinfo : EIATTR_KPARAM_INFO
	.align		4
.L_355:
        /*0008*/ 	.byte	0x04, 0x17
        /*000a*/ 	.short	(.L_357 - .L_356)
.L_356:
        /*000c*/ 	.word	0x00000000
        /*0010*/ 	.short	0x0009
        /*0012*/ 	.short	0x0040
        /*0014*/ 	.byte	0x00, 0xf5, 0x21, 0x00


	//----- nvinfo : EIATTR_KPARAM_INFO
	.align		4
.L_357:
        /*0018*/ 	.byte	0x04, 0x17
        /*001a*/ 	.short	(.L_359 - .L_358)
.L_358:
        /*001c*/ 	.word	0x00000000
        /*0020*/ 	.short	0x0008
        /*0022*/ 	.short	0x0038
        /*0024*/ 	.byte	0x00, 0xf5, 0x21, 0x00


	//----- nvinfo : EIATTR_KPARAM_INFO
	.align		4
.L_359:
        /*0028*/ 	.byte	0x04, 0x17
        /*002a*/ 	.short	(.L_361 - .L_360)
.L_360:
        /*002c*/ 	.word	0x00000000
        /*0030*/ 	.short	0x0007
        /*0032*/ 	.short	0x0030
        /*0034*/ 	.byte	0x00, 0xf5, 0x21, 0x00


	//----- nvinfo : EIATTR_KPARAM_INFO
	.align		4
.L_361:
        /*0038*/ 	.byte	0x04, 0x17
        /*003a*/ 	.short	(.L_363 - .L_362)
.L_362:
        /*003c*/ 	.word	0x00000000
        /*0040*/ 	.short	0x0006
        /*0042*/ 	.short	0x0028
        /*0044*/ 	.byte	0x00, 0xf5, 0x21, 0x00


	//----- nvinfo : EIATTR_KPARAM_INFO
	.align		4
.L_363:
        /*0048*/ 	.byte	0x04, 0x17
        /*004a*/ 	.short	(.L_365 - .L_364)
.L_364:
        /*004c*/ 	.word	0x00000000
        /*0050*/ 	.short	0x0005
        /*0052*/ 	.short	0x0020
        /*0054*/ 	.byte	0x00, 0xf5, 0x21, 0x00


	//----- nvinfo : EIATTR_KPARAM_INFO
	.align		4
.L_365:
        /*0058*/ 	.byte	0x04, 0x17
        /*005a*/ 	.short	(.L_367 - .L_366)
.L_366:
        /*005c*/ 	.word	0x00000000
        /*0060*/ 	.short	0x0004
        /*0062*/ 	.short	0x0018
        /*0064*/ 	.byte	0x00, 0xf5, 0x21, 0x00


	//----- nvinfo : EIATTR_KPARAM_INFO
	.align		4
.L_367:
        /*0068*/ 	.byte	0x04, 0x17
        /*006a*/ 	.short	(.L_369 - .L_368)
.L_368:
        /*006c*/ 	.word	0x00000000
        /*0070*/ 	.short	0x0003
        /*0072*/ 	.short	0x0010
        /*0074*/ 	.byte	0x00, 0xf5, 0x21, 0x00


	//----- nvinfo : EIATTR_KPARAM_INFO
	.align		4
.L_369:
        /*0078*/ 	.byte	0x04, 0x17
        /*007a*/ 	.short	(.L_371 - .L_370)
.L_370:
        /*007c*/ 	.word	0x00000000
        /*0080*/ 	.short	0x0002
        /*0082*/ 	.short	0x0008
        /*0084*/ 	.byte	0x00, 0xf5, 0x21, 0x00


	//----- nvinfo : EIATTR_KPARAM_INFO
	.align		4
.L_371:
        /*0088*/ 	.byte	0x04, 0x17
        /*008a*/ 	.short	(.L_373 - .L_372)
.L_372:
        /*008c*/ 	.word	0x00000000
        /*0090*/ 	.short	0x0001
        /*0092*/ 	.short	0x0004
        /*0094*/ 	.byte	0x00, 0xf0, 0x11, 0x00


	//----- nvinfo : EIATTR_KPARAM_INFO
	.align		4
.L_373:
        /*0098*/ 	.byte	0x04, 0x17
        /*009a*/ 	.short	(.L_375 - .L_374)
.L_374:
        /*009c*/ 	.word	0x00000000
        /*00a0*/ 	.short	0x0000
        /*00a2*/ 	.short	0x0000
        /*00a4*/ 	.byte	0x00, 0xf0, 0x11, 0x00


	//----- nvinfo : EIATTR_SPARSE_MMA_MASK
	.align		4
.L_375:
        /*00a8*/ 	.byte	0x03, 0x50
        /*00aa*/ 	.short	0x0000


	//----- nvinfo : EIATTR_MAXREG_COUNT
	.align		4
        /*00ac*/ 	.byte	0x03, 0x1b
        /*00ae*/ 	.short	0x00ff


	//----- nvinfo : EIATTR_MERCURY_ISA_VERSION
	.align		4
        /*00b0*/ 	.byte	0x03, 0x5f
        /*00b2*/ 	.short	0x0101


	//----- nvinfo : EIATTR_VRC_CTA_INIT_COUNT
	.align		4
        /*00b4*/ 	.byte	0x02, 0x4a
	.zero		1
	.zero		1


	//----- nvinfo : EIATTR_EXIT_INSTR_OFFSETS
	.align		4
        /*00b8*/ 	.byte	0x04, 0x1c
        /*00ba*/ 	.short	(.L_377 - .L_376)


	//   ....[0]....
.L_376:
        /*00bc*/ 	.word	0x00000030


	//   ....[1]....
        /*00c0*/ 	.word	0x00000410


	//----- nvinfo : EIATTR_CRS_STACK_SIZE
	.align		4
.L_377:
        /*00c4*/ 	.byte	0x04, 0x1e
        /*00c6*/ 	.short	(.L_379 - .L_378)
.L_378:
        /*00c8*/ 	.word	0x00000000


	//----- nvinfo : EIATTR_CBANK_PARAM_SIZE
	.align		4
.L_379:
        /*00cc*/ 	.byte	0x03, 0x19
        /*00ce*/ 	.short	0x0048


	//----- nvinfo : EIATTR_PARAM_CBANK
	.align		4
        /*00d0*/ 	.byte	0x04, 0x0a
        /*00d2*/ 	.short	(.L_381 - .L_380)
	.align		4
.L_380:
        /*00d4*/ 	.word	index@(.nv.constant0.ThreshBackward)
        /*00d8*/ 	.short	0x0380
        /*00da*/ 	.short	0x0048


	//----- nvinfo : EIATTR_SW_WAR
	.align		4
.L_381:
        /*00dc*/ 	.byte	0x04, 0x36
        /*00de*/ 	.short	(.L_383 - .L_382)
.L_382:
        /*00e0*/ 	.word	0x00000008
.L_383:


//--------------------- .nv.info.ThreshForward    --------------------------
	.section	.nv.info.ThreshForward,"",@"SHT_CUDA_INFO"
	.sectionflags	@""
	.align	4


	//----- nvinfo : EIATTR_CUDA_API_VERSION
	.align		4
        /*0000*/ 	.byte	0x04, 0x37
        /*0002*/ 	.short	(.L_385 - .L_384)
.L_384:
        /*0004*/ 	.word	0x00000082


	//----- nvinfo : EIATTR_KPARAM_INFO
	.align		4
.L_385:
        /*0008*/ 	.byte	0x04, 0x17
        /*000a*/ 	.short	(.L_387 - .L_386)
.L_386:
        /*000c*/ 	.word	0x00000000
        /*0010*/ 	.short	0x0006
        /*0012*/ 	.short	0x0028
        /*0014*/ 	.byte	0x00, 0xf5, 0x21, 0x00


	//----- nvinfo : EIATTR_KPARAM_INFO
	.align		4
.L_387:
        /*0018*/ 	.byte	0x04, 0x17
        /*001a*/ 	.short	(.L_389 - .L_388)
.L_388:
        /*001c*/ 	.word	0x00000000
        /*0020*/ 	.short	0x0005
        /*0022*/ 	.short	0x0020
        /*0024*/ 	.byte	0x00, 0xf5, 0x21, 0x00


	//----- nvinfo : EIATTR_KPARAM_INFO
	.align		4
.L_389:
        /*0028*/ 	.byte	0x04, 0x17
        /*002a*/ 	.short	(.L_391 - .L_390)
.L_390:
        /*002c*/ 	.word	0x00000000
        /*0030*/ 	.short	0x0004
        /*0032*/ 	.short	0x0018
        /*0034*/ 	.byte	0x00, 0xf5, 0x21, 0x00


	//----- nvinfo : EIATTR_KPARAM_INFO
	.align		4
.L_391:
        /*0038*/ 	.byte	0x04, 0x17
        /*003a*/ 	.short	(.L_393 - .L_392)
.L_392:
        /*003c*/ 	.word	0x00000000
        /*0040*/ 	.short	0x0003
        /*0042*/ 	.short	0x0010
        /*0044*/ 	.byte	0x00, 0xf5, 0x21, 0x00


	//----- nvinfo : EIATTR_KPARAM_INFO
	.align		4
.L_393:
        /*0048*/ 	.byte	0x04, 0x17
        /*004a*/ 	.short	(.L_395 - .L_394)
.L_394:
        /*004c*/ 	.word	0x00000000
        /*0050*/ 	.short	0x0002
        /*0052*/ 	.short	0x0008
        /*0054*/ 	.byte	0x00, 0xf5, 0x21, 0x00


	//----- nvinfo : EIATTR_KPARAM_INFO
	.align		4
.L_395:
        /*0058*/ 	.byte	0x04, 0x17
        /*005a*/ 	.short	(.L_397 - .L_396)
.L_396:
        /*005c*/ 	.word	0x00000000
        /*0060*/ 	.short	0x0001
        /*0062*/ 	.short	0x0004
        /*0064*/ 	.byte	0x00, 0xf0, 0x11, 0x00


	//----- nvinfo : EIATTR_KPARAM_INFO
	.align		4
.L_397:
        /*0068*/ 	.byte	0x04, 0x17
        /*006a*/ 	.short	(.L_399 - .L_398)
.L_398:
        /*006c*/ 	.word	0x00000000
        /*0070*/ 	.short	0x0000
        /*0072*/ 	.short	0x0000
        /*0074*/ 	.byte	0x00, 0xf0, 0x11, 0x00


	//----- nvinfo : EIATTR_SPARSE_MMA_MASK
	.align		4
.L_399:
        /*0078*/ 	.byte	0x03, 0x50
        /*007a*/ 	.short	0x0000


	//----- nvinfo : EIATTR_MAXREG_COUNT
	.align		4
        /*007c*/ 	.byte	0x03, 0x1b
        /*007e*/ 	.short	0x00ff


	//----- nvinfo : EIATTR_MERCURY_ISA_VERSION
	.align		4
        /*0080*/ 	.byte	0x03, 0x5f
        /*0082*/ 	.short	0x0101


	//----- nvinfo : EIATTR_VRC_CTA_INIT_COUNT
	.align		4
        /*0084*/ 	.byte	0x02, 0x4a
	.zero		1
	.zero		1


	//----- nvinfo : EIATTR_EXIT_INSTR_OFFSETS
	.align		4
        /*0088*/ 	.byte	0x04, 0x1c
        /*008a*/ 	.short	(.L_401 - .L_400)


	//   ....[0]....
.L_400:
        /*008c*/ 	.word	0x00000030


	//   ....[1]....
        /*0090*/ 	.word	0x000002e0


	//----- nvinfo : EIATTR_CRS_STACK_SIZE
	.align		4
.L_401:
        /*0094*/ 	.byte	0x04, 0x1e
        /*0096*/ 	.short	(.L_403 - .L_402)
.L_402:
        /*0098*/ 	.word	0x00000000


	//----- nvinfo : EIATTR_CBANK_PARAM_SIZE
	.align		4
.L_403:
        /*009c*/ 	.byte	0x03, 0x19
        /*009e*/ 	.short	0x0030


	//----- nvinfo : EIATTR_PARAM_CBANK
	.align		4
        /*00a0*/ 	.byte	0x04, 0x0a
        /*00a2*/ 	.short	(.L_405 - .L_404)
	.align		4
.L_404:
        /*00a4*/ 	.word	index@(.nv.constant0.ThreshForward)
        /*00a8*/ 	.short	0x0380
        /*00aa*/ 	.short	0x0030


	//----- nvinfo : EIATTR_SW_WAR
	.align		4
.L_405:
        /*00ac*/ 	.byte	0x04, 0x36
        /*00ae*/ 	.short	(.L_407 - .L_406)
.L_406:
        /*00b0*/ 	.word	0x00000008
.L_407:


//--------------------- .nv.info.l1l2regularizationfloat --------------------------
	.section	.nv.info.l1l2regularizationfloat,"",@"SHT_CUDA_INFO"
	.sectionflags	@""
	.align	4


	//----- nvinfo : EIATTR_CUDA_API_VERSION
	.align		4
        /*0000*/ 	.byte	0x04, 0x37
        /*0002*/ 	.short	(.L_409 - .L_408)
.L_408:
        /*0004*/ 	.word	0x00000082


	//----- nvinfo : EIATTR_KPARAM_INFO
	.align		4
.L_409:
        /*0008*/ 	.byte	0x04, 0x17
        /*000a*/ 	.short	(.L_411 - .L_410)
.L_410:
        /*000c*/ 	.word	0x00000000
        /*0010*/ 	.short	0x0007
        /*0012*/ 	.short	0x0030
        /*0014*/ 	.byte	0x00, 0xf0, 0x11, 0x00


	//----- nvinfo : EIATTR_KPARAM_INFO
	.align		4
.L_411:
        /*0018*/ 	.byte	0x04, 0x17
        /*001a*/ 	.short	(.L_413 - .L_412)
.L_412:
        /*001c*/ 	.word	0x00000000
        /*0020*/ 	.short	0x0006
        /*0022*/ 	.short	0x002c
        /*0024*/ 	.byte	0x00, 0xf0, 0x11, 0x00


	//----- nvinfo : EIATTR_KPARAM_INFO
	.align		4
.L_413:
        /*0028*/ 	.byte	0x04, 0x17
        /*002a*/ 	.short	(.L_415 - .L_414)
.L_414:
        /*002c*/ 	.word	0x00000000
        /*0030*/ 	.short	0x0005
        /*0032*/ 	.short	0x0028
        /*0034*/ 	.byte	0x00, 0xf0, 0x11, 0x00


	//----- nvinfo : EIATTR_KPARAM_INFO
	.align		4
.L_415:
        /*0038*/ 	.byte	0x04, 0x17
        /*003a*/ 	.short	(.L_417 - .L_416)
.L_416:
        /*003c*/ 	.word	0x00000000
        /*0040*/ 	.short	0x0004
        /*0042*/ 	.short	0x0020
        /*0044*/ 	.byte	0x00, 0xf5, 0x21, 0x00


	//----- nvinfo : EIATTR_KPARAM_INFO
	.align		4
.L_417:
        /*0048*/ 	.byte	0x04, 0x17
        /*004a*/ 	.short	(.L_419 - .L_418)
.L_418:
        /*004c*/ 	.word	0x00000000
        /*0050*/ 	.short	0x0003
        /*0052*/ 	.short	0x0018
        /*0054*/ 	.byte	0x00, 0xf5, 0x21, 0x00


	//----- nvinfo : EIATTR_KPARAM_INFO
	.align		4
.L_419:
        /*0058*/ 	.byte	0x04, 0x17
        /*005a*/ 	.short	(.L_421 - .L_420)
.L_420:
        /*005c*/ 	.word	0x00000000
        /*0060*/ 	.short	0x0002
        /*0062*/ 	.short	0x0010
        /*0064*/ 	.byte	0x00, 0xf5, 0x21, 0x00


	//----- nvinfo : EIATTR_KPARAM_INFO
	.align		4
.L_421:
        /*0068*/ 	.byte	0x04, 0x17
        /*006a*/ 	.short	(.L_423 - .L_422)
.L_422:
        /*006c*/ 	.word	0x00000000
        /*0070*/ 	.short	0x0001
        /*0072*/ 	.short	0x0008
        /*0074*/ 	.byte	0x00, 0xf5, 0x21, 0x00


	//----- nvinfo : EIATTR_KPARAM_INFO
	.align		4
.L_423:
        /*0078*/ 	.byte	0x04, 0x17
        /*007a*/ 	.short	(.L_425 - .L_424)
.L_424:
        /*007c*/ 	.word	0x00000000
        /*0080*/ 	.short	0x0000
        /*0082*/ 	.short	0x0000
        /*0084*/ 	.byte	0x00, 0xf0, 0x11, 0x00


	//----- nvinfo : EIATTR_SPARSE_MMA_MASK
	.align		4
.L_425:
        /*0088*/ 	.byte	0x03, 0x50
        /*008a*/ 	.short	0x0000


	//----- nvinfo : EIATTR_MAXREG_COUNT
	.align		4
        /*008c*/ 	.byte	0x03, 0x1b
        /*008e*/ 	.short	0x00ff


	//----- nvinfo : EIATTR_MERCURY_ISA_VERSION
	.align		4
        /*0090*/ 	.byte	0x03, 0x5f
        /*0092*/ 	.short	0x0101


	//----- nvinfo : EIATTR_VRC_CTA_INIT_COUNT
	.align		4
        /*0094*/ 	.byte	0x02, 0x4a
	.zero		1
	.zero		1


	//----- nvinfo : EIATTR_EXIT_INSTR_OFFSETS
	.align		4
        /*0098*/ 	.byte	0x04, 0x1c
        /*009a*/ 	.short	(.L_427 - .L_426)


	//   ....[0]....
.L_426:
        /*009c*/ 	.word	0x00000070


	//   ....[1]....
        /*00a0*/ 	.word	0x00000330


	//----- nvinfo : EIATTR_CRS_STACK_SIZE
	.align		4
.L_427:
        /*00a4*/ 	.byte	0x04, 0x1e
        /*00a6*/ 	.short	(.L_429 - .L_428)
.L_428:
        /*00a8*/ 	.word	0x00000000


	//----- nvinfo : EIATTR_CBANK_PARAM_SIZE
	.align		4
.L_429:
        /*00ac*/ 	.byte	0x03, 0x19
        /*00ae*/ 	.short	0x0034


	//----- nvinfo : EIATTR_PARAM_CBANK
	.align		4
        /*00b0*/ 	.byte	0x04, 0x0a
        /*00b2*/ 	.short	(.L_431 - .L_430)
	.align		4
.L_430:
        /*00b4*/ 	.word	index@(.nv.constant0.l1l2regularizationfloat)
        /*00b8*/ 	.short	0x0380
        /*00ba*/ 	.short	0x0034


	//----- nvinfo : EIATTR_SW_WAR
	.align		4
.L_431:
        /*00bc*/ 	.byte	0x04, 0x36
        /*00be*/ 	.short	(.L_433 - .L_432)
.L_432:
        /*00c0*/ 	.word	0x00000008
.L_433:


//--------------------- .nv.info.Segment1stDim    --------------------------
	.section	.nv.info.Segment1stDim,"",@"SHT_CUDA_INFO"
	.sectionflags	@""
	.align	4


	//----- nvinfo : EIATTR_CUDA_API_VERSION
	.align		4
        /*0000*/ 	.byte	0x04, 0x37
        /*0002*/ 	.short	(.L_435 - .L_434)
.L_434:
        /*0004*/ 	.word	0x00000082


	//----- nvinfo : EIATTR_KPARAM_INFO
	.align		4
.L_435:
        /*0008*/ 	.byte	0x04, 0x17
        /*000a*/ 	.short	(.L_437 - .L_436)
.L_436:
        /*000c*/ 	.word	0x00000000
        /*0010*/ 	.short	0x0003
        /*0012*/ 	.short	0x0018
        /*0014*/ 	.byte	0x00, 0xf0, 0x11, 0x00


	//----- nvinfo : EIATTR_KPARAM_INFO
	.align		4
.L_437:
        /*0018*/ 	.byte	0x04, 0x17
        /*001a*/ 	.short	(.L_439 - .L_438)
.L_438:
        /*001c*/ 	.word	0x00000000
        /*0020*/ 	.short	0x0002
        /*0022*/ 	.short	0x0010
        /*0024*/ 	.byte	0x00, 0xf5, 0x21, 0x00


	//----- nvinfo : EIATTR_KPARAM_INFO
	.align		4
.L_439:
        /*0028*/ 	.byte	0x04, 0x17
        /*002a*/ 	.short	(.L_441 - .L_440)
.L_440:
        /*002c*/ 	.word	0x00000000
        /*0030*/ 	.short	0x0001
        /*0032*/ 	.short	0x0008
        /*0034*/ 	.byte	0x00, 0xf5, 0x21, 0x00


	//----- nvinfo : EIATTR_KPARAM_INFO
	.align		4
.L_441:
        /*0038*/ 	.byte	0x04, 0x17
        /*003a*/ 	.short	(.L_443 - .L_442)
.L_442:
        /*003c*/ 	.word	0x00000000
        /*0040*/ 	.short	0x0000
        /*0042*/ 	.short	0x0000
        /*0044*/ 	.byte	0x00, 0xf0, 0x11, 0x00


	//----- nvinfo : EIATTR_SPARSE_MMA_MASK
	.align		4
.L_443:
        /*0048*/ 	.byte	0x03, 0x50
        /*004a*/ 	.short	0x0000


	//----- nvinfo : EIATTR_MAXREG_COUNT
	.align		4
        /*004c*/ 	.byte	0x03, 0x1b
        /*004e*/ 	.short	0x00ff


	//----- nvinfo : EIATTR_MERCURY_ISA_VERSION
	.align		4
        /*0050*/ 	.byte	0x03, 0x5f
        /*0052*/ 	.short	0x0101


	//----- nvinfo : EIATTR_VRC_CTA_INIT_COUNT
	.align		4
        /*0054*/ 	.byte	0x02, 0x4a
	.zero		1
	.zero		1


	//----- nvinfo : EIATTR_EXIT_INSTR_OFFSETS
	.align		4
        /*0058*/ 	.byte	0x04, 0x1c
        /*005a*/ 	.short	(.L_445 - .L_444)


	//   ....[0]....
.L_444:
        /*005c*/ 	.word	0x000000a0


	//   ....[1]....
        /*0060*/ 	.word	0x00000140


	//----- nvinfo : EIATTR_CBANK_PARAM_SIZE
	.align		4
.L_445:
        /*0064*/ 	.byte	0x03, 0x19
        /*0066*/ 	.short	0x001c


	//----- nvinfo : EIATTR_PARAM_CBANK
	.align		4
        /*0068*/ 	.byte	0x04, 0x0a
        /*006a*/ 	.short	(.L_447 - .L_446)
	.align		4
.L_446:
        /*006c*/ 	.word	index@(.nv.constant0.Segment1stDim)
        /*0070*/ 	.short	0x0380
        /*0072*/ 	.short	0x001c


	//----- nvinfo : EIATTR_SW_WAR
	.align		4
.L_447:
        /*0074*/ 	.byte	0x04, 0x36
        /*0076*/ 	.short	(.L_449 - .L_448)
.L_448:
        /*0078*/ 	.word	0x00000008
.L_449:


//--------------------- .nv.info.adadeltafloat    --------------------------
	.section	.nv.info.adadeltafloat,"",@"SHT_CUDA_INFO"
	.sectionflags	@""
	.align	4


	//----- nvinfo : EIATTR_CUDA_API_VERSION
	.align		4
        /*0000*/ 	.byte	0x04, 0x37
        /*0002*/ 	.short	(.L_451 - .L_450)
.L_450:
        /*0004*/ 	.word	0x00000082


	//----- nvinfo : EIATTR_KPARAM_INFO
	.align		4
.L_451:
        /*0008*/ 	.byte	0x04, 0x17
        /*000a*/ 	.short	(.L_453 - .L_452)
.L_452:
        /*000c*/ 	.word	0x00000000
        /*0010*/ 	.short	0x0006
        /*0012*/ 	.short	0x002c
        /*0014*/ 	.byte	0x00, 0xf0, 0x11, 0x00


	//----- nvinfo : EIATTR_KPARAM_INFO
	.align		4
.L_453:
        /*0018*/ 	.byte	0x04, 0x17
        /*001a*/ 	.short	(.L_455 - .L_454)
.L_454:
        /*001c*/ 	.word	0x00000000
        /*0020*/ 	.short	0x0005
        /*0022*/ 	.short	0x0028
        /*0024*/ 	.byte	0x00, 0xf0, 0x11, 0x00


	//----- nvinfo : EIATTR_KPARAM_INFO
	.align		4
.L_455:
        /*0028*/ 	.byte	0x04, 0x17
        /*002a*/ 	.short	(.L_457 - .L_456)
.L_456:
        /*002c*/ 	.word	0x00000000
        /*0030*/ 	.short	0x0004
        /*0032*/ 	.short	0x0020
        /*0034*/ 	.byte	0x00, 0xf5, 0x21, 0x00


	//----- nvinfo : EIATTR_KPARAM_INFO
	.align		4
.L_457:
        /*0038*/ 	.byte	0x04, 0x17
        /*003a*/ 	.short	(.L_459 - .L_458)
.L_458:
        /*003c*/ 	.word	0x00000000
        /*0040*/ 	.short	0x0003
        /*0042*/ 	.short	0x0018
        /*0044*/ 	.byte	0x00, 0xf5, 0x21, 0x00


	//----- nvinfo : EIATTR_KPARAM_INFO
	.align		4
.L_459:
        /*0048*/ 	.byte	0x04, 0x17
        /*004a*/ 	.short	(.L_461 - .L_460)
.L_460:
        /*004c*/ 	.word	0x00000000
        /*0050*/ 	.short	0x0002
        /*0052*/ 	.short	0x0010
        /*0054*/ 	.byte	0x00, 0xf5, 0x21, 0x00


	//----- nvinfo : EIATTR_KPARAM_INFO
	.align		4
.L_461:
        /*0058*/ 	.byte	0x04, 0x17
        /*005a*/ 	.short	(.L_463 - .L_462)
.L_462:
        /*005c*/ 	.word	0x00000000
        /*0060*/ 	.short	0x0001
        /*0062*/ 	.short	0x0008
        /*0064*/ 	.byte	0x00, 0xf5, 0x21, 0x00


	//----- nvinfo : EIATTR_KPARAM_INFO
	.align		4
.L_463:
        /*0068*/ 	.byte	0x04, 0x17
        /*006a*/ 	.short	(.L_465 - .L_464)
.L_464:
        /*006c*/ 	.word	0x00000000
        /*0070*/ 	.short	0x0000
        /*0072*/ 	.short	0x0000
        /*0074*/ 	.byte	0x00, 0xf0, 0x11, 0x00


	//----- nvinfo : EIATTR_SPARSE_MMA_MASK
	.align		4
.L_465:
        /*0078*/ 	.byte	0x03, 0x50
        /*007a*/ 	.short	0x0000


	//----- nvinfo : EIATTR_MAXREG_COUNT
	.align		4
        /*007c*/ 	.byte	0x03, 0x1b
        /*007e*/ 	.short	0x00ff


	//----- nvinfo : EIATTR_MERCURY_ISA_VERSION
	.align		4
        /*0080*/ 	.byte	0x03, 0x5f
        /*0082*/ 	.short	0x0101


	//----- nvinfo : EIATTR_VRC_CTA_INIT_COUNT
	.align		4
        /*0084*/ 	.byte	0x02, 0x4a
	.zero		1
	.zero		1


	//----- nvinfo : EIATTR_EXIT_INSTR_OFFSETS
	.align		4
        /*0088*/ 	.byte	0x04, 0x1c
        /*008a*/ 	.short	(.L_467 - .L_466)


	//   ....[0]....
.L_466:
        /*008c*/ 	.word	0x00000070


	//   ....[1]....
        /*0090*/ 	.word	0x000003c0


	//----- nvinfo : EIATTR_CRS_STACK_SIZE
	.align		4
.L_467:
        /*0094*/ 	.byte	0x04, 0x1e
        /*0096*/ 	.short	(.L_469 - .L_468)
.L_468:
        /*0098*/ 	.word	0x00000000


	//----- nvinfo : EIATTR_CBANK_PARAM_SIZE
	.align		4
.L_469:
        /*009c*/ 	.byte	0x03, 0x19
        /*009e*/ 	.short	0x0030


	//----- nvinfo : EIATTR_PARAM_CBANK
	.align		4
        /*00a0*/ 	.byte	0x04, 0x0a
        /*00a2*/ 	.short	(.L_471 - .L_470)
	.align		4
.L_470:
        /*00a4*/ 	.word	index@(.nv.constant0.adadeltafloat)
        /*00a8*/ 	.short	0x0380
        /*00aa*/ 	.short	0x0030


	//----- nvinfo : EIATTR_SW_WAR
	.align		4
.L_471:
        /*00ac*/ 	.byte	0x04, 0x36
        /*00ae*/ 	.short	(.L_473 - .L_472)
.L_472:
        /*00b0*/ 	.word	0x00000008
.L_473:


//--------------------- .nv.info.adamfloat        --------------------------
	.section	.nv.info.adamfloat,"",@"SHT_CUDA_INFO"
	.sectionflags	@""
	.align	4


	//----- nvinfo : EIATTR_CUDA_API_VERSION
	.align		4
        /*0000*/ 	.byte	0x04, 0x37
        /*0002*/ 	.short	(.L_475 - .L_474)
.L_474:
        /*0004*/ 	.word	0x00000082


	//----- nvinfo : EIATTR_KPARAM_INFO
	.align		4
.L_475:
        /*0008*/ 	.byte	0x04, 0x17
        /*000a*/ 	.short	(.L_477 - .L_476)
.L_476:
        /*000c*/ 	.word	0x00000000
        /*0010*/ 	.short	0x0009
        /*0012*/ 	.short	0x0038
        /*0014*/ 	.byte	0x00, 0xf0, 0x11, 0x00


	//----- nvinfo : EIATTR_KPARAM_INFO
	.align		4
.L_477:
        /*0018*/ 	.byte	0x04, 0x17
        /*001a*/ 	.short	(.L_479 - .L_478)
.L_478:
        /*001c*/ 	.word	0x00000000
        /*0020*/ 	.short	0x0008
        /*0022*/ 	.short	0x0034
        /*0024*/ 	.byte	0x00, 0xf0, 0x11, 0x00


	//----- nvinfo : EIATTR_KPARAM_INFO
	.align		4
.L_479:
        /*0028*/ 	.byte	0x04, 0x17
        /*002a*/ 	.short	(.L_481 - .L_480)
.L_480:
        /*002c*/ 	.word	0x00000000
        /*0030*/ 	.short	0x0007
        /*0032*/ 	.short	0x0030
        /*0034*/ 	.byte	0x00, 0xf0, 0x11, 0x00


	//----- nvinfo : EIATTR_KPARAM_INFO
	.align		4
.L_481:
        /*0038*/ 	.byte	0x04, 0x17
        /*003a*/ 	.short	(.L_483 - .L_482)
.L_482:
        /*003c*/ 	.word	0x00000000
        /*0040*/ 	.short	0x0006
        /*0042*/ 	.short	0x002c
        /*0044*/ 	.byte	0x00, 0xf0, 0x11, 0x00


	//----- nvinfo : EIATTR_KPARAM_INFO
	.align		4
.L_483:
        /*0048*/ 	.byte	0x04, 0x17
        /*004a*/ 	.short	(.L_485 - .L_484)
.L_484:
        /*004c*/ 	.word	0x00000000
        /*0050*/ 	.short	0x0005
        /*0052*/ 	.short	0x0028
        /*0054*/ 	.byte	0x00, 0xf0, 0x11, 0x00


	//----- nvinfo : EIATTR_KPARAM_INFO
	.align		4
.L_485:
        /*0058*/ 	.byte	0x04, 0x17
        /*005a*/ 	.short	(.L_487 - .L_486)
.L_486:
        /*005c*/ 	.word	0x00000000
        /*0060*/ 	.short	0x0004
        /*0062*/ 	.short	0x0020
        /*0064*/ 	.byte	0x00, 0xf5, 0x21, 0x00


	//----- nvinfo : EIATTR_KPARAM_INFO
	.align		4
.L_487:
        /*0068*/ 	.byte	0x04, 0x17
        /*006a*/ 	.short	(.L_489 - .L_488)
.L_488:
        /*006c*/ 	.word	0x00000000
        /*0070*/ 	.short	0x0003
        /*0072*/ 	.short	0x0018
        /*0074*/ 	.byte	0x00, 0xf5, 0x21, 0x00


	//----- nvinfo : EIATTR_KPARAM_INFO
	.align		4
.L_489:
        /*0078*/ 	.byte	0x04, 0x17
        /*007a*/ 	.short	(.L_491 - .L_490)
.L_490:
        /*007c*/ 	.word	0x00000000
        /*0080*/ 	.short	0x0002
        /*0082*/ 	.short	0x0010
        /*0084*/ 	.byte	0x00, 0xf5, 0x21, 0x00


	//----- nvinfo : EIATTR_KPARAM_INFO
	.align		4
.L_491:
        /*0088*/ 	.byte	0x04, 0x17
        /*008a*/ 	.short	(.L_493 - .L_492)
.L_492:
        /*008c*/ 	.word	0x00000000
        /*0090*/ 	.short	0x0001
        /*0092*/ 	.short	0x0008
        /*0094*/ 	.byte	0x00, 0xf5, 0x21, 0x00


	//----- nvinfo : EIATTR_KPARAM_INFO
	.align		4
.L_493:
        /*0098*/ 	.byte	0x04, 0x17
        /*009a*/ 	.short	(.L_495 - .L_494)
.L_494:
        /*009c*/ 	.word	0x00000000
        /*00a0*/ 	.short	0x0000
        /*00a2*/ 	.short	0x0000
        /*00a4*/ 	.byte	0x00, 0xf0, 0x11, 0x00


	//----- nvinfo : EIATTR_SPARSE_MMA_MASK
	.align		4
.L_495:
        /*00a8*/ 	.byte	0x03, 0x50
        /*00aa*/ 	.short	0x0000


	//----- nvinfo : EIATTR_MAXREG_COUNT
	.align		4
        /*00ac*/ 	.byte	0x03, 0x1b
        /*00ae*/ 	.short	0x00ff


	//----- nvinfo : EIATTR_MERCURY_ISA_VERSION
	.align		4
        /*00b0*/ 	.byte	0x03, 0x5f
        /*00b2*/ 	.short	0x0101


	//----- nvinfo : EIATTR_VRC_CTA_INIT_COUNT
	.align		4
        /*00b4*/ 	.byte	0x02, 0x4a
	.zero		1
	.zero		1


	//----- nvinfo : EIATTR_EXIT_INSTR_OFFSETS
	.align		4
        /*00b8*/ 	.byte	0x04, 0x1c
        /*00ba*/ 	.short	(.L_497 - .L_496)


	//   ....[0]....
.L_496:
        /*00bc*/ 	.word	0x00000070


	//   ....[1]....
        /*00c0*/ 	.word	0x00001250


	//----- nvinfo : EIATTR_CRS_STACK_SIZE
	.align		4
.L_497:
        /*00c4*/ 	.byte	0x04, 0x1e
        /*00c6*/ 	.short	(.L_499 - .L_498)
.L_498:
        /*00c8*/ 	.word	0x00000000


	//----- nvinfo : EIATTR_CBANK_PARAM_SIZE
	.align		4
.L_499:
        /*00cc*/ 	.byte	0x03, 0x19
        /*00ce*/ 	.short	0x003c


	//----- nvinfo : EIATTR_PARAM_CBANK
	.align		4
        /*00d0*/ 	.byte	0x04, 0x0a
        /*00d2*/ 	.short	(.L_501 - .L_500)
	.align		4
.L_500:
        /*00d4*/ 	.word	index@(.nv.constant0.adamfloat)
        /*00d8*/ 	.short	0x0380
        /*00da*/ 	.short	0x003c


	//----- nvinfo : EIATTR_SW_WAR
	.align		4
.L_501:
        /*00dc*/ 	.byte	0x04, 0x36
        /*00de*/ 	.short	(.L_503 - .L_502)
.L_502:
        /*00e0*/ 	.word	0x00000008
.L_503:


//--------------------- .nv.info.adagradfloat     --------------------------
	.section	.nv.info.adagradfloat,"",@"SHT_CUDA_INFO"
	.sectionflags	@""
	.align	4


	//----- nvinfo : EIATTR_CUDA_API_VERSION
	.align		4
        /*0000*/ 	.byte	0x04, 0x37
        /*0002*/ 	.short	(.L_505 - .L_504)
.L_504:
        /*0004*/ 	.word	0x00000082


	//----- nvinfo : EIATTR_KPARAM_INFO
	.align		4
.L_505:
        /*0008*/ 	.byte	0x04, 0x17
        /*000a*/ 	.short	(.L_507 - .L_506)
.L_506:
        /*000c*/ 	.word	0x00000000
        /*0010*/ 	.short	0x0005
        /*0012*/ 	.short	0x0024
        /*0014*/ 	.byte	0x00, 0xf0, 0x11, 0x00


	//----- nvinfo : EIATTR_KPARAM_INFO
	.align		4
.L_507:
        /*0018*/ 	.byte	0x04, 0x17
        /*001a*/ 	.short	(.L_509 - .L_508)
.L_508:
        /*001c*/ 	.word	0x00000000
        /*0020*/ 	.short	0x0004
        /*0022*/ 	.short	0x0020
        /*0024*/ 	.byte	0x00, 0xf0, 0x11, 0x00


	//----- nvinfo : EIATTR_KPARAM_INFO
	.align		4
.L_509:
        /*0028*/ 	.byte	0x04, 0x17
        /*002a*/ 	.short	(.L_511 - .L_510)
.L_510:
        /*002c*/ 	.word	0x00000000
        /*0030*/ 	.short	0x0003
        /*0032*/ 	.short	0x0018
        /*0034*/ 	.byte	0x00, 0xf5, 0x21, 0x00


	//----- nvinfo : EIATTR_KPARAM_INFO
	.align		4
.L_511:
        /*0038*/ 	.byte	0x04, 0x17
        /*003a*/ 	.short	(.L_513 - .L_512)
.L_512:
        /*003c*/ 	.word	0x00000000
        /*0040*/ 	.short	0x0002
        /*0042*/ 	.short	0x0010
        /*0044*/ 	.byte	0x00, 0xf5, 0x21, 0x00


	//----- nvinfo : EIATTR_KPARAM_INFO
	.align		4
.L_513:
        /*0048*/ 	.byte	0x04, 0x17
        /*004a*/ 	.short	(.L_515 - .L_514)
.L_514:
        /*004c*/ 	.word	0x00000000
        /*0050*/ 	.short	0x0001
        /*0052*/ 	.short	0x0008
        /*0054*/ 	.byte	0x00, 0xf5, 0x21, 0x00


	//----- nvinfo : EIATTR_KPARAM_INFO
	.align		4
.L_515:
        /*0058*/ 	.byte	0x04, 0x17
        /*005a*/ 	.short	(.L_517 - .L_516)
.L_516:
        /*005c*/ 	.word	0x00000000
        /*0060*/ 	.short	0x0000
        /*0062*/ 	.short	0x0000
        /*0064*/ 	.byte	0x00, 0xf0, 0x11, 0x00


	//----- nvinfo : EIATTR_SPARSE_MMA_MASK
	.align		4
.L_517:
        /*0068*/ 	.byte	0x03, 0x50
        /*006a*/ 	.short	0x0000


	//----- nvinfo : EIATTR_MAXREG_COUNT
	.align		4
        /*006c*/ 	.byte	0x03, 0x1b
        /*006e*/ 	.short	0x00ff


	//----- nvinfo : EIATTR_MERCURY_ISA_VERSION
	.align		4
        /*0070*/ 	.byte	0x03, 0x5f
        /*0072*/ 	.short	0x0101


	//----- nvinfo : EIATTR_VRC_CTA_INIT_COUNT
	.align		4
        /*0074*/ 	.byte	0x02, 0x4a
	.zero		1
	.zero		1


	//----- nvinfo : EIATTR_EXIT_INSTR_OFFSETS
	.align		4
        /*0078*/ 	.byte	0x04, 0x1c
        /*007a*/ 	.short	(.L_519 - .L_518)


	//   ....[0]....
.L_518:
        /*007c*/ 	.word	0x00000070


	//   ....[1]....
        /*0080*/ 	.word	0x000003e0


	//----- nvinfo : EIATTR_CRS_STACK_SIZE
	.align		4
.L_519:
        /*0084*/ 	.byte	0x04, 0x1e
        /*0086*/ 	.short	(.L_521 - .L_520)
.L_520:
        /*0088*/ 	.word	0x00000000


	//----- nvinfo : EIATTR_CBANK_PARAM_SIZE
	.align		4
.L_521:
        /*008c*/ 	.byte	0x03, 0x19
        /*008e*/ 	.short	0x0028


	//----- nvinfo : EIATTR_PARAM_CBANK
	.align		4
        /*0090*/ 	.byte	0x04, 0x0a
        /*0092*/ 	.short	(.L_523 - .L_522)
	.align		4
.L_522:
        /*0094*/ 	.word	index@(.nv.constant0.adagradfloat)
        /*0098*/ 	.short	0x0380
        /*009a*/ 	.short	0x0028


	//----- nvinfo : EIATTR_SW_WAR
	.align		4
.L_523:
        /*009c*/ 	.byte	0x04, 0x36
        /*009e*/ 	.short	(.L_525 - .L_524)
.L_524:
        /*00a0*/ 	.word	0x00000008
.L_525:


//--------------------- .nv.info.nearestneighborNHWCBack --------------------------
	.section	.nv.info.nearestneighborNHWCBack,"",@"SHT_CUDA_INFO"
	.sectionflags	@""
	.align	4


	//----- nvinfo : EIATTR_CUDA_API_VERSION
	.align		4
        /*0000*/ 	.byte	0x04, 0x37
        /*0002*/ 	.short	(.L_527 - .L_526)
.L_526:
        /*0004*/ 	.word	0x00000082


	//----- nvinfo : EIATTR_KPARAM_INFO
	.align		4
.L_527:
        /*0008*/ 	.byte	0x04, 0x17
        /*000a*/ 	.short	(.L_529 - .L_528)
.L_528:
        /*000c*/ 	.word	0x00000000
        /*0010*/ 	.short	0x000a
        /*0012*/ 	.short	0x0030
        /*0014*/ 	.byte	0x00, 0xf5, 0x21, 0x00


	//----- nvinfo : EIATTR_KPARAM_INFO
	.align		4
.L_529:
        /*0018*/ 	.byte	0x04, 0x17
        /*001a*/ 	.short	(.L_531 - .L_530)
.L_530:
        /*001c*/ 	.word	0x00000000
        /*0020*/ 	.short	0x0009
        /*0022*/ 	.short	0x0028
        /*0024*/ 	.byte	0x00, 0xf0, 0x11, 0x00


	//----- nvinfo : EIATTR_KPARAM_INFO
	.align		4
.L_531:
        /*0028*/ 	.byte	0x04, 0x17
        /*002a*/ 	.short	(.L_533 - .L_532)
.L_532:
        /*002c*/ 	.word	0x00000000
        /*0030*/ 	.short	0x0008
        /*0032*/ 	.short	0x0024
        /*0034*/ 	.byte	0x00, 0xf0, 0x11, 0x00


	//----- nvinfo : EIATTR_KPARAM_INFO
	.align		4
.L_533:
        /*0038*/ 	.byte	0x04, 0x17
        /*003a*/ 	.short	(.L_535 - .L_534)
.L_534:
        /*003c*/ 	.word	0x00000000
        /*0040*/ 	.short	0x0007
        /*0042*/ 	.short	0x0020
        /*0044*/ 	.byte	0x00, 0xf0, 0x11, 0x00


	//----- nvinfo : EIATTR_KPARAM_INFO
	.align		4
.L_535:
        /*0048*/ 	.byte	0x04, 0x17
        /*004a*/ 	.short	(.L_537 - .L_536)
.L_536:
        /*004c*/ 	.word	0x00000000
        /*0050*/ 	.short	0x0006
        /*0052*/ 	.short	0x001c
        /*0054*/ 	.byte	0x00, 0xf0, 0x11, 0x00


	//----- nvinfo : EIATTR_KPARAM_INFO
	.align		4
.L_537:
        /*0058*/ 	.byte	0x04, 0x17
        /*005a*/ 	.short	(.L_539 - .L_538)
.L_538:
        /*005c*/ 	.word	0x00000000
        /*0060*/ 	.short	0x0005
        /*0062*/ 	.short	0x0018
        /*0064*/ 	.byte	0x00, 0xf0, 0x11, 0x00


	//----- nvinfo : EIATTR_KPARAM_INFO
	.align		4
.L_539:
        /*0068*/ 	.byte	0x04, 0x17
        /*006a*/ 	.short	(.L_541 - .L_540)
.L_540:
        /*006c*/ 	.word	0x00000000
        /*0070*/ 	.short	0x0004
        /*0072*/ 	.short	0x0014
        /*0074*/ 	.byte	0x00, 0xf0, 0x11, 0x00


	//----- nvinfo : EIATTR_KPARAM_INFO
	.align		4
.L_541:
        /*0078*/ 	.byte	0x04, 0x17
        /*007a*/ 	.short	(.L_543 - .L_542)
.L_542:
        /*007c*/ 	.word	0x00000000
        /*0080*/ 	.short	0x0003
        /*0082*/ 	.short	0x0010
        /*0084*/ 	.byte	0x00, 0xf0, 0x11, 0x00


	//----- nvinfo : EIATTR_KPARAM_INFO
	.align		4
.L_543:
        /*0088*/ 	.byte	0x04, 0x17
        /*008a*/ 	.short	(.L_545 - .L_544)
.L_544:
        /*008c*/ 	.word	0x00000000
        /*0090*/ 	.short	0x0002
        /*0092*/ 	.short	0x0008
        /*0094*/ 	.byte	0x00, 0xf5, 0x21, 0x00


	//----- nvinfo : EIATTR_KPARAM_INFO
	.align		4
.L_545:
        /*0098*/ 	.byte	0x04, 0x17
        /*009a*/ 	.short	(.L_547 - .L_546)
.L_546:
        /*009c*/ 	.word	0x00000000
        /*00a0*/ 	.short	0x0001
        /*00a2*/ 	.short	0x0004
        /*00a4*/ 	.byte	0x00, 0xf0, 0x11, 0x00


	//----- nvinfo : EIATTR_KPARAM_INFO
	.align		4
.L_547:
        /*00a8*/ 	.byte	0x04, 0x17
        /*00aa*/ 	.short	(.L_549 - .L_548)
.L_548:
        /*00ac*/ 	.word	0x00000000
        /*00b0*/ 	.short	0x0000
        /*00b2*/ 	.short	0x0000
        /*00b4*/ 	.byte	0x00, 0xf0, 0x11, 0x00


	//----- nvinfo : EIATTR_SPARSE_MMA_MASK
	.align		4
.L_549:
        /*00b8*/ 	.byte	0x03, 0x50
        /*00ba*/ 	.short	0x0000


	//----- nvinfo : EIATTR_MAXREG_COUNT
	.align		4
        /*00bc*/ 	.byte	0x03, 0x1b
        /*00be*/ 	.short	0x00ff


	//----- nvinfo : EIATTR_MERCURY_ISA_VERSION
	.align		4
        /*00c0*/ 	.byte	0x03, 0x5f
        /*00c2*/ 	.short	0x0101


	//----- nvinfo : EIATTR_VRC_CTA_INIT_COUNT
	.align		4
        /*00c4*/ 	.byte	0x02, 0x4a
	.zero		1
	.zero		1


	//----- nvinfo : EIATTR_EXIT_INSTR_OFFSETS
	.align		4
        /*00c8*/ 	.byte	0x04, 0x1c
        /*00ca*/ 	.short	(.L_551 - .L_550)


	//   ....[0]....
.L_550:
        /*00cc*/ 	.word	0x00000070


	//   ....[1]....
        /*00d0*/ 	.word	0x000008b0


	//   ....[2]....
        /*00d4*/ 	.word	0x00000fb0


	//----- nvinfo : EIATTR_CRS_STACK_SIZE
	.align		4
.L_551:
        /*00d8*/ 	.byte	0x04, 0x1e
        /*00da*/ 	.short	(.L_553 - .L_552)
.L_552:
        /*00dc*/ 	.word	0x00000000


	//----- nvinfo : EIATTR_CBANK_PARAM_SIZE
	.align		4
.L_553:
        /*00e0*/ 	.byte	0x03, 0x19
        /*00e2*/ 	.short	0x0038


	//----- nvinfo : EIATTR_PARAM_CBANK
	.align		4
        /*00e4*/ 	.byte	0x04, 0x0a
        /*00e6*/ 	.short	(.L_555 - .L_554)
	.align		4
.L_554:
        /*00e8*/ 	.word	index@(.nv.constant0.nearestneighborNHWCBack)
        /*00ec*/ 	.short	0x0380
        /*00ee*/ 	.short	0x0038


	//----- nvinfo : EIATTR_SW_WAR
	.align		4
.L_555:
        /*00f0*/ 	.byte	0x04, 0x36
        /*00f2*/ 	.short	(.L_557 - .L_556)
.L_556:
        /*00f4*/ 	.word	0x00000008
.L_557:


//--------------------- .nv.info.nearestneighborNCHWBack --------------------------
	.section	.nv.info.nearestneighborNCHWBack,"",@"SHT_CUDA_INFO"
	.sectionflags	@""
	.align	4


	//----- nvinfo : EIATTR_CUDA_API_VERSION
	.align		4
        /*0000*/ 	.byte	0x04, 0x37
        /*0002*/ 	.short	(.L_559 - .L_558)
.L_558:
        /*0004*/ 	.word	0x00000082


	//----- nvinfo : EIATTR_KPARAM_INFO
	.align		4
.L_559:
        /*0008*/ 	.byte	0x04, 0x17
        /*000a*/ 	.short	(.L_561 - .L_560)
.L_560:
        /*000c*/ 	.word	0x00000000
        /*0010*/ 	.short	0x000a
        /*0012*/ 	.short	0x0030
        /*0014*/ 	.byte	0x00, 0xf5, 0x21, 0x00


	//----- nvinfo : EIATTR_KPARAM_INFO
	.align		4
.L_561:
        /*0018*/ 	.byte	0x04, 0x17
        /*001a*/ 	.short	(.L_563 - .L_562)
.L_562:
        /*001c*/ 	.word	0x00000000
        /*0020*/ 	.short	0x0009
        /*0022*/ 	.short	0x0028
        /*0024*/ 	.byte	0x00, 0xf0, 0x11, 0x00


	//----- nvinfo : EIATTR_KPARAM_INFO
	.align		4
.L_563:
        /*0028*/ 	.byte	0x04, 0x17
        /*002a*/ 	.short	(.L_565 - .L_564)
.L_564:
        /*002c*/ 	.word	0x00000000
        /*0030*/ 	.short	0x0008
        /*0032*/ 	.short	0x0024
        /*0034*/ 	.byte	0x00, 0xf0, 0x11, 0x00


	//----- nvinfo : EIATTR_KPARAM_INFO
	.align		4
.L_565:
        /*0038*/ 	.byte	0x04, 0x17
        /*003a*/ 	.short	(.L_567 - .L_566)
.L_566:
        /*003c*/ 	.word	0x00000000
        /*0040*/ 	.short	0x0007
        /*0042*/ 	.short	0x0020
        /*0044*/ 	.byte	0x00, 0xf0, 0x11, 0x00


	//----- nvinfo : EIATTR_KPARAM_INFO
	.align		4
.L_567:
        /*0048*/ 	.byte	0x04, 0x17
        /*004a*/ 	.short	(.L_569 - .L_568)
.L_568:
        /*004c*/ 	.word	0x00000000
        /*0050*/ 	.short	0x0006
        /*0052*/ 	.short	0x001c
        /*0054*/ 	.byte	0x00, 0xf0, 0x11, 0x00


	//----- nvinfo : EIATTR_KPARAM_INFO
	.align		4
.L_569:
        /*0058*/ 	.byte	0x04, 0x17
        /*005a*/ 	.short	(.L_571 - .L_570)
.L_570:
        /*005c*/ 	.word	0x00000000
        /*0060*/ 	.short	0x0005
        /*0062*/ 	.short	0x0018
        /*0064*/ 	.byte	0x00, 0xf0, 0x11, 0x00


	//----- nvinfo : EIATTR_KPARAM_INFO
	.align		4
.L_571:
        /*0068*/ 	.byte	0x04, 0x17
        /*006a*/ 	.short	(.L_573 - .L_572)
.L_572:
        /*006c*/ 	.word	0x00000000
        /*0070*/ 	.short	0x0004
        /*0072*/ 	.short	0x0014
        /*0074*/ 	.byte	0x00, 0xf0, 0x11, 0x00


	//----- nvinfo : EIATTR_KPARAM_INFO
	.align		4
.L_573:
        /*0078*/ 	.byte	0x04, 0x17
        /*007a*/ 	.short	(.L_575 - .L_574)
.L_574:
        /*007c*/ 	.word	0x00000000
        /*0080*/ 	.short	0x0003
        /*0082*/ 	.short	0x0010
        /*0084*/ 	.byte	0x00, 0xf0, 0x11, 0x00


	//----- nvinfo : EIATTR_KPARAM_INFO
	.align		4
.L_575:
        /*0088*/ 	.byte	0x04, 0x17
        /*008a*/ 	.short	(.L_577 - .L_576)
.L_576:
        /*008c*/ 	.word	0x00000000
        /*0090*/ 	.short	0x0002
        /*0092*/ 	.short	0x0008
        /*0094*/ 	.byte	0x00, 0xf5, 0x21, 0x00


	//----- nvinfo : EIATTR_KPARAM_INFO
	.align		4
.L_577:
        /*0098*/ 	.byte	0x04, 0x17
        /*009a*/ 	.short	(.L_579 - .L_578)
.L_578:
        /*009c*/ 	.word	0x00000000
        /*00a0*/ 	.short	0x0001
        /*00a2*/ 	.short	0x0004
        /*00a4*/ 	.byte	0x00, 0xf0, 0x11, 0x00


	//----- nvinfo : EIATTR_KPARAM_INFO
	.align		4
.L_579:
        /*00a8*/ 	.byte	0x04, 0x17
        /*00aa*/ 	.short	(.L_581 - .L_580)
.L_580:
        /*00ac*/ 	.word	0x00000000
        /*00b0*/ 	.short	0x0000
        /*00b2*/ 	.short	0x0000
        /*00b4*/ 	.byte	0x00, 0xf0, 0x11, 0x00


	//----- nvinfo : EIATTR_SPARSE_MMA_MASK
	.align		4
.L_581:
        /*00b8*/ 	.byte	0x03, 0x50
        /*00ba*/ 	.short	0x0000


	//----- nvinfo : EIATTR_MAXREG_COUNT
	.align		4
        /*00bc*/ 	.byte	0x03, 0x1b
        /*00be*/ 	.short	0x00ff


	//----- nvinfo : EIATTR_MERCURY_ISA_VERSION
	.align		4
        /*00c0*/ 	.byte	0x03, 0x5f
        /*00c2*/ 	.short	0x0101


	//----- nvinfo : EIATTR_VRC_CTA_INIT_COUNT
	.align		4
        /*00c4*/ 	.byte	0x02, 0x4a
	.zero		1
	.zero		1


	//----- nvinfo : EIATTR_EXIT_INSTR_OFFSETS
	.align		4
        /*00c8*/ 	.byte	0x04, 0x1c
        /*00ca*/ 	.short	(.L_583 - .L_582)


	//   ....[0]....
.L_582:
        /*00cc*/ 	.word	0x00000070


	//   ....[1]....
        /*00d0*/ 	.word	0x00000890


	//   ....[2]....
        /*00d4*/ 	.word	0x00000f90


	//----- nvinfo : EIATTR_CRS_STACK_SIZE
	.align		4
.L_583:
        /*00d8*/ 	.byte	0x04, 0x1e
        /*00da*/ 	.short	(.L_585 - .L_584)
.L_584:
        /*00dc*/ 	.word	0x00000000


	//----- nvinfo : EIATTR_CBANK_PARAM_SIZE
	.align		4
.L_585:
        /*00e0*/ 	.byte	0x03, 0x19
        /*00e2*/ 	.short	0x0038


	//----- nvinfo : EIATTR_PARAM_CBANK
	.align		4
        /*00e4*/ 	.byte	0x04, 0x0a
        /*00e6*/ 	.short	(.L_587 - .L_586)
	.align		4
.L_586:
        /*00e8*/ 	.word	index@(.nv.constant0.nearestneighborNCHWBack)
        /*00ec*/ 	.short	0x0380
        /*00ee*/ 	.short	0x0038


	//----- nvinfo : EIATTR_SW_WAR
	.align		4
.L_587:
        /*00f0*/ 	.byte	0x04, 0x36
        /*00f2*/ 	.short	(.L_589 - .L_588)
.L_588:
        /*00f4*/ 	.word	0x00000008
.L_589:


//--------------------- .nv.info.nearestneighborNCHW --------------------------
	.section	.nv.info.nearestneighborNCHW,"",@"SHT_CUDA_INFO"
	.sectionflags	@""
	.align	4


	//----- nvinfo : EIATTR_CUDA_API_VERSION
	.align		4
        /*0000*/ 	.byte	0x04, 0x37
        /*0002*/ 	.short	(.L_591 - .L_590)
.L_590:
        /*0004*/ 	.word	0x00000082


	//----- nvinfo : EIATTR_KPARAM_INFO
	.align		4
.L_591:
        /*0008*/ 	.byte	0x04, 0x17
        /*000a*/ 	.short	(.L_593 - .L_592)
.L_592:
        /*000c*/ 	.word	0x00000000
        /*0010*/ 	.short	0x000a
        /*0012*/ 	.short	0x0030
        /*0014*/ 	.byte	0x00, 0xf5, 0x21, 0x00


	//----- nvinfo : EIATTR_KPARAM_INFO
	.align		4
.L_593:
        /*0018*/ 	.byte	0x04, 0x17
        /*001a*/ 	.short	(.L_595 - .L_594)
.L_594:
        /*001c*/ 	.word	0x00000000
        /*0020*/ 	.short	0x0009
        /*0022*/ 	.short	0x0028
        /*0024*/ 	.byte	0x00, 0xf0, 0x11, 0x00


	//----- nvinfo : EIATTR_KPARAM_INFO
	.align		4
.L_595:
        /*0028*/ 	.byte	0x04, 0x17
        /*002a*/ 	.short	(.L_597 - .L_596)
.L_596:
        /*002c*/ 	.word	0x00000000
        /*0030*/ 	.short	0x0008
        /*0032*/ 	.short	0x0024
        /*0034*/ 	.byte	0x00, 0xf0, 0x11, 0x00


	//----- nvinfo : EIATTR_KPARAM_INFO
	.align		4
.L_597:
        /*0038*/ 	.byte	0x04, 0x17
        /*003a*/ 	.short	(.L_599 - .L_598)
.L_598:
        /*003c*/ 	.word	0x00000000
        /*0040*/ 	.short	0x0007
        /*0042*/ 	.short	0x0020
        /*0044*/ 	.byte	0x00, 0xf0, 0x11, 0x00


	//----- nvinfo : EIATTR_KPARAM_INFO
	.align		4
.L_599:
        /*0048*/ 	.byte	0x04, 0x17
        /*004a*/ 	.short	(.L_601 - .L_600)
.L_600:
        /*004c*/ 	.word	0x00000000
        /*0050*/ 	.short	0x0006
        /*0052*/ 	.short	0x001c
        /*0054*/ 	.byte	0x00, 0xf0, 0x11, 0x00


	//----- nvinfo : EIATTR_KPARAM_INFO
	.align		4
.L_601:
        /*0058*/ 	.byte	0x04, 0x17
        /*005a*/ 	.short	(.L_603 - .L_602)
.L_602:
        /*005c*/ 	.word	0x00000000
        /*0060*/ 	.short	0x0005
        /*0062*/ 	.short	0x0018
        /*0064*/ 	.byte	0x00, 0xf0, 0x11, 0x00


	//----- nvinfo : EIATTR_KPARAM_INFO
	.align		4
.L_603:
        /*0068*/ 	.byte	0x04, 0x17
        /*006a*/ 	.short	(.L_605 - .L_604)
.L_604:
        /*006c*/ 	.word	0x00000000
        /*0070*/ 	.short	0x0004
        /*0072*/ 	.short	0x0014
        /*0074*/ 	.byte	0x00, 0xf0, 0x11, 0x00


	//----- nvinfo : EIATTR_KPARAM_INFO
	.align		4
.L_605:
        /*0078*/ 	.byte	0x04, 0x17
        /*007a*/ 	.short	(.L_607 - .L_606)
.L_606:
        /*007c*/ 	.word	0x00000000
        /*0080*/ 	.short	0x0003
        /*0082*/ 	.short	0x0010
        /*0084*/ 	.byte	0x00, 0xf0, 0x11, 0x00


	//----- nvinfo : EIATTR_KPARAM_INFO
	.align		4
.L_607:
        /*0088*/ 	.byte	0x04, 0x17
        /*008a*/ 	.short	(.L_609 - .L_608)
.L_608:
        /*008c*/ 	.word	0x00000000
        /*0090*/ 	.short	0x0002
        /*0092*/ 	.short	0x0008
        /*0094*/ 	.byte	0x00, 0xf5, 0x21, 0x00


	//----- nvinfo : EIATTR_KPARAM_INFO
	.align		4
.L_609:
        /*0098*/ 	.byte	0x04, 0x17
        /*009a*/ 	.short	(.L_611 - .L_610)
.L_610:
        /*009c*/ 	.word	0x00000000
        /*00a0*/ 	.short	0x0001
        /*00a2*/ 	.short	0x0004
        /*00a4*/ 	.byte	0x00, 0xf0, 0x11, 0x00


	//----- nvinfo : EIATTR_KPARAM_INFO
	.align		4
.L_611:
        /*00a8*/ 	.byte	0x04, 0x17
        /*00aa*/ 	.short	(.L_613 - .L_612)
.L_612:
        /*00ac*/ 	.word	0x00000000
        /*00b0*/ 	.short	0x0000
        /*00b2*/ 	.short	0x0000
        /*00b4*/ 	.byte	0x00, 0xf0, 0x11, 0x00


	//----- nvinfo : EIATTR_SPARSE_MMA_MASK
	.align		4
.L_613:
        /*00b8*/ 	.byte	0x03, 0x50
        /*00ba*/ 	.short	0x0000


	//----- nvinfo : EIATTR_MAXREG_COUNT
	.align		4
        /*00bc*/ 	.byte	0x03, 0x1b
        /*00be*/ 	.short	0x00ff


	//----- nvinfo : EIATTR_MERCURY_ISA_VERSION
	.align		4
        /*00c0*/ 	.byte	0x03, 0x5f
        /*00c2*/ 	.short	0x0101


	//----- nvinfo : EIATTR_VRC_CTA_INIT_COUNT
	.align		4
        /*00c4*/ 	.byte	0x02, 0x4a
	.zero		1
	.zero		1


	//----- nvinfo : EIATTR_EXIT_INSTR_OFFSETS
	.align		4
        /*00c8*/ 	.byte	0x04, 0x1c
        /*00ca*/ 	.short	(.L_615 - .L_614)


	//   ....[0]....
.L_614:
        /*00cc*/ 	.word	0x00000070


	//   ....[1]....
        /*00d0*/ 	.word	0x00000880


	//   ....[2]....
        /*00d4*/ 	.word	0x00000f90


	//----- nvinfo : EIATTR_CRS_STACK_SIZE
	.align		4
.L_615:
        /*00d8*/ 	.byte	0x04, 0x1e
        /*00da*/ 	.short	(.L_617 - .L_616)
.L_616:
        /*00dc*/ 	.word	0x00000000


	//----- nvinfo : EIATTR_CBANK_PARAM_SIZE
	.align		4
.L_617:
        /*00e0*/ 	.byte	0x03, 0x19
        /*00e2*/ 	.short	0x0038


	//----- nvinfo : EIATTR_PARAM_CBANK
	.align		4
        /*00e4*/ 	.byte	0x04, 0x0a
        /*00e6*/ 	.short	(.L_619 - .L_618)
	.align		4
.L_618:
        /*00e8*/ 	.word	index@(.nv.constant0.nearestneighborNCHW)
        /*00ec*/ 	.short	0x0380
        /*00ee*/ 	.short	0x0038


	//----- nvinfo : EIATTR_SW_WAR
	.align		4
.L_619:
        /*00f0*/ 	.byte	0x04, 0x36
        /*00f2*/ 	.short	(.L_621 - .L_620)
.L_620:
        /*00f4*/ 	.word	0x00000008
.L_621:


//--------------------- .nv.info.nearestneighborv2NCHWAddGradient --------------------------
	.section	.nv.info.nearestneighborv2NCHWAddGradient,"",@"SHT_CUDA_INFO"
	.sectionflags	@""
	.align	4


	//----- nvinfo : EIATTR_CUDA_API_VERSION
	.align		4
        /*0000*/ 	.byte	0x04, 0x37
        /*0002*/ 	.short	(.L_623 - .L_622)
.L_622:
        /*0004*/ 	.word	0x00000082


	//----- nvinfo : EIATTR_KPARAM_INFO
	.align		4
.L_623:
        /*0008*/ 	.byte	0x04, 0x17
        /*000a*/ 	.short	(.L_625 - .L_624)
.L_624:
        /*000c*/ 	.word	0x00000000
        /*0010*/ 	.short	0x0009
        /*0012*/ 	.short	0x0028
        /*0014*/ 	.byte	0x00, 0xf5, 0x21, 0x00


	//----- nvinfo : EIATTR_KPARAM_INFO
	.align		4
.L_625:
        /*0018*/ 	.byte	0x04, 0x17
        /*001a*/ 	.short	(.L_627 - .L_626)
.L_626:
        /*001c*/ 	.word	0x00000000
        /*0020*/ 	.short	0x0008
        /*0022*/ 	.short	0x0024
        /*0024*/ 	.byte	0x00, 0xf0, 0x11, 0x00


	//----- nvinfo : EIATTR_KPARAM_INFO
	.align		4
.L_627:
        /*0028*/ 	.byte	0x04, 0x17
        /*002a*/ 	.short	(.L_629 - .L_628)
.L_628:
        /*002c*/ 	.word	0x00000000
        /*0030*/ 	.short	0x0007
        /*0032*/ 	.short	0x0020
        /*0034*/ 	.byte	0x00, 0xf0, 0x11, 0x00


	//----- nvinfo : EIATTR_KPARAM_INFO
	.align		4
.L_629:
        /*0038*/ 	.byte	0x04, 0x17
        /*003a*/ 	.short	(.L_631 - .L_630)
.L_630:
        /*003c*/ 	.word	0x00000000
        /*0040*/ 	.short	0x0006
        /*0042*/ 	.short	0x001c
        /*0044*/ 	.byte	0x00, 0xf0, 0x11, 0x00


	//----- nvinfo : EIATTR_KPARAM_INFO
	.align		4
.L_631:
        /*0048*/ 	.byte	0x04, 0x17
        /*004a*/ 	.short	(.L_633 - .L_632)
.L_632:
        /*004c*/ 	.word	0x00000000
        /*0050*/ 	.short	0x0005
        /*0052*/ 	.short	0x0018
        /*0054*/ 	.byte	0x00, 0xf0, 0x11, 0x00


	//----- nvinfo : EIATTR_KPARAM_INFO
	.align		4
.L_633:
        /*0058*/ 	.byte	0x04, 0x17
        /*005a*/ 	.short	(.L_635 - .L_634)
.L_634:
        /*005c*/ 	.word	0x00000000
        /*0060*/ 	.short	0x0004
        /*0062*/ 	.short	0x0010
        /*0064*/ 	.byte	0x00, 0xf5, 0x21, 0x00


	//----- nvinfo : EIATTR_KPARAM_INFO
	.align		4
.L_635:
        /*0068*/ 	.byte	0x04, 0x17
        /*006a*/ 	.short	(.L_637 - .L_636)
.L_636:
        /*006c*/ 	.word	0x00000000
        /*0070*/ 	.short	0x0003
        /*0072*/ 	.short	0x000c
        /*0074*/ 	.byte	0x00, 0xf0, 0x11, 0x00


	//----- nvinfo : EIATTR_KPARAM_INFO
	.align		4
.L_637:
        /*0078*/ 	.byte	0x04, 0x17
        /*007a*/ 	.short	(.L_639 - .L_638)
.L_638:
        /*007c*/ 	.word	0x00000000
        /*0080*/ 	.short	0x0002
        /*0082*/ 	.short	0x0008
        /*0084*/ 	.byte	0x00, 0xf0, 0x11, 0x00


	//----- nvinfo : EIATTR_KPARAM_INFO
	.align		4
.L_639:
        /*0088*/ 	.byte	0x04, 0x17
        /*008a*/ 	.short	(.L_641 - .L_640)
.L_640:
        /*008c*/ 	.word	0x00000000
        /*0090*/ 	.short	0x0001
        /*0092*/ 	.short	0x0004
        /*0094*/ 	.byte	0x00, 0xf0, 0x11, 0x00


	//----- nvinfo : EIATTR_KPARAM_INFO
	.align		4
.L_641:
        /*0098*/ 	.byte	0x04, 0x17
        /*009a*/ 	.short	(.L_643 - .L_642)
.L_642:
        /*009c*/ 	.word	0x00000000
        /*00a0*/ 	.short	0x0000
        /*00a2*/ 	.short	0x0000
        /*00a4*/ 	.byte	0x00, 0xf0, 0x11, 0x00


	//----- nvinfo : EIATTR_SPARSE_MMA_MASK
	.align		4
.L_643:
        /*00a8*/ 	.byte	0x03, 0x50
        /*00aa*/ 	.short	0x0000


	//----- nvinfo : EIATTR_MAXREG_COUNT
	.align		4
        /*00ac*/ 	.byte	0x03, 0x1b
        /*00ae*/ 	.short	0x00ff


	//----- nvinfo : EIATTR_MERCURY_ISA_VERSION
	.align		4
        /*00b0*/ 	.byte	0x03, 0x5f
        /*00b2*/ 	.short	0x0101


	//----- nvinfo : EIATTR_VRC_CTA_INIT_COUNT
	.align		4
        /*00b4*/ 	.byte	0x02, 0x4a
	.zero		1
	.zero		1


	//----- nvinfo : EIATTR_EXIT_INSTR_OFFSETS
	.align		4
        /*00b8*/ 	.byte	0x04, 0x1c
        /*00ba*/ 	.short	(.L_645 - .L_644)


	//   ....[0]....
.L_644:
        /*00bc*/ 	.word	0x00000030


	//   ....[1]....
        /*00c0*/ 	.word	0x00000570


	//----- nvinfo : EIATTR_CRS_STACK_SIZE
	.align		4
.L_645:
        /*00c4*/ 	.byte	0x04, 0x1e
        /*00c6*/ 	.short	(.L_647 - .L_646)
.L_646:
        /*00c8*/ 	.word	0x00000000


	//----- nvinfo : EIATTR_CBANK_PARAM_SIZE
	.align		4
.L_647:
        /*00cc*/ 	.byte	0x03, 0x19
        /*00ce*/ 	.short	0x0030


	//----- nvinfo : EIATTR_PARAM_CBANK
	.align		4
        /*00d0*/ 	.byte	0x04, 0x0a
        /*00d2*/ 	.short	(.L_649 - .L_648)
	.align		4
.L_648:
        /*00d4*/ 	.word	index@(.nv.constant0.nearestneighborv2NCHWAddGradient)
        /*00d8*/ 	.short	0x0380
        /*00da*/ 	.short	0x0030


	//----- nvinfo : EIATTR_SW_WAR
	.align		4
.L_649:
        /*00dc*/ 	.byte	0x04, 0x36
        /*00de*/ 	.short	(.L_651 - .L_650)
.L_650:
        /*00e0*/ 	.word	0x00000008
.L_651:


//--------------------- .nv.info.nearestneighborv2NCHW --------------------------
	.section	.nv.info.nearestneighborv2NCHW,"",@"SHT_CUDA_INFO"
	.sectionflags	@""
	.align	4


	//----- nvinfo : EIATTR_CUDA_API_VERSION
	.align		4
        /*0000*/ 	.byte	0x04, 0x37
        /*0002*/ 	.short	(.L_653 - .L_652)
.L_652:
        /*0004*/ 	.word	0x00000082


	//----- nvinfo : EIATTR_KPARAM_INFO
	.align		4
.L_653:
        /*0008*/ 	.byte	0x04, 0x17
        /*000a*/ 	.short	(.L_655 - .L_654)
.L_654:
        /*000c*/ 	.word	0x00000000
        /*0010*/ 	.short	0x0009
        /*0012*/ 	.short	0x0028
        /*0014*/ 	.byte	0x00, 0xf5, 0x21, 0x00


	//----- nvinfo : EIATTR_KPARAM_INFO
	.align		4
.L_655:
        /*0018*/ 	.byte	0x04, 0x17
        /*001a*/ 	.short	(.L_657 - .L_656)
.L_656:
        /*001c*/ 	.word	0x00000000
        /*0020*/ 	.short	0x0008
        /*0022*/ 	.short	0x0024
        /*0024*/ 	.byte	0x00, 0xf0, 0x11, 0x00


	//----- nvinfo : EIATTR_KPARAM_INFO
	.align		4
.L_657:
        /*0028*/ 	.byte	0x04, 0x17
        /*002a*/ 	.short	(.L_659 - .L_658)
.L_658:
        /*002c*/ 	.word	0x00000000
        /*0030*/ 	.short	0x0007
        /*0032*/ 	.short	0x0020
        /*0034*/ 	.byte	0x00, 0xf0, 0x11, 0x00


	//----- nvinfo : EIATTR_KPARAM_INFO
	.align		4
.L_659:
        /*0038*/ 	.byte	0x04, 0x17
        /*003a*/ 	.short	(.L_661 - .L_660)
.L_660:
        /*003c*/ 	.word	0x00000000
        /*0040*/ 	.short	0x0006
        /*0042*/ 	.short	0x001c
        /*0044*/ 	.byte	0x00, 0xf0, 0x11, 0x00


	//----- nvinfo : EIATTR_KPARAM_INFO
	.align		4
.L_661:
        /*0048*/ 	.byte	0x04, 0x17
        /*004a*/ 	.short	(.L_663 - .L_662)
.L_662:
        /*004c*/ 	.word	0x00000000
        /*0050*/ 	.short	0x0005
        /*0052*/ 	.short	0x0018
        /*0054*/ 	.byte	0x00, 0xf0, 0x11, 0x00


	//----- nvinfo : EIATTR_KPARAM_INFO
	.align		4
.L_663:
        /*0058*/ 	.byte	0x04, 0x17
        /*005a*/ 	.short	(.L_665 - .L_664)
.L_664:
        /*005c*/ 	.word	0x00000000
        /*0060*/ 	.short	0x0004
        /*0062*/ 	.short	0x0010
        /*0064*/ 	.byte	0x00, 0xf5, 0x21, 0x00


	//----- nvinfo : EIATTR_KPARAM_INFO
	.align		4
.L_665:
        /*0068*/ 	.byte	0x04, 0x17
        /*006a*/ 	.short	(.L_667 - .L_666)
.L_666:
        /*006c*/ 	.word	0x00000000
        /*0070*/ 	.short	0x0003
        /*0072*/ 	.short	0x000c
        /*0074*/ 	.byte	0x00, 0xf0, 0x11, 0x00


	//----- nvinfo : EIATTR_KPARAM_INFO
	.align		4
.L_667:
        /*0078*/ 	.byte	0x04, 0x17
        /*007a*/ 	.short	(.L_669 - .L_668)
.L_668:
        /*007c*/ 	.word	0x00000000
        /*0080*/ 	.short	0x0002
        /*0082*/ 	.short	0x0008
        /*0084*/ 	.byte	0x00, 0xf0, 0x11, 0x00


	//----- nvinfo : EIATTR_KPARAM_INFO
	.align		4
.L_669:
        /*0088*/ 	.byte	0x04, 0x17
        /*008a*/ 	.short	(.L_671 - .L_670)
.L_670:
        /*008c*/ 	.word	0x00000000
        /*0090*/ 	.short	0x0001
        /*0092*/ 	.short	0x0004
        /*0094*/ 	.byte	0x00, 0xf0, 0x11, 0x00


	//----- nvinfo : EIATTR_KPARAM_INFO
	.align		4
.L_671:
        /*0098*/ 	.byte	0x04, 0x17
        /*009a*/ 	.short	(.L_673 - .L_672)
.L_672:
        /*009c*/ 	.word	0x00000000
        /*00a0*/ 	.short	0x0000
        /*00a2*/ 	.short	0x0000
        /*00a4*/ 	.byte	0x00, 0xf0, 0x11, 0x00


	//----- nvinfo : EIATTR_SPARSE_MMA_MASK
	.align		4
.L_673:
        /*00a8*/ 	.byte	0x03, 0x50
        /*00aa*/ 	.short	0x0000


	//----- nvinfo : EIATTR_MAXREG_COUNT
	.align		4
        /*00ac*/ 	.byte	0x03, 0x1b
        /*00ae*/ 	.short	0x00ff


	//----- nvinfo : EIATTR_MERCURY_ISA_VERSION
	.align		4
        /*00b0*/ 	.byte	0x03, 0x5f
        /*00b2*/ 	.short	0x0101


	//----- nvinfo : EIATTR_VRC_CTA_INIT_COUNT
	.align		4
        /*00b4*/ 	.byte	0x02, 0x4a
	.zero		1
	.zero		1


	//----- nvinfo : EIATTR_EXIT_INSTR_OFFSETS
	.align		4
        /*00b8*/ 	.byte	0x04, 0x1c
        /*00ba*/ 	.short	(.L_675 - .L_674)


	//   ....[0]....
.L_674:
        /*00bc*/ 	.word	0x00000030


	//   ....[1]....
        /*00c0*/ 	.word	0x00000550


	//----- nvinfo : EIATTR_CRS_STACK_SIZE
	.align		4
.L_675:
        /*00c4*/ 	.byte	0x04, 0x1e
        /*00c6*/ 	.short	(.L_677 - .L_676)
.L_676:
        /*00c8*/ 	.word	0x00000000


	//----- nvinfo : EIATTR_CBANK_PARAM_SIZE
	.align		4
.L_677:
        /*00cc*/ 	.byte	0x03, 0x19
        /*00ce*/ 	.short	0x0030


	//----- nvinfo : EIATTR_PARAM_CBANK
	.align		4
        /*00d0*/ 	.byte	0x04, 0x0a
        /*00d2*/ 	.short	(.L_679 - .L_678)
	.align		4
.L_678:
        /*00d4*/ 	.word	index@(.nv.constant0.nearestneighborv2NCHW)
        /*00d8*/ 	.short	0x0380
        /*00da*/ 	.short	0x0030


	//----- nvinfo : EIATTR_SW_WAR
	.align		4
.L_679:
        /*00dc*/ 	.byte	0x04, 0x36
        /*00de*/ 	.short	(.L_681 - .L_680)
.L_680:
        /*00e0*/ 	.word	0x00000008
.L_681:


//--------------------- .nv.info.nearestneighborNHWC --------------------------
	.section	.nv.info.nearestneighborNHWC,"",@"SHT_CUDA_INFO"
	.sectionflags	@""
	.align	4


	//----- nvinfo : EIATTR_CUDA_API_VERSION
	.align		4
        /*0000*/ 	.byte	0x04, 0x37
        /*0002*/ 	.short	(.L_683 - .L_682)
.L_682:
        /*0004*/ 	.word	0x00000082


	//----- nvinfo : EIATTR_KPARAM_INFO
	.align		4
.L_683:
        /*0008*/ 	.byte	0x04, 0x17
        /*000a*/ 	.short	(.L_685 - .L_684)
.L_684:
        /*000c*/ 	.word	0x00000000
        /*0010*/ 	.short	0x000a
        /*0012*/ 	.short	0x0030
        /*0014*/ 	.byte	0x00, 0xf5, 0x21, 0x00


	//----- nvinfo : EIATTR_KPARAM_INFO
	.align		4
.L_685:
        /*0018*/ 	.byte	0x04, 0x17
        /*001a*/ 	.short	(.L_687 - .L_686)
.L_686:
        /*001c*/ 	.word	0x00000000
        /*0020*/ 	.short	0x0009
        /*0022*/ 	.short	0x0028
        /*0024*/ 	.byte	0x00, 0xf0, 0x11, 0x00


	//----- nvinfo : EIATTR_KPARAM_INFO
	.align		4
.L_687:
        /*0028*/ 	.byte	0x04, 0x17
        /*002a*/ 	.short	(.L_689 - .L_688)
.L_688:
        /*002c*/ 	.word	0x00000000
        /*0030*/ 	.short	0x0008
        /*0032*/ 	.short	0x0024
        /*0034*/ 	.byte	0x00, 0xf0, 0x11, 0x00


	//----- nvinfo : EIATTR_KPARAM_INFO
	.align		4
.L_689:
        /*0038*/ 	.byte	0x04, 0x17
        /*003a*/ 	.short	(.L_691 - .L_690)
.L_690:
        /*003c*/ 	.word	0x00000000
        /*0040*/ 	.short	0x0007
        /*0042*/ 	.short	0x0020
        /*0044*/ 	.byte	0x00, 0xf0, 0x11, 0x00


	//----- nvinfo : EIATTR_KPARAM_INFO
	.align		4
.L_691:
        /*0048*/ 	.byte	0x04, 0x17
        /*004a*/ 	.short	(.L_693 - .L_692)
.L_692:
        /*004c*/ 	.word	0x00000000
        /*0050*/ 	.short	0x0006
        /*0052*/ 	.short	0x001c
        /*0054*/ 	.byte	0x00, 0xf0, 0x11, 0x00


	//----- nvinfo : EIATTR_KPARAM_INFO
	.align		4
.L_693:
        /*0058*/ 	.byte	0x04, 0x17
        /*005a*/ 	.short	(.L_695 - .L_694)
.L_694:
        /*005c*/ 	.word	0x00000000
        /*0060*/ 	.short	0x0005
        /*0062*/ 	.short	0x0018
        /*0064*/ 	.byte	0x00, 0xf0, 0x11, 0x00


	//----- nvinfo : EIATTR_KPARAM_INFO
	.align		4
.L_695:
        /*0068*/ 	.byte	0x04, 0x17
        /*006a*/ 	.short	(.L_697 - .L_696)
.L_696:
        /*006c*/ 	.word	0x00000000
        /*0070*/ 	.short	0x0004
        /*0072*/ 	.short	0x0014
        /*0074*/ 	.byte	0x00, 0xf0, 0x11, 0x00


	//----- nvinfo : EIATTR_KPARAM_INFO
	.align		4
.L_697:
        /*0078*/ 	.byte	0x04, 0x17
        /*007a*/ 	.short	(.L_699 - .L_698)
.L_698:
        /*007c*/ 	.word	0x00000000
        /*0080*/ 	.short	0x0003
        /*0082*/ 	.short	0x0010
        /*0084*/ 	.byte	0x00, 0xf0, 0x11, 0x00


	//----- nvinfo : EIATTR_KPARAM_INFO
	.align		4
.L_699:
        /*0088*/ 	.byte	0x04, 0x17
        /*008a*/ 	.short	(.L_701 - .L_700)
.L_700:
        /*008c*/ 	.word	0x00000000
        /*0090*/ 	.short	0x0002
        /*0092*/ 	.short	0x0008
        /*0094*/ 	.byte	0x00, 0xf5, 0x21, 0x00


	//----- nvinfo : EIATTR_KPARAM_INFO
	.align		4
.L_701:
        /*0098*/ 	.byte	0x04, 0x17
        /*009a*/ 	.short	(.L_703 - .L_702)
.L_702:
        /*009c*/ 	.word	0x00000000
        /*00a0*/ 	.short	0x0001
        /*00a2*/ 	.short	0x0004
        /*00a4*/ 	.byte	0x00, 0xf0, 0x11, 0x00


	//----- nvinfo : EIATTR_KPARAM_INFO
	.align		4
.L_703:
        /*00a8*/ 	.byte	0x04, 0x17
        /*00aa*/ 	.short	(.L_705 - .L_704)
.L_704:
        /*00ac*/ 	.word	0x00000000
        /*00b0*/ 	.short	0x0000
        /*00b2*/ 	.short	0x0000
        /*00b4*/ 	.byte	0x00, 0xf0, 0x11, 0x00


	//----- nvinfo : EIATTR_SPARSE_MMA_MASK
	.align		4
.L_705:
        /*00b8*/ 	.byte	0x03, 0x50
        /*00ba*/ 	.short	0x0000


	//----- nvinfo : EIATTR_MAXREG_COUNT
	.align		4
        /*00bc*/ 	.byte	0x03, 0x1b
        /*00be*/ 	.short	0x00ff


	//----- nvinfo : EIATTR_MERCURY_ISA_VERSION
	.align		4
        /*00c0*/ 	.byte	0x03, 0x5f
        /*00c2*/ 	.short	0x0101


	//----- nvinfo : EIATTR_VRC_CTA_INIT_COUNT
	.align		4
        /*00c4*/ 	.byte	0x02, 0x4a
	.zero		1
	.zero		1


	//----- nvinfo : EIATTR_EXIT_INSTR_OFFSETS
	.align		4
        /*00c8*/ 	.byte	0x04, 0x1c
        /*00ca*/ 	.short	(.L_707 - .L_706)


	//   ....[0]....
.L_706:
        /*00cc*/ 	.word	0x00000070


	//   ....[1]....
        /*00d0*/ 	.word	0x000008d0


	//   ....[2]....
        /*00d4*/ 	.word	0x00001000


	//----- nvinfo : EIATTR_CRS_STACK_SIZE
	.align		4
.L_707:
        /*00d8*/ 	.byte	0x04, 0x1e
        /*00da*/ 	.short	(.L_709 - .L_708)
.L_708:
        /*00dc*/ 	.word	0x00000000


	//----- nvinfo : EIATTR_CBANK_PARAM_SIZE
	.align		4
.L_709:
        /*00e0*/ 	.byte	0x03, 0x19
        /*00e2*/ 	.short	0x0038


	//----- nvinfo : EIATTR_PARAM_CBANK
	.align		4
        /*00e4*/ 	.byte	0x04, 0x0a
        /*00e6*/ 	.short	(.L_711 - .L_710)
	.align		4
.L_710:
        /*00e8*/ 	.word	index@(.nv.constant0.nearestneighborNHWC)
        /*00ec*/ 	.short	0x0380
        /*00ee*/ 	.short	0x0038


	//----- nvinfo : EIATTR_SW_WAR
	.align		4
.L_711:
        /*00f0*/ 	.byte	0x04, 0x36
        /*00f2*/ 	.short	(.L_713 - .L_712)
.L_712:
        /*00f4*/ 	.word	0x00000008
.L_713:


//--------------------- .nv.info.ShapetoBatch4DNCHW --------------------------
	.section	.nv.info.ShapetoBatch4DNCHW,"",@"SHT_CUDA_INFO"
	.sectionflags	@""
	.align	4


	//----- nvinfo : EIATTR_CUDA_API_VERSION
	.align		4
        /*0000*/ 	.byte	0x04, 0x37
        /*0002*/ 	.short	(.L_715 - .L_714)
.L_714:
        /*0004*/ 	.word	0x00000082


	//----- nvinfo : EIATTR_KPARAM_INFO
	.align		4
.L_715:
        /*0008*/ 	.byte	0x04, 0x17
        /*000a*/ 	.short	(.L_717 - .L_716)
.L_716:
        /*000c*/ 	.word	0x00000000
        /*0010*/ 	.short	0x0010
        /*0012*/ 	.short	0x0048
        /*0014*/ 	.byte	0x00, 0xf0, 0x11, 0x00


	//----- nvinfo : EIATTR_KPARAM_INFO
	.align		4
.L_717:
        /*0018*/ 	.byte	0x04, 0x17
        /*001a*/ 	.short	(.L_719 - .L_718)
.L_718:
        /*001c*/ 	.word	0x00000000
        /*0020*/ 	.short	0x000f
        /*0022*/ 	.short	0x0044
        /*0024*/ 	.byte	0x00, 0xf0, 0x11, 0x00


	//----- nvinfo : EIATTR_KPARAM_INFO
	.align		4
.L_719:
        /*0028*/ 	.byte	0x04, 0x17
        /*002a*/ 	.short	(.L_721 - .L_720)
.L_720:
        /*002c*/ 	.word	0x00000000
        /*0030*/ 	.short	0x000e
        /*0032*/ 	.short	0x0040
        /*0034*/ 	.byte	0x00, 0xf0, 0x11, 0x00


	//----- nvinfo : EIATTR_KPARAM_INFO
	.align		4
.L_721:
        /*0038*/ 	.byte	0x04, 0x17
        /*003a*/ 	.short	(.L_723 - .L_722)
.L_722:
        /*003c*/ 	.word	0x00000000
        /*0040*/ 	.short	0x000d
        /*0042*/ 	.short	0x0038
        /*0044*/ 	.byte	0x00, 0xf5, 0x21, 0x00


	//----- nvinfo : EIATTR_KPARAM_INFO
	.align		4
.L_723:
        /*0048*/ 	.byte	0x04, 0x17
        /*004a*/ 	.short	(.L_725 - .L_724)
.L_724:
        /*004c*/ 	.word	0x00000000
        /*0050*/ 	.short	0x000c
        /*0052*/ 	.short	0x0030
        /*0054*/ 	.byte	0x00, 0xf5, 0x21, 0x00


	//----- nvinfo : EIATTR_KPARAM_INFO
	.align		4
.L_725:
        /*0058*/ 	.byte	0x04, 0x17
        /*005a*/ 	.short	(.L_727 - .L_726)
.L_726:
        /*005c*/ 	.word	0x00000000
        /*0060*/ 	.short	0x000b
        /*0062*/ 	.short	0x002c
        /*0064*/ 	.byte	0x00, 0xf0, 0x11, 0x00


	//----- nvinfo : EIATTR_KPARAM_INFO
	.align		4
.L_727:
        /*0068*/ 	.byte	0x04, 0x17
        /*006a*/ 	.short	(.L_729 - .L_728)
.L_728:
        /*006c*/ 	.word	0x00000000
        /*0070*/ 	.short	0x000a
        /*0072*/ 	.short	0x0028
        /*0074*/ 	.byte	0x00, 0xf0, 0x11, 0x00


	//----- nvinfo : EIATTR_KPARAM_INFO
	.align		4
.L_729:
        /*0078*/ 	.byte	0x04, 0x17
        /*007a*/ 	.short	(.L_731 - .L_730)
.L_730:
        /*007c*/ 	.word	0x00000000
        /*0080*/ 	.short	0x0009
        /*0082*/ 	.short	0x0024
        /*0084*/ 	.byte	0x00, 0xf0, 0x11, 0x00


	//----- nvinfo : EIATTR_KPARAM_INFO
	.align		4
.L_731:
        /*0088*/ 	.byte	0x04, 0x17
        /*008a*/ 	.short	(.L_733 - .L_732)
.L_732:
        /*008c*/ 	.word	0x00000000
        /*0090*/ 	.short	0x0008
        /*0092*/ 	.short	0x0020
        /*0094*/ 	.byte	0x00, 0xf0, 0x11, 0x00


	//----- nvinfo : EIATTR_KPARAM_INFO
	.align		4
.L_733:
        /*0098*/ 	.byte	0x04, 0x17
        /*009a*/ 	.short	(.L_735 - .L_734)
.L_734:
        /*009c*/ 	.word	0x00000000
        /*00a0*/ 	.short	0x0007
        /*00a2*/ 	.short	0x001c
        /*00a4*/ 	.byte	0x00, 0xf0, 0x11, 0x00


	//----- nvinfo : EIATTR_KPARAM_INFO
	.align		4
.L_735:
        /*00a8*/ 	.byte	0x04, 0x17
        /*00aa*/ 	.short	(.L_737 - .L_736)
.L_736:
        /*00ac*/ 	.word	0x00000000
        /*00b0*/ 	.short	0x0006
        /*00b2*/ 	.short	0x0018
        /*00b4*/ 	.byte	0x00, 0xf0, 0x11, 0x00


	//----- nvinfo : EIATTR_KPARAM_INFO
	.align		4
.L_737:
        /*00b8*/ 	.byte	0x04, 0x17
        /*00ba*/ 	.short	(.L_739 - .L_738)
.L_738:
        /*00bc*/ 	.word	0x00000000
        /*00c0*/ 	.short	0x0005
        /*00c2*/ 	.short	0x0014
        /*00c4*/ 	.byte	0x00, 0xf0, 0x11, 0x00


	//----- nvinfo : EIATTR_KPARAM_INFO
	.align		4
.L_739:
        /*00c8*/ 	.byte	0x04, 0x17
        /*00ca*/ 	.short	(.L_741 - .L_740)
.L_740:
        /*00cc*/ 	.word	0x00000000
        /*00d0*/ 	.short	0x0004
        /*00d2*/ 	.short	0x0010
        /*00d4*/ 	.byte	0x00, 0xf0, 0x11, 0x00


	//----- nvinfo : EIATTR_KPARAM_INFO
	.align		4
.L_741:
        /*00d8*/ 	.byte	0x04, 0x17
        /*00da*/ 	.short	(.L_743 - .L_742)
.L_742:
        /*00dc*/ 	.word	0x00000000
        /*00e0*/ 	.short	0x0003
        /*00e2*/ 	.short	0x000c
        /*00e4*/ 	.byte	0x00, 0xf0, 0x11, 0x00


	//----- nvinfo : EIATTR_KPARAM_INFO
	.align		4
.L_743:
        /*00e8*/ 	.byte	0x04, 0x17
        /*00ea*/ 	.short	(.L_745 - .L_744)
.L_744:
        /*00ec*/ 	.word	0x00000000
        /*00f0*/ 	.short	0x0002
        /*00f2*/ 	.short	0x0008
        /*00f4*/ 	.byte	0x00, 0xf0, 0x11, 0x00


	//----- nvinfo : EIATTR_KPARAM_INFO
	.align		4
.L_745:
        /*00f8*/ 	.byte	0x04, 0x17
        /*00fa*/ 	.short	(.L_747 - .L_746)
.L_746:
        /*00fc*/ 	.word	0x00000000
        /*0100*/ 	.short	0x0001
        /*0102*/ 	.short	0x0004
        /*0104*/ 	.byte	0x00, 0xf0, 0x11, 0x00


	//----- nvinfo : EIATTR_KPARAM_INFO
	.align		4
.L_747:
        /*0108*/ 	.byte	0x04, 0x17
        /*010a*/ 	.short	(.L_749 - .L_748)
.L_748:
        /*010c*/ 	.word	0x00000000
        /*0110*/ 	.short	0x0000
        /*0112*/ 	.short	0x0000
        /*0114*/ 	.byte	0x00, 0xf0, 0x11, 0x00


	//----- nvinfo : EIATTR_SPARSE_MMA_MASK
	.align		4
.L_749:
        /*0118*/ 	.byte	0x03, 0x50
        /*011a*/ 	.short	0x0000


	//----- nvinfo : EIATTR_MAXREG_COUNT
	.align		4
        /*011c*/ 	.byte	0x03, 0x1b
        /*011e*/ 	.short	0x00ff


	//----- nvinfo : EIATTR_MERCURY_ISA_VERSION
	.align		4
        /*0120*/ 	.byte	0x03, 0x5f
        /*0122*/ 	.short	0x0101


	//----- nvinfo : EIATTR_VRC_CTA_INIT_COUNT
	.align		4
        /*0124*/ 	.byte	0x02, 0x4a
	.zero		1
	.zero		1


	//----- nvinfo : EIATTR_EXIT_INSTR_OFFSETS
	.align		4
        /*0128*/ 	.byte	0x04, 0x1c
        /*012a*/ 	.short	(.L_751 - .L_750)


	//   ....[0]....
.L_750:
        /*012c*/ 	.word	0x00000030


	//   ....[1]....
        /*0130*/ 	.word	0x00000120


	//   ....[2]....
        /*0134*/ 	.word	0x000006b0


	//   ....[3]....
        /*0138*/ 	.word	0x00000c60


	//----- nvinfo : EIATTR_CRS_STACK_SIZE
	.align		4
.L_751:
        /*013c*/ 	.byte	0x04, 0x1e
        /*013e*/ 	.short	(.L_753 - .L_752)
.L_752:
        /*0140*/ 	.word	0x00000000


	//----- nvinfo : EIATTR_CBANK_PARAM_SIZE
	.align		4
.L_753:
        /*0144*/ 	.byte	0x03, 0x19
        /*0146*/ 	.short	0x004c


	//----- nvinfo : EIATTR_PARAM_CBANK
	.align		4
        /*0148*/ 	.byte	0x04, 0x0a
        /*014a*/ 	.short	(.L_755 - .L_754)
	.align		4
.L_754:
        /*014c*/ 	.word	index@(.nv.constant0.ShapetoBatch4DNCHW)
        /*0150*/ 	.short	0x0380
        /*0152*/ 	.short	0x004c


	//----- nvinfo : EIATTR_SW_WAR
	.align		4
.L_755:
        /*0154*/ 	.byte	0x04, 0x36
        /*0156*/ 	.short	(.L_757 - .L_756)
.L_756:
        /*0158*/ 	.word	0x00000008
.L_757:


//--------------------- .nv.info.ShapetoBatch4DNHWC --------------------------
	.section	.nv.info.ShapetoBatch4DNHWC,"",@"SHT_CUDA_INFO"
	.sectionflags	@""
	.align	4


	//----- nvinfo : EIATTR_CUDA_API_VERSION
	.align		4
        /*0000*/ 	.byte	0x04, 0x37
        /*0002*/ 	.short	(.L_759 - .L_758)
.L_758:
        /*0004*/ 	.word	0x00000082


	//----- nvinfo : EIATTR_KPARAM_INFO
	.align		4
.L_759:
        /*0008*/ 	.byte	0x04, 0x17
        /*000a*/ 	.short	(.L_761 - .L_760)
.L_760:
        /*000c*/ 	.word	0x00000000
        /*0010*/ 	.short	0x0010
        /*0012*/ 	.short	0x0048
        /*0014*/ 	.byte	0x00, 0xf0, 0x11, 0x00


	//----- nvinfo : EIATTR_KPARAM_INFO
	.align		4
.L_761:
        /*0018*/ 	.byte	0x04, 0x17
        /*001a*/ 	.short	(.L_763 - .L_762)
.L_762:
        /*001c*/ 	.word	0x00000000
        /*0020*/ 	.short	0x000f
        /*0022*/ 	.short	0x0044
        /*0024*/ 	.byte	0x00, 0xf0, 0x11, 0x00


	//----- nvinfo : EIATTR_KPARAM_INFO
	.align		4
.L_763:
        /*0028*/ 	.byte	0x04, 0x17
        /*002a*/ 	.short	(.L_765 - .L_764)
.L_764:
        /*002c*/ 	.word	0x00000000
        /*0030*/ 	.short	0x000e
        /*0032*/ 	.short	0x0040
        /*0034*/ 	.byte	0x00, 0xf0, 0x11, 0x00


	//----- nvinfo : EIATTR_KPARAM_INFO
	.align		4
.L_765:
        /*0038*/ 	.byte	0x04, 0x17
        /*003a*/ 	.short	(.L_767 - .L_766)
.L_766:
        /*003c*/ 	.word	0x00000000
        /*0040*/ 	.short	0x000d
        /*0042*/ 	.short	0x0038
        /*0044*/ 	.byte	0x00, 0xf5, 0x21, 0x00


	//----- nvinfo : EIATTR_KPARAM_INFO
	.align		4
.L_767:
        /*0048*/ 	.byte	0x04, 0x17
        /*004a*/ 	.short	(.L_769 - .L_768)
.L_768:
        /*004c*/ 	.word	0x00000000
        /*0050*/ 	.short	0x000c
        /*0052*/ 	.short	0x0030
        /*0054*/ 	.byte	0x00, 0xf5, 0x21, 0x00


	//----- nvinfo : EIATTR_KPARAM_INFO
	.align		4
.L_769:
        /*0058*/ 	.byte	0x04, 0x17
        /*005a*/ 	.short	(.L_771 - .L_770)
.L_770:
        /*005c*/ 	.word	0x00000000
        /*0060*/ 	.short	0x000b
        /*0062*/ 	.short	0x002c
        /*0064*/ 	.byte	0x00, 0xf0, 0x11, 0x00


	//----- nvinfo : EIATTR_KPARAM_INFO
	.align		4
.L_771:
        /*0068*/ 	.byte	0x04, 0x17
        /*006a*/ 	.short	(.L_773 - .L_772)
.L_772:
        /*006c*/ 	.word	0x00000000
        /*0070*/ 	.short	0x000a
        /*0072*/ 	.short	0x0028
        /*0074*/ 	.byte	0x00, 0xf0, 0x11, 0x00


	//----- nvinfo : EIATTR_KPARAM_INFO
	.align		4
.L_773:
        /*0078*/ 	.byte	0x04, 0x17
        /*007a*/ 	.short	(.L_775 - .L_774)
.L_774:
        /*007c*/ 	.word	0x00000000
        /*0080*/ 	.short	0x0009
        /*0082*/ 	.short	0x0024
        /*0084*/ 	.byte	0x00, 0xf0, 0x11, 0x00


	//----- nvinfo : EIATTR_KPARAM_INFO
	.align		4
.L_775:
        /*0088*/ 	.byte	0x04, 0x17
        /*008a*/ 	.short	(.L_777 - .L_776)
.L_776:
        /*008c*/ 	.word	0x00000000
        /*0090*/ 	.short	0x0008
        /*0092*/ 	.short	0x0020
        /*0094*/ 	.byte	0x00, 0xf0, 0x11, 0x00


	//----- nvinfo : EIATTR_KPARAM_INFO
	.align		4
.L_777:
        /*0098*/ 	.byte	0x04, 0x17
        /*009a*/ 	.short	(.L_779 - .L_778)
.L_778:
        /*009c*/ 	.word	0x00000000
        /*00a0*/ 	.short	0x0007
        /*00a2*/ 	.short	0x001c
        /*00a4*/ 	.byte	0x00, 0xf0, 0x11, 0x00


	//----- nvinfo : EIATTR_KPARAM_INFO
	.align		4
.L_779:
        /*00a8*/ 	.byte	0x04, 0x17
        /*00aa*/ 	.short	(.L_781 - .L_780)
.L_780:
        /*00ac*/ 	.word	0x00000000
        /*00b0*/ 	.short	0x0006
        /*00b2*/ 	.short	0x0018
        /*00b4*/ 	.byte	0x00, 0xf0, 0x11, 0x00


	//----- nvinfo : EIATTR_KPARAM_INFO
	.align		4
.L_781:
        /*00b8*/ 	.byte	0x04, 0x17
        /*00ba*/ 	.short	(.L_783 - .L_782)
.L_782:
        /*00bc*/ 	.word	0x00000000
        /*00c0*/ 	.short	0x0005
        /*00c2*/ 	.short	0x0014
        /*00c4*/ 	.byte	0x00, 0xf0, 0x11, 0x00


	//----- nvinfo : EIATTR_KPARAM_INFO
	.align		4
.L_783:
        /*00c8*/ 	.byte	0x04, 0x17
        /*00ca*/ 	.short	(.L_785 - .L_784)
.L_784:
        /*00cc*/ 	.word	0x00000000
        /*00d0*/ 	.short	0x0004
        /*00d2*/ 	.short	0x0010
        /*00d4*/ 	.byte	0x00, 0xf0, 0x11, 0x00


	//----- nvinfo : EIATTR_KPARAM_INFO
	.align		4
.L_785:
        /*00d8*/ 	.byte	0x04, 0x17
        /*00da*/ 	.short	(.L_787 - .L_786)
.L_786:
        /*00dc*/ 	.word	0x00000000
        /*00e0*/ 	.short	0x0003
        /*00e2*/ 	.short	0x000c
        /*00e4*/ 	.byte	0x00, 0xf0, 0x11, 0x00


	//----- nvinfo : EIATTR_KPARAM_INFO
	.align		4
.L_787:
        /*00e8*/ 	.byte	0x04, 0x17
        /*00ea*/ 	.short	(.L_789 - .L_788)
.L_788:
        /*00ec*/ 	.word	0x00000000
        /*00f0*/ 	.short	0x0002
        /*00f2*/ 	.short	0x0008
        /*00f4*/ 	.byte	0x00, 0xf0, 0x11, 0x00


	//----- nvinfo : EIATTR_KPARAM_INFO
	.align		4
.L_789:
        /*00f8*/ 	.byte	0x04, 0x17
        /*00fa*/ 	.short	(.L_791 - .L_790)
.L_790:
        /*00fc*/ 	.word	0x00000000
        /*0100*/ 	.short	0x0001
        /*0102*/ 	.short	0x0004
        /*0104*/ 	.byte	0x00, 0xf0, 0x11, 0x00


	//----- nvinfo : EIATTR_KPARAM_INFO
	.align		4
.L_791:
        /*0108*/ 	.byte	0x04, 0x17
        /*010a*/ 	.short	(.L_793 - .L_792)
.L_792:
        /*010c*/ 	.word	0x00000000
        /*0110*/ 	.short	0x0000
        /*0112*/ 	.short	0x0000
        /*0114*/ 	.byte	0x00, 0xf0, 0x11, 0x00


	//----- nvinfo : EIATTR_SPARSE_MMA_MASK
	.align		4
.L_793:
        /*0118*/ 	.byte	0x03, 0x50
        /*011a*/ 	.short	0x0000


	//----- nvinfo : EIATTR_MAXREG_COUNT
	.align		4
        /*011c*/ 	.byte	0x03, 0x1b
        /*011e*/ 	.short	0x00ff


	//----- nvinfo : EIATTR_MERCURY_ISA_VERSION
	.align		4
        /*0120*/ 	.byte	0x03, 0x5f
        /*0122*/ 	.short	0x0101


	//----- nvinfo : EIATTR_VRC_CTA_INIT_COUNT
	.align		4
        /*0124*/ 	.byte	0x02, 0x4a
	.zero		1
	.zero		1


	//----- nvinfo : EIATTR_EXIT_INSTR_OFFSETS
	.align		4
        /*0128*/ 	.byte	0x04, 0x1c
        /*012a*/ 	.short	(.L_795 - .L_794)


	//   ....[0]....
.L_794:
        /*012c*/ 	.word	0x00000030


	//   ....[1]....
        /*0130*/ 	.word	0x00000120


	//   ....[2]....
        /*0134*/ 	.word	0x000006a0


	//   ....[3]....
        /*0138*/ 	.word	0x00000c20


	//----- nvinfo : EIATTR_CRS_STACK_SIZE
	.align		4
.L_795:
        /*013c*/ 	.byte	0x04, 0x1e
        /*013e*/ 	.short	(.L_797 - .L_796)
.L_796:
        /*0140*/ 	.word	0x00000000


	//----- nvinfo : EIATTR_CBANK_PARAM_SIZE
	.align		4
.L_797:
        /*0144*/ 	.byte	0x03, 0x19
        /*0146*/ 	.short	0x004c


	//----- nvinfo : EIATTR_PARAM_CBANK
	.align		4
        /*0148*/ 	.byte	0x04, 0x0a
        /*014a*/ 	.short	(.L_799 - .L_798)
	.align		4
.L_798:
        /*014c*/ 	.word	index@(.nv.constant0.ShapetoBatch4DNHWC)
        /*0150*/ 	.short	0x0380
        /*0152*/ 	.short	0x004c


	//----- nvinfo : EIATTR_SW_WAR
	.align		4
.L_799:
        /*0154*/ 	.byte	0x04, 0x36
        /*0156*/ 	.short	(.L_801 - .L_800)
.L_800:
        /*0158*/ 	.word	0x00000008
.L_801:


//--------------------- .nv.info.SwapUpperLowerInt8 --------------------------
	.section	.nv.info.SwapUpperLowerInt8,"",@"SHT_CUDA_INFO"
	.sectionflags	@""
	.align	4


	//----- nvinfo : EIATTR_CUDA_API_VERSION
	.align		4
        /*0000*/ 	.byte	0x04, 0x37
        /*0002*/ 	.short	(.L_803 - .L_802)
.L_802:
        /*0004*/ 	.word	0x00000082


	//----- nvinfo : EIATTR_KPARAM_INFO
	.align		4
.L_803:
        /*0008*/ 	.byte	0x04, 0x17
        /*000a*/ 	.short	(.L_805 - .L_804)
.L_804:
        /*000c*/ 	.word	0x00000000
        /*0010*/ 	.short	0x0006
        /*0012*/ 	.short	0x0020
        /*0014*/ 	.byte	0x00, 0xf0, 0x11, 0x00


	//----- nvinfo : EIATTR_KPARAM_INFO
	.align		4
.L_805:
        /*0018*/ 	.byte	0x04, 0x17
        /*001a*/ 	.short	(.L_807 - .L_806)
.L_806:
        /*001c*/ 	.word	0x00000000
        /*0020*/ 	.short	0x0005
        /*0022*/ 	.short	0x001c
        /*0024*/ 	.byte	0x00, 0xf0, 0x11, 0x00


	//----- nvinfo : EIATTR_KPARAM_INFO
	.align		4
.L_807:
        /*0028*/ 	.byte	0x04, 0x17
        /*002a*/ 	.short	(.L_809 - .L_808)
.L_808:
        /*002c*/ 	.word	0x00000000
        /*0030*/ 	.short	0x0004
        /*0032*/ 	.short	0x0018
        /*0034*/ 	.byte	0x00, 0xf0, 0x11, 0x00


	//----- nvinfo : EIATTR_KPARAM_INFO
	.align		4
.L_809:
        /*0038*/ 	.byte	0x04, 0x17
        /*003a*/ 	.short	(.L_811 - .L_810)
.L_810:
        /*003c*/ 	.word	0x00000000
        /*0040*/ 	.short	0x0003
        /*0042*/ 	.short	0x0010
        /*0044*/ 	.byte	0x00, 0xf5, 0x21, 0x00


	//----- nvinfo : EIATTR_KPARAM_INFO
	.align		4
.L_811:
        /*0048*/ 	.byte	0x04, 0x17
        /*004a*/ 	.short	(.L_813 - .L_812)
.L_812:
        /*004c*/ 	.word	0x00000000
        /*0050*/ 	.short	0x0002
        /*0052*/ 	.short	0x0008
        /*0054*/ 	.byte	0x00, 0xf5, 0x21, 0x00


	//----- nvinfo : EIATTR_KPARAM_INFO
	.align		4
.L_813:
        /*0058*/ 	.byte	0x04, 0x17
        /*005a*/ 	.short	(.L_815 - .L_814)
.L_814:
        /*005c*/ 	.word	0x00000000
        /*0060*/ 	.short	0x0001
        /*0062*/ 	.short	0x0004
        /*0064*/ 	.byte	0x00, 0xf0, 0x11, 0x00


	//----- nvinfo : EIATTR_KPARAM_INFO
	.align		4
.L_815:
        /*0068*/ 	.byte	0x04, 0x17
        /*006a*/ 	.short	(.L_817 - .L_816)
.L_816:
        /*006c*/ 	.word	0x00000000
        /*0070*/ 	.short	0x0000
        /*0072*/ 	.short	0x0000
        /*0074*/ 	.byte	0x00, 0xf0, 0x11, 0x00


	//----- nvinfo : EIATTR_SPARSE_MMA_MASK
	.align		4
.L_817:
        /*0078*/ 	.byte	0x03, 0x50
        /*007a*/ 	.short	0x0000


	//----- nvinfo : EIATTR_MAXREG_COUNT
	.align		4
        /*007c*/ 	.byte	0x03, 0x1b
        /*007e*/ 	.short	0x00ff


	//----- nvinfo : EIATTR_MERCURY_ISA_VERSION
	.align		4
        /*0080*/ 	.byte	0x03, 0x5f
        /*0082*/ 	.short	0x0101


	//----- nvinfo : EIATTR_VRC_CTA_INIT_COUNT
	.align		4
        /*0084*/ 	.byte	0x02, 0x4a
	.zero		1
	.zero		1


	//----- nvinfo : EIATTR_EXIT_INSTR_OFFSETS
	.align		4
        /*0088*/ 	.byte	0x04, 0x1c
        /*008a*/ 	.short	(.L_819 - .L_818)


	//   ....[0]....
.L_818:
        /*008c*/ 	.word	0x000000d0


	//   ....[1]....
        /*0090*/ 	.word	0x00000390


	//   ....[2]....
        /*0094*/ 	.word	0x00000420


	//   ....[3]....
        /*0098*/ 	.word	0x000006d0


	//----- nvinfo : EIATTR_CRS_STACK_SIZE
	.align		4
.L_819:
        /*009c*/ 	.byte	0x04, 0x1e
        /*009e*/ 	.short	(.L_821 - .L_820)
.L_820:
        /*00a0*/ 	.word	0x00000000


	//----- nvinfo : EIATTR_CBANK_PARAM_SIZE
	.align		4
.L_821:
        /*00a4*/ 	.byte	0x03, 0x19
        /*00a6*/ 	.short	0x0024


	//----- nvinfo : EIATTR_PARAM_CBANK
	.align		4
        /*00a8*/ 	.byte	0x04, 0x0a
        /*00aa*/ 	.short	(.L_823 - .L_822)
	.align		4
.L_822:
        /*00ac*/ 	.word	index@(.nv.constant0.SwapUpperLowerInt8)
        /*00b0*/ 	.short	0x0380
        /*00b2*/ 	.short	0x0024


	//----- nvinfo : EIATTR_SW_WAR
	.align		4
.L_823:
        /*00b4*/ 	.byte	0x04, 0x36
        /*00b6*/ 	.short	(.L_825 - .L_824)
.L_824:
        /*00b8*/ 	.word	0x00000008
.L_825:


//--------------------- .nv.info.SwapEveryOtherInt8 --------------------------
	.section	.nv.info.SwapEveryOtherInt8,"",@"SHT_CUDA_INFO"
	.sectionflags	@""
	.align	4


	//----- nvinfo : EIATTR_CUDA_API_VERSION
	.align		4
        /*0000*/ 	.byte	0x04, 0x37
        /*0002*/ 	.short	(.L_827 - .L_826)
.L_826:
        /*0004*/ 	.word	0x00000082


	//----- nvinfo : EIATTR_KPARAM_INFO
	.align		4
.L_827:
        /*0008*/ 	.byte	0x04, 0x17
        /*000a*/ 	.short	(.L_829 - .L_828)
.L_828:
        /*000c*/ 	.word	0x00000000
        /*0010*/ 	.short	0x0005
        /*0012*/ 	.short	0x001c
        /*0014*/ 	.byte	0x00, 0xf0, 0x11, 0x00


	//----- nvinfo : EIATTR_KPARAM_INFO
	.align		4
.L_829:
        /*0018*/ 	.byte	0x04, 0x17
        /*001a*/ 	.short	(.L_831 - .L_830)
.L_830:
        /*001c*/ 	.word	0x00000000
        /*0020*/ 	.short	0x0004
        /*0022*/ 	.short	0x0018
        /*0024*/ 	.byte	0x00, 0xf0, 0x11, 0x00


	//----- nvinfo : EIATTR_KPARAM_INFO
	.align		4
.L_831:
        /*0028*/ 	.byte	0x04, 0x17
        /*002a*/ 	.short	(.L_833 - .L_832)
.L_832:
        /*002c*/ 	.word	0x00000000
        /*0030*/ 	.short	0x0003
        /*0032*/ 	.short	0x0010
        /*0034*/ 	.byte	0x00, 0xf5, 0x21, 0x00


	//----- nvinfo : EIATTR_KPARAM_INFO
	.align		4
.L_833:
        /*0038*/ 	.byte	0x04, 0x17
        /*003a*/ 	.short	(.L_835 - .L_834)
.L_834:
        /*003c*/ 	.word	0x00000000
        /*0040*/ 	.short	0x0002
        /*0042*/ 	.short	0x0008
        /*0044*/ 	.byte	0x00, 0xf5, 0x21, 0x00


	//----- nvinfo : EIATTR_KPARAM_INFO
	.align		4
.L_835:
        /*0048*/ 	.byte	0x04, 0x17
        /*004a*/ 	.short	(.L_837 - .L_836)
.L_836:
        /*004c*/ 	.word	0x00000000
        /*0050*/ 	.short	0x0001
        /*0052*/ 	.short	0x0004
        /*0054*/ 	.byte	0x00, 0xf0, 0x11, 0x00


	//----- nvinfo : EIATTR_KPARAM_INFO
	.align		4
.L_837:
        /*0058*/ 	.byte	0x04, 0x17
        /*005a*/ 	.short	(.L_839 - .L_838)
.L_838:
        /*005c*/ 	.word	0x00000000
        /*0060*/ 	.short	0x0000
        /*0062*/ 	.short	0x0000
        /*0064*/ 	.byte	0x00, 0xf0, 0x11, 0x00


	//----- nvinfo : EIATTR_SPARSE_MMA_MASK
	.align		4
.L_839:
        /*0068*/ 	.byte	0x03, 0x50
        /*006a*/ 	.short	0x0000


	//----- nvinfo : EIATTR_MAXREG_COUNT
	.align		4
        /*006c*/ 	.byte	0x03, 0x1b
        /*006e*/ 	.short	0x00ff


	//----- nvinfo : EIATTR_MERCURY_ISA_VERSION
	.align		4
        /*0070*/ 	.byte	0x03, 0x5f
        /*0072*/ 	.short	0x0101


	//----- nvinfo : EIATTR_VRC_CTA_INIT_COUNT
	.align		4
        /*0074*/ 	.byte	0x02, 0x4a
	.zero		1
	.zero		1


	//----- nvinfo : EIATTR_EXIT_INSTR_OFFSETS
	.align		4
        /*0078*/ 	.byte	0x04, 0x1c
        /*007a*/ 	.short	(.L_841 - .L_840)


	//   ....[0]....
.L_840:
        /*007c*/ 	.word	0x00000040


	//   ....[1]....
        /*0080*/ 	.word	0x00000270


	//----- nvinfo : EIATTR_CRS_STACK_SIZE
	.align		4
.L_841:
        /*0084*/ 	.byte	0x04, 0x1e
        /*0086*/ 	.short	(.L_843 - .L_842)
.L_842:
        /*0088*/ 	.word	0x00000000


	//----- nvinfo : EIATTR_CBANK_PARAM_SIZE
	.align		4
.L_843:
        /*008c*/ 	.byte	0x03, 0x19
        /*008e*/ 	.short	0x0020


	//----- nvinfo : EIATTR_PARAM_CBANK
	.align		4
        /*0090*/ 	.byte	0x04, 0x0a
        /*0092*/ 	.short	(.L_845 - .L_844)
	.align		4
.L_844:
        /*0094*/ 	.word	index@(.nv.constant0.SwapEveryOtherInt8)
        /*0098*/ 	.short	0x0380
        /*009a*/ 	.short	0x0020


	//----- nvinfo : EIATTR_SW_WAR
	.align		4
.L_845:
        /*009c*/ 	.byte	0x04, 0x36
        /*009e*/ 	.short	(.L_847 - .L_846)
.L_846:
        /*00a0*/ 	.word	0x00000008
.L_847:


//--------------------- .nv.info.SwapUpperLower   --------------------------
	.section	.nv.info.SwapUpperLower,"",@"SHT_CUDA_INFO"
	.sectionflags	@""
	.align	4


	//----- nvinfo : EIATTR_CUDA_API_VERSION
	.align		4
        /*0000*/ 	.byte	0x04, 0x37
        /*0002*/ 	.short	(.L_849 - .L_848)
.L_848:
        /*0004*/ 	.word	0x00000082


	//----- nvinfo : EIATTR_KPARAM_INFO
	.align		4
.L_849:
        /*0008*/ 	.byte	0x04, 0x17
        /*000a*/ 	.short	(.L_851 - .L_850)
.L_850:
        /*000c*/ 	.word	0x00000000
        /*0010*/ 	.short	0x0006
        /*0012*/ 	.short	0x0020
        /*0014*/ 	.byte	0x00, 0xf0, 0x11, 0x00


	//----- nvinfo : EIATTR_KPARAM_INFO
	.align		4
.L_851:
        /*0018*/ 	.byte	0x04, 0x17
        /*001a*/ 	.short	(.L_853 - .L_852)
.L_852:
        /*001c*/ 	.word	0x00000000
        /*0020*/ 	.short	0x0005
        /*0022*/ 	.short	0x001c
        /*0024*/ 	.byte	0x00, 0xf0, 0x11, 0x00


	//----- nvinfo : EIATTR_KPARAM_INFO
	.align		4
.L_853:
        /*0028*/ 	.byte	0x04, 0x17
        /*002a*/ 	.short	(.L_855 - .L_854)
.L_854:
        /*002c*/ 	.word	0x00000000
        /*0030*/ 	.short	0x0004
        /*0032*/ 	.short	0x0018
        /*0034*/ 	.byte	0x00, 0xf0, 0x11, 0x00


	//----- nvinfo : EIATTR_KPARAM_INFO
	.align		4
.L_855:
        /*0038*/ 	.byte	0x04, 0x17
        /*003a*/ 	.short	(.L_857 - .L_856)
.L_856:
        /*003c*/ 	.word	0x00000000
        /*0040*/ 	.short	0x0003
        /*0042*/ 	.short	0x0010
        /*0044*/ 	.byte	0x00, 0xf5, 0x21, 0x00


	//----- nvinfo : EIATTR_KPARAM_INFO
	.align		4
.L_857:
        /*0048*/ 	.byte	0x04, 0x17
        /*004a*/ 	.short	(.L_859 - .L_858)
.L_858:
        /*004c*/ 	.word	0x00000000
        /*0050*/ 	.short	0x0002
        /*0052*/ 	.short	0x0008
        /*0054*/ 	.byte	0x00, 0xf5, 0x21, 0x00


	//----- nvinfo : EIATTR_KPARAM_INFO
	.align		4
.L_859:
        /*0058*/ 	.byte	0x04, 0x17
        /*005a*/ 	.short	(.L_861 - .L_860)
.L_860:
        /*005c*/ 	.word	0x00000000
        /*0060*/ 	.short	0x0001
        /*0062*/ 	.short	0x0004
        /*0064*/ 	.byte	0x00, 0xf0, 0x11, 0x00


	//----- nvinfo : EIATTR_KPARAM_INFO
	.align		4
.L_861:
        /*0068*/ 	.byte	0x04, 0x17
        /*006a*/ 	.short	(.L_863 - .L_862)
.L_862:
        /*006c*/ 	.word	0x00000000
        /*0070*/ 	.short	0x0000
        /*0072*/ 	.short	0x0000
        /*0074*/ 	.byte	0x00, 0xf0, 0x11, 0x00


	//----- nvinfo : EIATTR_SPARSE_MMA_MASK
	.align		4
.L_863:
        /*0078*/ 	.byte	0x03, 0x50
        /*007a*/ 	.short	0x0000


	//----- nvinfo : EIATTR_MAXREG_COUNT
	.align		4
        /*007c*/ 	.byte	0x03, 0x1b
        /*007e*/ 	.short	0x00ff


	//----- nvinfo : EIATTR_MERCURY_ISA_VERSION
	.align		4
        /*0080*/ 	.byte	0x03, 0x5f
        /*0082*/ 	.short	0x0101


	//----- nvinfo : EIATTR_VRC_CTA_INIT_COUNT
	.align		4
        /*0084*/ 	.byte	0x02, 0x4a
	.zero		1
	.zero		1


	//----- nvinfo : EIATTR_EXIT_INSTR_OFFSETS
	.align		4
        /*0088*/ 	.byte	0x04, 0x1c
        /*008a*/ 	.short	(.L_865 - .L_864)


	//   ....[0]....
.L_864:
        /*008c*/ 	.word	0x000000d0


	//   ....[1]....
        /*0090*/ 	.word	0x00000330


	//   ....[2]....
        /*0094*/ 	.word	0x000003c0


	//   ....[3]....
        /*0098*/ 	.word	0x00000610


	//----- nvinfo : EIATTR_CRS_STACK_SIZE
	.align		4
.L_865:
        /*009c*/ 	.byte	0x04, 0x1e
        /*009e*/ 	.short	(.L_867 - .L_866)
.L_866:
        /*00a0*/ 	.word	0x00000000


	//----- nvinfo : EIATTR_CBANK_PARAM_SIZE
	.align		4
.L_867:
        /*00a4*/ 	.byte	0x03, 0x19
        /*00a6*/ 	.short	0x0024


	//----- nvinfo : EIATTR_PARAM_CBANK
	.align		4
        /*00a8*/ 	.byte	0x04, 0x0a
        /*00aa*/ 	.short	(.L_869 - .L_868)
	.align		4
.L_868:
        /*00ac*/ 	.word	index@(.nv.constant0.SwapUpperLower)
        /*00b0*/ 	.short	0x0380
        /*00b2*/ 	.short	0x0024


	//----- nvinfo : EIATTR_SW_WAR
	.align		4
.L_869:
        /*00b4*/ 	.byte	0x04, 0x36
        /*00b6*/ 	.short	(.L_871 - .L_870)
.L_870:
        /*00b8*/ 	.word	0x00000008
.L_871:


//--------------------- .nv.info.SwapEveryOther   --------------------------
	.section	.nv.info.SwapEveryOther,"",@"SHT_CUDA_INFO"
	.sectionflags	@""
	.align	4


	//----- nvinfo : EIATTR_CUDA_API_VERSION
	.align		4
        /*0000*/ 	.byte	0x04, 0x37
        /*0002*/ 	.short	(.L_873 - .L_872)
.L_872:
        /*0004*/ 	.word	0x00000082


	//----- nvinfo : EIATTR_KPARAM_INFO
	.align		4
.L_873:
        /*0008*/ 	.byte	0x04, 0x17
        /*000a*/ 	.short	(.L_875 - .L_874)
.L_874:
        /*000c*/ 	.word	0x00000000
        /*0010*/ 	.short	0x0005
        /*0012*/ 	.short	0x001c
        /*0014*/ 	.byte	0x00, 0xf0, 0x11, 0x00


	//----- nvinfo : EIATTR_KPARAM_INFO
	.align		4
.L_875:
        /*0018*/ 	.byte	0x04, 0x17
        /*001a*/ 	.short	(.L_877 - .L_876)
.L_876:
        /*001c*/ 	.word	0x00000000
        /*0020*/ 	.short	0x0004
        /*0022*/ 	.short	0x0018
        /*0024*/ 	.byte	0x00, 0xf0, 0x11, 0x00


	//----- nvinfo : EIATTR_KPARAM_INFO
	.align		4
.L_877:
        /*0028*/ 	.byte	0x04, 0x17
        /*002a*/ 	.short	(.L_879 - .L_878)
.L_878:
        /*002c*/ 	.word	0x00000000
        /*0030*/ 	.short	0x0003
        /*0032*/ 	.short	0x0010
        /*0034*/ 	.byte	0x00, 0xf5, 0x21, 0x00


	//----- nvinfo : EIATTR_KPARAM_INFO
	.align		4
.L_879:
        /*0038*/ 	.byte	0x04, 0x17
        /*003a*/ 	.short	(.L_881 - .L_880)
.L_880:
        /*003c*/ 	.word	0x00000000
        /*0040*/ 	.short	0x0002
        /*0042*/ 	.short	0x0008
        /*0044*/ 	.byte	0x00, 0xf5, 0x21, 0x00


	//----- nvinfo : EIATTR_KPARAM_INFO
	.align		4
.L_881:
        /*0048*/ 	.byte	0x04, 0x17
        /*004a*/ 	.short	(.L_883 - .L_882)
.L_882:
        /*004c*/ 	.word	0x00000000
        /*0050*/ 	.short	0x0001
        /*0052*/ 	.short	0x0004
        /*0054*/ 	.byte	0x00, 0xf0, 0x11, 0x00


	//----- nvinfo : EIATTR_KPARAM_INFO
	.align		4
.L_883:
        /*0058*/ 	.byte	0x04, 0x17
        /*005a*/ 	.short	(.L_885 - .L_884)
.L_884:
        /*005c*/ 	.word	0x00000000
        /*0060*/ 	.short	0x0000
        /*0062*/ 	.short	0x0000
        /*0064*/ 	.byte	0x00, 0xf0, 0x11, 0x00


	//----- nvinfo : EIATTR_SPARSE_MMA_MASK
	.align		4
.L_885:
        /*0068*/ 	.byte	0x03, 0x50
        /*006a*/ 	.short	0x0000


	//----- nvinfo : EIATTR_MAXREG_COUNT
	.align		4
        /*006c*/ 	.byte	0x03, 0x1b
        /*006e*/ 	.short	0x00ff


	//----- nvinfo : EIATTR_MERCURY_ISA_VERSION
	.align		4
        /*0070*/ 	.byte	0x03, 0x5f
        /*0072*/ 	.short	0x0101


	//----- nvinfo : EIATTR_VRC_CTA_INIT_COUNT
	.align		4
        /*0074*/ 	.byte	0x02, 0x4a
	.zero		1
	.zero		1


	//----- nvinfo : EIATTR_EXIT_INSTR_OFFSETS
	.align		4
        /*0078*/ 	.byte	0x04, 0x1c
        /*007a*/ 	.short	(.L_887 - .L_886)


	//   ....[0]....
.L_886:
        /*007c*/ 	.word	0x00000040


	//   ....[1]....
        /*0080*/ 	.word	0x00000240


	//----- nvinfo : EIATTR_CRS_STACK_SIZE
	.align		4
.L_887:
        /*0084*/ 	.byte	0x04, 0x1e
        /*0086*/ 	.short	(.L_889 - .L_888)
.L_888:
        /*0088*/ 	.word	0x00000000


	//----- nvinfo : EIATTR_CBANK_PARAM_SIZE
	.align		4
.L_889:
        /*008c*/ 	.byte	0x03, 0x19
        /*008e*/ 	.short	0x0020


	//----- nvinfo : EIATTR_PARAM_CBANK
	.align		4
        /*0090*/ 	.byte	0x04, 0x0a
        /*0092*/ 	.short	(.L_891 - .L_890)
	.align		4
.L_890:
        /*0094*/ 	.word	index@(.nv.constant0.SwapEveryOther)
        /*0098*/ 	.short	0x0380
        /*009a*/ 	.short	0x0020


	//----- nvinfo : EIATTR_SW_WAR
	.align		4
.L_891:
        /*009c*/ 	.byte	0x04, 0x36
        /*009e*/ 	.short	(.L_893 - .L_892)
.L_892:
        /*00a0*/ 	.word	0x00000008
.L_893:


//--------------------- .nv.info.Transpose        --------------------------
	.section	.nv.info.Transpose,"",@"SHT_CUDA_INFO"
	.sectionflags	@""
	.align	4


	//----- nvinfo : EIATTR_CUDA_API_VERSION
	.align		4
        /*0000*/ 	.byte	0x04, 0x37
        /*0002*/ 	.short	(.L_895 - .L_894)
.L_894:
        /*0004*/ 	.word	0x00000082


	//----- nvinfo : EIATTR_KPARAM_INFO
	.align		4
.L_895:
        /*0008*/ 	.byte	0x04, 0x17
        /*000a*/ 	.short	(.L_897 - .L_896)
.L_896:
        /*000c*/ 	.word	0x00000000
        /*0010*/ 	.short	0x0004
        /*0012*/ 	.short	0x0020
        /*0014*/ 	.byte	0x00, 0xf5, 0x21, 0x00


	//----- nvinfo : EIATTR_KPARAM_INFO
	.align		4
.L_897:
        /*0018*/ 	.byte	0x04, 0x17
        /*001a*/ 	.short	(.L_899 - .L_898)
.L_898:
        /*001c*/ 	.word	0x00000000
        /*0020*/ 	.short	0x0003
        /*0022*/ 	.short	0x0018
        /*0024*/ 	.byte	0x00, 0xf0, 0x11, 0x00


	//----- nvinfo : EIATTR_KPARAM_INFO
	.align		4
.L_899:
        /*0028*/ 	.byte	0x04, 0x17
        /*002a*/ 	.short	(.L_901 - .L_900)
.L_900:
        /*002c*/ 	.word	0x00000000
        /*0030*/ 	.short	0x0002
        /*0032*/ 	.short	0x0010
        /*0034*/ 	.byte	0x00, 0xf5, 0x21, 0x00


	//----- nvinfo : EIATTR_KPARAM_INFO
	.align		4
.L_901:
        /*0038*/ 	.byte	0x04, 0x17
        /*003a*/ 	.short	(.L_903 - .L_902)
.L_902:
        /*003c*/ 	.word	0x00000000
        /*0040*/ 	.short	0x0001
        /*0042*/ 	.short	0x0008
        /*0044*/ 	.byte	0x00, 0xf5, 0x21, 0x00


	//----- nvinfo : EIATTR_KPARAM_INFO
	.align		4
.L_903:
        /*0048*/ 	.byte	0x04, 0x17
        /*004a*/ 	.short	(.L_905 - .L_904)
.L_904:
        /*004c*/ 	.word	0x00000000
        /*0050*/ 	.short	0x0000
        /*0052*/ 	.short	0x0000
        /*0054*/ 	.byte	0x00, 0xf0, 0x11, 0x00


	//----- nvinfo : EIATTR_SPARSE_MMA_MASK
	.align		4
.L_905:
        /*0058*/ 	.byte	0x03, 0x50
        /*005a*/ 	.short	0x0000


	//----- nvinfo : EIATTR_MAXREG_COUNT
	.align		4
        /*005c*/ 	.byte	0x03, 0x1b
        /*005e*/ 	.short	0x00ff


	//----- nvinfo : EIATTR_MERCURY_ISA_VERSION
	.align		4
        /*0060*/ 	.byte	0x03, 0x5f
        /*0062*/ 	.short	0x0101


	//----- nvinfo : EIATTR_VRC_CTA_INIT_COUNT
	.align		4
        /*0064*/ 	.byte	0x02, 0x4a
	.zero		1
	.zero		1


	//----- nvinfo : EIATTR_EXIT_INSTR_OFFSETS
	.align		4
        /*0068*/ 	.byte	0x04, 0x1c
        /*006a*/ 	.short	(.L_907 - .L_906)


	//   ....[0]....
.L_906:
        /*006c*/ 	.word	0x00000070


	//   ....[1]....
        /*0070*/ 	.word	0x00000160


	//   ....[2]....
        /*0074*/ 	.word	0x00002530


	//----- nvinfo : EIATTR_CRS_STACK_SIZE
	.align		4
.L_907:
        /*0078*/ 	.byte	0x04, 0x1e
        /*007a*/ 	.short	(.L_909 - .L_908)
.L_908:
        /*007c*/ 	.word	0x00000000


	//----- nvinfo : EIATTR_CBANK_PARAM_SIZE
	.align		4
.L_909:
        /*0080*/ 	.byte	0x03, 0x19
        /*0082*/ 	.short	0x0028


	//----- nvinfo : EIATTR_PARAM_CBANK
	.align		4
        /*0084*/ 	.byte	0x04, 0x0a
        /*0086*/ 	.short	(.L_911 - .L_910)
	.align		4
.L_910:
        /*0088*/ 	.word	index@(.nv.constant0.Transpose)
        /*008c*/ 	.short	0x0380
        /*008e*/ 	.short	0x0028


	//----- nvinfo : EIATTR_SW_WAR
	.align		4
.L_911:
        /*0090*/ 	.byte	0x04, 0x36
        /*0092*/ 	.short	(.L_913 - .L_912)
.L_912:
        /*0094*/ 	.word	0x00000008
.L_913:


//--------------------- .nv.info.Int8ToFloat32Normalize --------------------------
	.section	.nv.info.Int8ToFloat32Normalize,"",@"SHT_CUDA_INFO"
	.sectionflags	@""
	.align	4


	//----- nvinfo : EIATTR_CUDA_API_VERSION
	.align		4
        /*0000*/ 	.byte	0x04, 0x37
        /*0002*/ 	.short	(.L_915 - .L_914)
.L_914:
        /*0004*/ 	.word	0x00000082


	//----- nvinfo : EIATTR_KPARAM_INFO
	.align		4
.L_915:
        /*0008*/ 	.byte	0x04, 0x17
        /*000a*/ 	.short	(.L_917 - .L_916)
.L_916:
        /*000c*/ 	.word	0x00000000
        /*0010*/ 	.short	0x0002
        /*0012*/ 	.short	0x0010
        /*0014*/ 	.byte	0x00, 0xf5, 0x21, 0x00


	//----- nvinfo : EIATTR_KPARAM_INFO
	.align		4
.L_917:
        /*0018*/ 	.byte	0x04, 0x17
        /*001a*/ 	.short	(.L_919 - .L_918)
.L_918:
        /*001c*/ 	.word	0x00000000
        /*0020*/ 	.short	0x0001
        /*0022*/ 	.short	0x0008
        /*0024*/ 	.byte	0x00, 0xf5, 0x21, 0x00


	//----- nvinfo : EIATTR_KPARAM_INFO
	.align		4
.L_919:
        /*0028*/ 	.byte	0x04, 0x17
        /*002a*/ 	.short	(.L_921 - .L_920)
.L_920:
        /*002c*/ 	.word	0x00000000
        /*0030*/ 	.short	0x0000
        /*0032*/ 	.short	0x0000
        /*0034*/ 	.byte	0x00, 0xf0, 0x11, 0x00


	//----- nvinfo : EIATTR_SPARSE_MMA_MASK
	.align		4
.L_921:
        /*0038*/ 	.byte	0x03, 0x50
        /*003a*/ 	.short	0x0000


	//----- nvinfo : EIATTR_MAXREG_COUNT
	.align		4
        /*003c*/ 	.byte	0x03, 0x1b
        /*003e*/ 	.short	0x00ff


	//----- nvinfo : EIATTR_MERCURY_ISA_VERSION
	.align		4
        /*0040*/ 	.byte	0x03, 0x5f
        /*0042*/ 	.short	0x0101


	//----- nvinfo : EIATTR_VRC_CTA_INIT_COUNT
	.align		4
        /*0044*/ 	.byte	0x02, 0x4a
	.zero		1
	.zero		1


	//----- nvinfo : EIATTR_EXIT_INSTR_OFFSETS
	.align		4
        /*0048*/ 	.byte	0x04, 0x1c
        /*004a*/ 	.short	(.L_923 - .L_922)


	//   ....[0]....
.L_922:
        /*004c*/ 	.word	0x00000070


	//   ....[1]....
        /*0050*/ 	.word	0x000002e0


	//----- nvinfo : EIATTR_CRS_STACK_SIZE
	.align		4
.L_923:
        /*0054*/ 	.byte	0x04, 0x1e
        /*0056*/ 	.short	(.L_925 - .L_924)
.L_924:
        /*0058*/ 	.word	0x00000000


	//----- nvinfo : EIATTR_CBANK_PARAM_SIZE
	.align		4
.L_925:
        /*005c*/ 	.byte	0x03, 0x19
        /*005e*/ 	.short	0x0018


	//----- nvinfo : EIATTR_PARAM_CBANK
	.align		4
        /*0060*/ 	.byte	0x04, 0x0a
        /*0062*/ 	.short	(.L_927 - .L_926)
	.align		4
.L_926:
        /*0064*/ 	.word	index@(.nv.constant0.Int8ToFloat32Normalize)
        /*0068*/ 	.short	0x0380
        /*006a*/ 	.short	0x0018


	//----- nvinfo : EIATTR_SW_WAR
	.align		4
.L_927:
        /*006c*/ 	.byte	0x04, 0x36
        /*006e*/ 	.short	(.L_929 - .L_928)
.L_928:
        /*0070*/ 	.word	0x00000008
.L_929:


//--------------------- .nv.info.Int8ToFloat32    --------------------------
	.section	.nv.info.Int8ToFloat32,"",@"SHT_CUDA_INFO"
	.sectionflags	@""
	.align	4


	//----- nvinfo : EIATTR_CUDA_API_VERSION
	.align		4
        /*0000*/ 	.byte	0x04, 0x37
        /*0002*/ 	.short	(.L_931 - .L_930)
.L_930:
        /*0004*/ 	.word	0x00000082


	//----- nvinfo : EIATTR_KPARAM_INFO
	.align		4
.L_931:
        /*0008*/ 	.byte	0x04, 0x17
        /*000a*/ 	.short	(.L_933 - .L_932)
.L_932:
        /*000c*/ 	.word	0x00000000
        /*0010*/ 	.short	0x0002
        /*0012*/ 	.short	0x0010
        /*0014*/ 	.byte	0x00, 0xf5, 0x21, 0x00


	//----- nvinfo : EIATTR_KPARAM_INFO
	.align		4
.L_933:
        /*0018*/ 	.byte	0x04, 0x17
        /*001a*/ 	.short	(.L_935 - .L_934)
.L_934:
        /*001c*/ 	.word	0x00000000
        /*0020*/ 	.short	0x0001
        /*0022*/ 	.short	0x0008
        /*0024*/ 	.byte	0x00, 0xf5, 0x21, 0x00


	//----- nvinfo : EIATTR_KPARAM_INFO
	.align		4
.L_935:
        /*0028*/ 	.byte	0x04, 0x17
        /*002a*/ 	.short	(.L_937 - .L_936)
.L_936:
        /*002c*/ 	.word	0x00000000
        /*0030*/ 	.short	0x0000
        /*0032*/ 	.short	0x0000
        /*0034*/ 	.byte	0x00, 0xf0, 0x11, 0x00


	//----- nvinfo : EIATTR_SPARSE_MMA_MASK
	.align		4
.L_937:
        /*0038*/ 	.byte	0x03, 0x50
        /*003a*/ 	.short	0x0000


	//----- nvinfo : EIATTR_MAXREG_COUNT
	.align		4
        /*003c*/ 	.byte	0x03, 0x1b
        /*003e*/ 	.short	0x00ff


	//----- nvinfo : EIATTR_MERCURY_ISA_VERSION
	.align		4
        /*0040*/ 	.byte	0x03, 0x5f
        /*0042*/ 	.short	0x0101


	//----- nvinfo : EIATTR_VRC_CTA_INIT_COUNT
	.align		4
        /*0044*/ 	.byte	0x02, 0x4a
	.zero		1
	.zero		1


	//----- nvinfo : EIATTR_EXIT_INSTR_OFFSETS
	.align		4
        /*0048*/ 	.byte	0x04, 0x1c
        /*004a*/ 	.short	(.L_939 - .L_938)


	//   ....[0]....
.L_938:
        /*004c*/ 	.word	0x00000070


	//   ....[1]....
        /*0050*/ 	.word	0x00000160


	//----- nvinfo : EIATTR_CRS_STACK_SIZE
	.align		4
.L_939:
        /*0054*/ 	.byte	0x04, 0x1e
        /*0056*/ 	.short	(.L_941 - .L_940)
.L_940:
        /*0058*/ 	.word	0x00000000


	//----- nvinfo : EIATTR_CBANK_PARAM_SIZE
	.align		4
.L_941:
        /*005c*/ 	.byte	0x03, 0x19
        /*005e*/ 	.short	0x0018


	//----- nvinfo : EIATTR_PARAM_CBANK
	.align		4
        /*0060*/ 	.byte	0x04, 0x0a
        /*0062*/ 	.short	(.L_943 - .L_942)
	.align		4
.L_942:
        /*0064*/ 	.word	index@(.nv.constant0.Int8ToFloat32)
        /*0068*/ 	.short	0x0380
        /*006a*/ 	.short	0x0018


	//----- nvinfo : EIATTR_SW_WAR
	.align		4
.L_943:
        /*006c*/ 	.byte	0x04, 0x36
        /*006e*/ 	.short	(.L_945 - .L_944)
.L_944:
        /*0070*/ 	.word	0x00000008
.L_945:


//--------------------- .nv.callgraph             --------------------------
	.section	.nv.callgraph,"",@"SHT_CUDA_CALLGRAPH"
	.align	4
	.sectionentsize	8
	.align		4
        /*0000*/ 	.word	0x00000000
	.align		4
        /*0004*/ 	.word	0xffffffff
	.align		4
        /*0008*/ 	.word	0x00000000
	.align		4
        /*000c*/ 	.word	0xfffffffe
	.align		4
        /*0010*/ 	.word	0x00000000
	.align		4
        /*0014*/ 	.word	0xfffffffd
	.align		4
        /*0018*/ 	.word	0x00000000
	.align		4
        /*001c*/ 	.word	0xfffffffc


//--------------------- .text.ConcatBackwardNCHW  --------------------------
	.section	.text.ConcatBackwardNCHW,"ax",@progbits
	.align	128
        .global         ConcatBackwardNCHW
        .type           ConcatBackwardNCHW,@function
        .size           ConcatBackwardNCHW,(.L_x_306 - ConcatBackwardNCHW)
        .other          ConcatBackwardNCHW,@"STO_CUDA_ENTRY STV_DEFAULT"
ConcatBackwardNCHW:
.text.ConcatBackwardNCHW:
[----:B------:R-:W-:Y:S08]  /*0000*/  LDC R1, c[0x0][0x37c] ;  /* 0x0000df00ff017b82 */ /* 0x000ff00000000800 */
[----:B------:R-:W0:Y:S02]  /*0010*/  LDC R7, c[0x0][0x384] ;  /* 0x0000e100ff077b82 */ /* 0x000e240000000800 */
[----:B0-----:R-:W-:-:S13]  /*0020*/  ISETP.GE.AND P0, PT, R7, 0x1, PT ;  /* 0x000000010700780c */ /* 0x001fda0003f06270 */
[----:B------:R-:W-:Y:S05]  /*0030*/  @!P0 EXIT ;  /* 0x000000000000894d */ /* 0x000fea0003800000 */
[----:B------:R-:W0:Y:S01]  /*0040*/  LDC.64 R8, c[0x0][0x388] ;  /* 0x0000e200ff087b82 */ /* 0x000e220000000a00 */
[----:B------:R-:W1:Y:S01]  /*0050*/  S2R R5, SR_TID.X ;  /* 0x0000000000057919 */ /* 0x000e620000002100 */
[----:B------:R-:W2:Y:S01]  /*0060*/  LDCU UR6, c[0x0][0x39c] ;  /* 0x00007380ff0677ac */ /* 0x000ea20008000800 */
[----:B------:R-:W3:Y:S05]  /*0070*/  LDCU.64 UR8, c[0x0][0x358] ;  /* 0x00006b00ff0877ac */ /* 0x000eea0008000a00 */
[----:B------:R-:W1:Y:S08]  /*0080*/  S2UR UR4, SR_CTAID.X ;  /* 0x00000000000479c3 */ /* 0x000e700000002500 */
[----:B------:R-:W1:Y:S01]  /*0090*/  LDC R2, c[0x0][0x360] ;  /* 0x0000d800ff027b82 */ /* 0x000e620000000800 */
[----:B------:R-:W4:Y:S01]  /*00a0*/  LDCU UR5, c[0x0][0x370] ;  /* 0x00006e00ff0577ac */ /* 0x000f220008000800 */
[----:B0-----:R-:W-:-:S02]  /*00b0*/  ISETP.GE.AND P0, PT, R8, 0x1, PT ;  /* 0x000000010800780c */ /* 0x001fc40003f06270 */
[----:B--2---:R-:W-:-:S05]  /*00c0*/  IADD3 R12, PT, PT, R9, UR6, RZ ;  /* 0x00000006090c7c10 */ /* 0x004fca000fffe0ff */
[----:B------:R-:W-:Y:S02]  /*00d0*/  IMAD R3, R12, R7, R9 ;  /* 0x000000070c037224 */ /* 0x000fe400078e0209 */
[C---:B-1----:R-:W-:Y:S02]  /*00e0*/  IMAD R0, R2.reuse, UR4, R5 ;  /* 0x0000000402007c24 */ /* 0x042fe4000f8e0205 */
[----:B----4-:R-:W-:Y:S02]  /*00f0*/  IMAD R2, R2, UR5, RZ ;  /* 0x0000000502027c24 */ /* 0x010fe4000f8e02ff */
[----:B---3--:R-:W-:Y:S05]  /*0100*/  @!P0 BRA `(.L_x_0) ;  /* 0x0000000400848947 */ /* 0x008fea0003800000 */
[----:B------:R-:W0:Y:S02]  /*0110*/  LDCU UR4, c[0x0][0x398] ;  /* 0x00007300ff0477ac */ /* 0x000e240008000800 */
[----:B0-----:R-:W-:-:S09]  /*0120*/  UISETP.GT.AND UP0, UPT, UR4, URZ, UPT ;  /* 0x000000ff0400728c */ /* 0x001fd2000bf04270 */
[----:B------:R-:W-:Y:S05]  /*0130*/  BRA.U UP0, `(.L_x_1) ;  /* 0x0000000100887547 */ /* 0x000fea000b800000 */
[----:B------:R-:W-:-:S05]  /*0140*/  UMOV UR4, URZ ;  /* 0x000000ff00047c82 */ /* 0x000fca0008000000 */
.L_x_6:
[----:B0-----:R-:W-:-:S05]  /*0150*/  UMOV UR5, URZ ;  /* 0x000000ff00057c82 */ /* 0x001fca0008000000 */
.L_x_5:
[----:B0-----:R-:W0:Y:S01]  /*0160*/  LDC R14, c[0x0][0x380] ;  /* 0x0000e000ff0e7b82 */ /* 0x001e220000000800 */
[----:B------:R-:W-:Y:S01]  /*0170*/  BSSY.RECONVERGENT B0, `(.L_x_2) ;  /* 0x0000014000007945 */ /* 0x000fe20003800200 */
[----:B0-----:R-:W-:-:S13]  /*0180*/  ISETP.GE.AND P0, PT, R0, R14, PT ;  /* 0x0000000e0000720c */ /* 0x001fda0003f06270 */
[----:B------:R-:W-:Y:S05]  /*0190*/  @P0 BRA `(.L_x_3) ;  /* 0x0000000000440947 */ /* 0x000fea0003800000 */
[----:B------:R-:W0:Y:S01]  /*01a0*/  LDC R18, c[0x0][0x38c] ;  /* 0x0000e300ff127b82 */ /* 0x000e220000000800 */
[----:B------:R-:W1:Y:S01]  /*01b0*/  LDCU UR6, c[0x0][0x384] ;  /* 0x00007080ff0677ac */ /* 0x000e620008000800 */
[----:B------:R-:W-:Y:S01]  /*01c0*/  IMAD R3, R14, UR5, RZ ;  /* 0x000000050e037c24 */ /* 0x000fe2000f8e02ff */
[----:B------:R-:W-:-:S05]  /*01d0*/  MOV R13, R0 ;  /* 0x00000000000d7202 */ /* 0x000fca0000000f00 */
[----:B------:R-:W2:Y:S08]  /*01e0*/  LDC.64 R6, c[0x0][0x3a8] ;  /* 0x0000ea00ff067b82 */ /* 0x000eb00000000a00 */
[----:B------:R-:W3:Y:S01]  /*01f0*/  LDC.64 R4, c[0x0][0x390] ;  /* 0x0000e400ff047b82 */ /* 0x000ee20000000a00 */
[--C-:B-1----:R-:W-:Y:S02]  /*0200*/  IMAD R16, R12, UR6, R3.reuse ;  /* 0x000000060c107c24 */ /* 0x102fe4000f8e0203 */
[----:B0-----:R-:W-:-:S07]  /*0210*/  IMAD R18, R18, UR4, R3 ;  /* 0x0000000412127c24 */ /* 0x001fce000f8e0203 */
.L_x_4:
[----:B0-----:R-:W-:-:S04]  /*0220*/  IMAD.IADD R9, R16, 0x1, R13 ;  /* 0x0000000110097824 */ /* 0x001fc800078e020d */
[----:B--2---:R-:W-:-:S06]  /*0230*/  IMAD.WIDE R8, R9, 0x4, R6 ;  /* 0x0000000409087825 */ /* 0x004fcc00078e0206 */
[----:B------:R-:W2:Y:S01]  /*0240*/  LDG.E R9, desc[UR8][R8.64] ;  /* 0x0000000808097981 */ /* 0x000ea2000c1e1900 */
[-C--:B------:R-:W-:Y:S02]  /*0250*/  IADD3 R11, PT, PT, R18, R13.reuse, RZ ;  /* 0x0000000d120b7210 */ /* 0x080fe40007ffe0ff */
[----:B------:R-:W-:-:S03]  /*0260*/  IADD3 R13, PT, PT, R2, R13, RZ ;  /* 0x0000000d020d7210 */ /* 0x000fc60007ffe0ff */
[----:B---3--:R-:W-:Y:S01]  /*0270*/  IMAD.WIDE R10, R11, 0x4, R4 ;  /* 0x000000040b0a7825 */ /* 0x008fe200078e0204 */
[----:B------:R-:W-:-:S04]  /*0280*/  ISETP.GE.AND P0, PT, R13, R14, PT ;  /* 0x0000000e0d00720c */ /* 0x000fc80003f06270 */
[----:B--2---:R0:W-:Y:S09]  /*0290*/  STG.E desc[UR8][R10.64], R9 ;  /* 0x000000090a007986 */ /* 0x0041f2000c101908 */
[----:B------:R-:W-:Y:S05]  /*02a0*/  @!P0 BRA `(.L_x_4) ;  /* 0xfffffffc00dc8947 */ /* 0x000fea000383ffff */
.L_x_3:
[----:B------:R-:W-:Y:S05]  /*02b0*/  BSYNC.RECONVERGENT B0 ;  /* 0x0000000000007941 */ /* 0x000fea0003800200 */
.L_x_2:
[----:B------:R-:W1:Y:S01]  /*02c0*/  LDCU UR6, c[0x0][0x388] ;  /* 0x00007100ff0677ac */ /* 0x000e620008000800 */
[----:B------:R-:W-:-:S04]  /*02d0*/  UIADD3 UR5, UPT, UPT, UR5, 0x1, URZ ;  /* 0x0000000105057890 */ /* 0x000fc8000fffe0ff */
[----:B-1----:R-:W-:-:S09]  /*02e0*/  UISETP.NE.AND UP0, UPT, UR5, UR6, UPT ;  /* 0x000000060500728c */ /* 0x002fd2000bf05270 */
[----:B------:R-:W-:Y:S05]  /*02f0*/  BRA.U UP0, `(.L_x_5) ;  /* 0xfffffffd00987547 */ /* 0x000fea000b83ffff */
[----:B------:R-:W1:Y:S01]  /*0300*/  LDC R3, c[0x0][0x384] ;  /* 0x0000e100ff037b82 */ /* 0x000e620000000800 */
[----:B------:R-:W-:-:S06]  /*0310*/  UIADD3 UR6, UPT, UPT, UR4, 0x1, URZ ;  /* 0x0000000104067890 */ /* 0x000fcc000fffe0ff */
[----:B-1----:R-:W-:-:S13]  /*0320*/  ISETP.NE.AND P0, PT, R3, UR6, PT ;  /* 0x0000000603007c0c */ /* 0x002fda000bf05270 */
[----:B------:R-:W-:Y:S05]  /*0330*/  @!P0 EXIT ;  /* 0x000000000000894d */ /* 0x000fea0003800000 */
[----:B------:R-:W-:Y:S01]  /*0340*/  UMOV UR4, UR6 ;  /* 0x0000000600047c82 */ /* 0x000fe20008000000 */
[----:B------:R-:W-:Y:S05]  /*0350*/  BRA `(.L_x_6) ;  /* 0xfffffffc007c7947 */ /* 0x000fea000383ffff */
.L_x_1:
[----:B------:R-:W-:Y:S01]  /*0360*/  IMAD R4, R12, R7, R0 ;  /* 0x000000070c047224 */ /* 0x000fe200078e0200 */
[----:B------:R-:W-:-:S06]  /*0370*/  UMOV UR4, URZ ;  /* 0x000000ff00047c82 */ /* 0x000fcc0008000000 */
.L_x_15:
[----:B0-----:R-:W0:Y:S01]  /*0380*/  LDC R5, c[0x0][0x38c] ;  /* 0x0000e300ff057b82 */ /* 0x001e220000000800 */
[----:B------:R-:W-:Y:S01]  /*0390*/  UMOV UR5, URZ ;  /* 0x000000ff00057c82 */ /* 0x000fe20008000000 */
[----:B0-2---:R-:W-:-:S07]  /*03a0*/  IMAD R14, R5, UR4, R0 ;  /* 0x00000004050e7c24 */ /* 0x005fce000f8e0200 */
.L_x_10:
[----:B------:R-:W0:Y:S01]  /*03b0*/  LDC R19, c[0x0][0x380] ;  /* 0x0000e000ff137b82 */ /* 0x000e220000000800 */
[----:B------:R-:W-:Y:S01]  /*03c0*/  BSSY.RECONVERGENT B0, `(.L_x_7) ;  /* 0x0000011000007945 */ /* 0x000fe20003800200 */
[----:B0-----:R-:W-:-:S13]  /*03d0*/  ISETP.GE.AND P0, PT, R0, R19, PT ;  /* 0x000000130000720c */ /* 0x001fda0003f06270 */
[----:B--2---:R-:W-:Y:S05]  /*03e0*/  @P0 BRA `(.L_x_8) ;  /* 0x0000000000380947 */ /* 0x004fea0003800000 */
[----:B------:R-:W0:Y:S01]  /*03f0*/  LDC.64 R10, c[0x0][0x3a8] ;  /* 0x0000ea00ff0a7b82 */ /* 0x000e220000000a00 */
[C---:B------:R-:W-:Y:S02]  /*0400*/  IMAD R5, R19.reuse, UR5, R14 ;  /* 0x0000000513057c24 */ /* 0x040fe4000f8e020e */
[----:B------:R-:W-:Y:S02]  /*0410*/  IMAD R15, R19, UR5, R4 ;  /* 0x00000005130f7c24 */ /* 0x000fe4000f8e0204 */
[----:B------:R-:W-:-:S03]  /*0420*/  IMAD.MOV.U32 R17, RZ, RZ, R0 ;  /* 0x000000ffff117224 */ /* 0x000fc600078e0000 */
[----:B------:R-:W1:Y:S04]  /*0430*/  LDC.64 R12, c[0x0][0x390] ;  /* 0x0000e400ff0c7b82 */ /* 0x000e680000000a00 */
.L_x_9:
[----:B0-2---:R-:W-:-:S06]  /*0440*/  IMAD.WIDE R6, R15, 0x4, R10 ;  /* 0x000000040f067825 */ /* 0x005fcc00078e020a */
[----:B------:R-:W2:Y:S01]  /*0450*/  LDG.E R7, desc[UR8][R6.64] ;  /* 0x0000000806077981 */ /* 0x000ea2000c1e1900 */
[----:B-1----:R-:W-:Y:S01]  /*0460*/  IMAD.WIDE R8, R5, 0x4, R12 ;  /* 0x0000000405087825 */ /* 0x002fe200078e020c */
[C---:B------:R-:W-:Y:S02]  /*0470*/  IADD3 R17, PT, PT, R2.reuse, R17, RZ ;  /* 0x0000001102117210 */ /* 0x040fe40007ffe0ff */
[C---:B------:R-:W-:Y:S01]  /*0480*/  IADD3 R5, PT, PT, R2.reuse, R5, RZ ;  /* 0x0000000502057210 */ /* 0x040fe20007ffe0ff */
[----:B------:R-:W-:Y:S01]  /*0490*/  IMAD.IADD R15, R2, 0x1, R15 ;  /* 0x00000001020f7824 */ /* 0x000fe200078e020f */
[----:B------:R-:W-:Y:S01]  /*04a0*/  ISETP.GE.AND P0, PT, R17, R19, PT ;  /* 0x000000131100720c */ /* 0x000fe20003f06270 */
[----:B--2---:R2:W-:-:S12]  /*04b0*/  STG.E desc[UR8][R8.64], R7 ;  /* 0x0000000708007986 */ /* 0x0045d8000c101908 */
[----:B------:R-:W-:Y:S05]  /*04c0*/  @!P0 BRA `(.L_x_9) ;  /* 0xfffffffc00dc8947 */ /* 0x000fea000383ffff */
.L_x_8:
[----:B------:R-:W-:Y:S05]  /*04d0*/  BSYNC.RECONVERGENT B0 ;  /* 0x0000000000007941 */ /* 0x000fea0003800200 */
.L_x_7:
[----:B------:R-:W0:Y:S01]  /*04e0*/  LDCU UR6, c[0x0][0x388] ;  /* 0x00007100ff0677ac */ /* 0x000e220008000800 */
[----:B------:R-:W-:-:S04]  /*04f0*/  UIADD3 UR5, UPT, UPT, UR5, 0x1, URZ ;  /* 0x0000000105057890 */ /* 0x000fc8000fffe0ff */
[----:B0-----:R-:W-:-:S09]  /*0500*/  UISETP.NE.AND UP0, UPT, UR5, UR6, UPT ;  /* 0x000000060500728c */ /* 0x001fd2000bf05270 */
[----:B------:R-:W-:Y:S05]  /*0510*/  BRA.U UP0, `(.L_x_10) ;  /* 0xfffffffd00a47547 */ /* 0x000fea000b83ffff */
[----:B------:R-:W-:-:S05]  /*0520*/  UMOV UR5, URZ ;  /* 0x000000ff00057c82 */ /* 0x000fca0008000000 */
.L_x_14:
[----:B0-----:R-:W0:Y:S01]  /*0530*/  LDC R15, c[0x0][0x380] ;  /* 0x0000e000ff0f7b82 */ /* 0x001e220000000800 */
[----:B------:R-:W-:Y:S01]  /*0540*/  BSSY.RECONVERGENT B0, `(.L_x_11) ;  /* 0x0000013000007945 */ /* 0x000fe20003800200 */
[----:B0-----:R-:W-:-:S13]  /*0550*/  ISETP.GE.AND P0, PT, R0, R15, PT ;  /* 0x0000000f0000720c */ /* 0x001fda0003f06270 */
[----:B------:R-:W-:Y:S05]  /*0560*/  @P0 BRA `(.L_x_12) ;  /* 0x0000000000400947 */ /* 0x000fea0003800000 */
[----:B------:R-:W0:Y:S01]  /*0570*/  LDC R11, c[0x0][0x39c] ;  /* 0x0000e700ff0b7b82 */ /* 0x000e220000000800 */
[----:B------:R-:W-:Y:S01]  /*0580*/  IMAD R10, R15, UR5, RZ ;  /* 0x000000050f0a7c24 */ /* 0x000fe2000f8e02ff */
[----:B------:R-:W-:-:S04]  /*0590*/  MOV R5, R0 ;  /* 0x0000000000057202 */ /* 0x000fc80000000f00 */
[----:B------:R-:W-:Y:S02]  /*05a0*/  IADD3 R14, PT, PT, R3, R10, RZ ;  /* 0x0000000a030e7210 */ /* 0x000fe40007ffe0ff */
[----:B--2---:R-:W1:Y:S08]  /*05b0*/  LDC.64 R8, c[0x0][0x3a0] ;  /* 0x0000e800ff087b82 */ /* 0x004e700000000a00 */
[----:B------:R-:W2:Y:S01]  /*05c0*/  LDC.64 R6, c[0x0][0x3a8] ;  /* 0x0000ea00ff067b82 */ /* 0x000ea20000000a00 */
[----:B0-----:R-:W-:-:S07]  /*05d0*/  IMAD R16, R11, UR4, R10 ;  /* 0x000000040b107c24 */ /* 0x001fce000f8e020a */
.L_x_13:
[----:B0-----:R-:W-:-:S04]  /*05e0*/  IMAD.IADD R11, R14, 0x1, R5 ;  /* 0x000000010e0b7824 */ /* 0x001fc800078e0205 */
[----:B--2---:R-:W-:-:S06]  /*05f0*/  IMAD.WIDE R10, R11, 0x4, R6 ;  /* 0x000000040b0a7825 */ /* 0x004fcc00078e0206 */
[----:B------:R-:W2:Y:S01]  /*0600*/  LDG.E R11, desc[UR8][R10.64] ;  /* 0x000000080a0b7981 */ /* 0x000ea2000c1e1900 */
[-C--:B------:R-:W-:Y:S02]  /*0610*/  IADD3 R13, PT, PT, R16, R5.reuse, RZ ;  /* 0x00000005100d7210 */ /* 0x080fe40007ffe0ff */
[----:B------:R-:W-:-:S03]  /*0620*/  IADD3 R5, PT, PT, R2, R5, RZ ;  /* 0x0000000502057210 */ /* 0x000fc60007ffe0ff */
[----:B-1----:R-:W-:Y:S01]  /*0630*/  IMAD.WIDE R12, R13, 0x4, R8 ;  /* 0x000000040d0c7825 */ /* 0x002fe200078e0208 */
[----:B------:R-:W-:-:S04]  /*0640*/  ISETP.GE.AND P0, PT, R5, R15, PT ;  /* 0x0000000f0500720c */ /* 0x000fc80003f06270 */
[----:B--2---:R0:W-:Y:S09]  /*0650*/  STG.E desc[UR8][R12.64], R11 ;  /* 0x0000000b0c007986 */ /* 0x0041f2000c101908 */
[----:B------:R-:W-:Y:S05]  /*0660*/  @!P0 BRA `(.L_x_13) ;  /* 0xfffffffc00dc8947 */ /* 0x000fea000383ffff */
.L_x_12:
[----:B------:R-:W-:Y:S05]  /*0670*/  BSYNC.RECONVERGENT B0 ;  /* 0x0000000000007941 */ /* 0x000fea0003800200 */
.L_x_11:
        /* <DEDUP_REMOVED lines=10> */
.L_x_0:
[----:B------:R-:W0:Y:S02]  /*0720*/  LDC R4, c[0x0][0x398] ;  /* 0x0000e600ff047b82 */ /* 0x000e240000000800 */
[----:B0-----:R-:W-:-:S13]  /*0730*/  ISETP.GE.AND P0, PT, R4, 0x1, PT ;  /* 0x000000010400780c */ /* 0x001fda0003f06270 */
[----:B------:R-:W-:Y:S05]  /*0740*/  @!P0 EXIT ;  /* 0x000000000000894d */ /* 0x000fea0003800000 */
[----:B------:R-:W-:-:S05]  /*0750*/  UMOV UR4, URZ ;  /* 0x000000ff00047c82 */ /* 0x000fca0008000000 */
.L_x_20:
[----:B0-----:R-:W0:Y:S01]  /*0760*/  LDCU UR5, c[0x0][0x384] ;  /* 0x00007080ff0577ac */ /* 0x001e220008000800 */
[----:B------:R-:W-:Y:S01]  /*0770*/  UMOV UR6, UR4 ;  /* 0x0000000400067c82 */ /* 0x000fe20008000000 */
[----:B------:R-:W-:-:S04]  /*0780*/  UIADD3 UR4, UPT, UPT, UR4, 0x1, URZ ;  /* 0x0000000104047890 */ /* 0x000fc8000fffe0ff */
[----:B0-----:R-:W-:-:S03]  /*0790*/  UISETP.NE.AND UP1, UPT, UR4, UR5, UPT ;  /* 0x000000050400728c */ /* 0x001fc6000bf25270 */
[----:B------:R-:W-:-:S08]  /*07a0*/  UMOV UR5, URZ ;  /* 0x000000ff00057c82 */ /* 0x000fd00008000000 */
.L_x_19:
[----:B0-----:R-:W0:Y:S01]  /*07b0*/  LDC R15, c[0x0][0x380] ;  /* 0x0000e000ff0f7b82 */ /* 0x001e220000000800 */
[----:B------:R-:W-:Y:S01]  /*07c0*/  BSSY.RECONVERGENT B0, `(.L_x_16) ;  /* 0x0000013000007945 */ /* 0x000fe20003800200 */
[----:B0-----:R-:W-:-:S13]  /*07d0*/  ISETP.GE.AND P0, PT, R0, R15, PT ;  /* 0x0000000f0000720c */ /* 0x001fda0003f06270 */
[----:B------:R-:W-:Y:S05]  /*07e0*/  @P0 BRA `(.L_x_17) ;  /* 0x0000000000400947 */ /* 0x000fea0003800000 */
[----:B------:R-:W0:Y:S01]  /*07f0*/  LDC R9, c[0x0][0x39c] ;  /* 0x0000e700ff097b82 */ /* 0x000e220000000800 */
[----:B------:R-:W-:Y:S01]  /*0800*/  IMAD R8, R15, UR5, RZ ;  /* 0x000000050f087c24 */ /* 0x000fe2000f8e02ff */
[----:B------:R-:W-:-:S03]  /*0810*/  MOV R13, R0 ;  /* 0x00000000000d7202 */ /* 0x000fc60000000f00 */
[----:B------:R-:W-:-:S03]  /*0820*/  IMAD.IADD R12, R3, 0x1, R8 ;  /* 0x00000001030c7824 */ /* 0x000fc600078e0208 */
[----:B------:R-:W1:Y:S08]  /*0830*/  LDC.64 R4, c[0x0][0x3a0] ;  /* 0x0000e800ff047b82 */ /* 0x000e700000000a00 */
[----:B------:R-:W2:Y:S01]  /*0840*/  LDC.64 R6, c[0x0][0x3a8] ;  /* 0x0000ea00ff067b82 */ /* 0x000ea20000000a00 */
[----:B0-----:R-:W-:-:S07]  /*0850*/  IMAD R14, R9, UR6, R8 ;  /* 0x00000006090e7c24 */ /* 0x001fce000f8e0208 */
.L_x_18:
[----:B0-----:R-:W-:-:S05]  /*0860*/  IADD3 R9, PT, PT, R12, R13, RZ ;  /* 0x0000000d0c097210 */ /* 0x001fca0007ffe0ff */
        /* <DEDUP_REMOVED lines=8> */
.L_x_17:
[----:B------:R-:W-:Y:S05]  /*08f0*/  BSYNC.RECONVERGENT B0 ;  /* 0x0000000000007941 */ /* 0x000fea0003800200 */
.L_x_16:
[----:B------:R-:W1:Y:S01]  /*0900*/  LDCU UR7, c[0x0][0x398] ;  /* 0x00007300ff0777ac */ /* 0x000e620008000800 */
[----:B------:R-:W-:-:S04]  /*0910*/  UIADD3 UR5, UPT, UPT, UR5, 0x1, URZ ;  /* 0x0000000105057890 */ /* 0x000fc8000fffe0ff */
[----:B-1----:R-:W-:-:S09]  /*0920*/  UISETP.NE.AND UP0, UPT, UR5, UR7, UPT ;  /* 0x000000070500728c */ /* 0x002fd2000bf05270 */
[----:B------:R-:W-:Y:S05]  /*0930*/  BRA.U UP0, `(.L_x_19) ;  /* 0xfffffffd009c7547 */ /* 0x000fea000b83ffff */
[----:B------:R-:W-:Y:S05]  /*0940*/  BRA.U UP1, `(.L_x_20) ;  /* 0xfffffffd01847547 */ /* 0x000fea000b83ffff */
[----:B------:R-:W-:Y:S05]  /*0950*/  EXIT ;  /* 0x000000000000794d */ /* 0x000fea0003800000 */
.L_x_21:
[----:B------:R-:W-:-:S00]  /*0960*/  BRA `(.L_x_21) ;  /* 0xfffffffc00fc7947 */ /* 0x000fc0000383ffff */
[----:B------:R-:W-:-:S00]  /*0970*/  NOP ;  /* 0x0000000000007918 */ /* 0x000fc00000000000 */
        /* <DEDUP_REMOVED lines=8> */
.L_x_306:


//--------------------- .text.ConcatForwardNCHW   --------------------------
	.section	.text.ConcatForwardNCHW,"ax",@progbits
	.align	128
        .global         ConcatForwardNCHW
        .type           ConcatForwardNCHW,@function
        .size           ConcatForwardNCHW,(.L_x_307 - ConcatForwardNCHW)
        .other          ConcatForwardNCHW,@"STO_CUDA_ENTRY STV_DEFAULT"
ConcatForwardNCHW:
.text.ConcatForwardNCHW:
        /* <DEDUP_REMOVED lines=21> */
.L_x_28:
[----:B0-----:R-:W-:-:S05]  /*0150*/  UMOV UR5, URZ ;  /* 0x000000ff00057c82 */ /* 0x001fca0008000000 */
.L_x_27:
        /* <DEDUP_REMOVED lines=12> */
.L_x_26:
        /* <DEDUP_REMOVED lines=9> */
.L_x_25:
[----:B------:R-:W-:Y:S05]  /*02b0*/  BSYNC.RECONVERGENT B0 ;  /* 0x0000000000007941 */ /* 0x000fea0003800200 */
.L_x_24:
        /* <DEDUP_REMOVED lines=10> */
.L_x_23:
[----:B------:R-:W-:Y:S01]  /*0360*/  IMAD R4, R12, R7, R0 ;  /* 0x000000070c047224 */ /* 0x000fe200078e0200 */
[----:B------:R-:W-:-:S06]  /*0370*/  UMOV UR4, URZ ;  /* 0x000000ff00047c82 */ /* 0x000fcc0008000000 */
.L_x_37:
[----:B0-----:R-:W0:Y:S01]  /*0380*/  LDC R5, c[0x0][0x38c] ;  /* 0x0000e300ff057b82 */ /* 0x001e220000000800 */
[----:B------:R-:W-:Y:S01]  /*0390*/  UMOV UR5, URZ ;  /* 0x000000ff00057c82 */ /* 0x000fe20008000000 */
[----:B0-2---:R-:W-:-:S07]  /*03a0*/  IMAD R14, R5, UR4, R0 ;  /* 0x00000004050e7c24 */ /* 0x005fce000f8e0200 */
.L_x_32:
        /* <DEDUP_REMOVED lines=9> */
.L_x_31:
        /* <DEDUP_REMOVED lines=9> */
.L_x_30:
[----:B------:R-:W-:Y:S05]  /*04d0*/  BSYNC.RECONVERGENT B0 ;  /* 0x0000000000007941 */ /* 0x000fea0003800200 */
.L_x_29:
[----:B------:R-:W0:Y:S01]  /*04e0*/  LDCU UR6, c[0x0][0x388] ;  /* 0x00007100ff0677ac */ /* 0x000e220008000800 */
[----:B------:R-:W-:-:S04]  /*04f0*/  UIADD3 UR5, UPT, UPT, UR5, 0x1, URZ ;  /* 0x0000000105057890 */ /* 0x000fc8000fffe0ff */
[----:B0-----:R-:W-:-:S09]  /*0500*/  UISETP.NE.AND UP0, UPT, UR5, UR6, UPT ;  /* 0x000000060500728c */ /* 0x001fd2000bf05270 */
[----:B------:R-:W-:Y:S05]  /*0510*/  BRA.U UP0, `(.L_x_32) ;  /* 0xfffffffd00a47547 */ /* 0x000fea000b83ffff */
[----:B------:R-:W-:-:S05]  /*0520*/  UMOV UR5, URZ ;  /* 0x000000ff00057c82 */ /* 0x000fca0008000000 */
.L_x_36:
        /* <DEDUP_REMOVED lines=11> */
.L_x_35:
[----:B0-----:R-:W-:-:S04]  /*05e0*/  IMAD.IADD R11, R14, 0x1, R5 ;  /* 0x000000010e0b7824 */ /* 0x001fc800078e0205 */
[----:B-1----:R-:W-:-:S06]  /*05f0*/  IMAD.WIDE R10, R11, 0x4, R8 ;  /* 0x000000040b0a7825 */ /* 0x002fcc00078e0208 */
[----:B------:R-:W3:Y:S01]  /*0600*/  LDG.E R11, desc[UR8][R10.64] ;  /* 0x000000080a0b7981 */ /* 0x000ee2000c1e1900 */
[-C--:B------:R-:W-:Y:S02]  /*0610*/  IADD3 R13, PT, PT, R16, R5.reuse, RZ ;  /* 0x00000005100d7210 */ /* 0x080fe40007ffe0ff */
[----:B------:R-:W-:-:S03]  /*0620*/  IADD3 R5, PT, PT, R2, R5, RZ ;  /* 0x0000000502057210 */ /* 0x000fc60007ffe0ff */
[----:B--2---:R-:W-:Y:S01]  /*0630*/  IMAD.WIDE R12, R13, 0x4, R6 ;  /* 0x000000040d0c7825 */ /* 0x004fe200078e0206 */
[----:B------:R-:W-:-:S04]  /*0640*/  ISETP.GE.AND P0, PT, R5, R15, PT ;  /* 0x0000000f0500720c */ /* 0x000fc80003f06270 */
[----:B---3--:R0:W-:Y:S09]  /*0650*/  STG.E desc[UR8][R12.64], R11 ;  /* 0x0000000b0c007986 */ /* 0x0081f2000c101908 */
[----:B------:R-:W-:Y:S05]  /*0660*/  @!P0 BRA `(.L_x_35) ;  /* 0xfffffffc00dc8947 */ /* 0x000fea000383ffff */
.L_x_34:
[----:B------:R-:W-:Y:S05]  /*0670*/  BSYNC.RECONVERGENT B0 ;  /* 0x0000000000007941 */ /* 0x000fea0003800200 */
.L_x_33:
        /* <DEDUP_REMOVED lines=10> */
.L_x_22:
[----:B------:R-:W0:Y:S02]  /*0720*/  LDC R4, c[0x0][0x398] ;  /* 0x0000e600ff047b82 */ /* 0x000e240000000800 */
[----:B0-----:R-:W-:-:S13]  /*0730*/  ISETP.GE.AND P0, PT, R4, 0x1, PT ;  /* 0x000000010400780c */ /* 0x001fda0003f06270 */
[----:B------:R-:W-:Y:S05]  /*0740*/  @!P0 EXIT ;  /* 0x000000000000894d */ /* 0x000fea0003800000 */
[----:B------:R-:W-:-:S05]  /*0750*/  UMOV UR4, URZ ;  /* 0x000000ff00047c82 */ /* 0x000fca0008000000 */
.L_x_42:
[----:B0-----:R-:W0:Y:S01]  /*0760*/  LDCU UR5, c[0x0][0x384] ;  /* 0x00007080ff0577ac */ /* 0x001e220008000800 */
[----:B------:R-:W-:Y:S01]  /*0770*/  UMOV UR6, UR4 ;  /* 0x0000000400067c82 */ /* 0x000fe20008000000 */
[----:B------:R-:W-:-:S04]  /*0780*/  UIADD3 UR4, UPT, UPT, UR4, 0x1, URZ ;  /* 0x0000000104047890 */ /* 0x000fc8000fffe0ff */
[----:B0-----:R-:W-:-:S03]  /*0790*/  UISETP.NE.AND UP1, UPT, UR4, UR5, UPT ;  /* 0x000000050400728c */ /* 0x001fc6000bf25270 */
[----:B------:R-:W-:-:S08]  /*07a0*/  UMOV UR5, URZ ;  /* 0x000000ff00057c82 */ /* 0x000fd00008000000 */
.L_x_41:
        /* <DEDUP_REMOVED lines=11> */
.L_x_40:
[----:B0-----:R-:W-:-:S05]  /*0860*/  IADD3 R9, PT, PT, R12, R13, RZ ;  /* 0x0000000d0c097210 */ /* 0x001fca0007ffe0ff */
        /* <DEDUP_REMOVED lines=8> */
.L_x_39:
[----:B------:R-:W-:Y:S05]  /*08f0*/  BSYNC.RECONVERGENT B0 ;  /* 0x0000000000007941 */ /* 0x000fea0003800200 */
.L_x_38:
[----:B------:R-:W1:Y:S01]  /*0900*/  LDCU UR7, c[0x0][0x398] ;  /* 0x00007300ff0777ac */ /* 0x000e620008000800 */
[----:B------:R-:W-:-:S04]  /*0910*/  UIADD3 UR5, UPT, UPT, UR5, 0x1, URZ ;  /* 0x0000000105057890 */ /* 0x000fc8000fffe0ff */
[----:B-1----:R-:W-:-:S09]  /*0920*/  UISETP.NE.AND UP0, UPT, UR5, UR7, UPT ;  /* 0x000000070500728c */ /* 0x002fd2000bf05270 */
[----:B------:R-:W-:Y:S05]  /*0930*/  BRA.U UP0, `(.L_x_41) ;  /* 0xfffffffd009c7547 */ /* 0x000fea000b83ffff */
[----:B------:R-:W-:Y:S05]  /*0940*/  BRA.U UP1, `(.L_x_42) ;  /* 0xfffffffd01847547 */ /* 0x000fea000b83ffff */
[----:B------:R-:W-:Y:S05]  /*0950*/  EXIT ;  /* 0x000000000000794d */ /* 0x000fea0003800000 */
.L_x_43:
        /* <DEDUP_REMOVED lines=10> */
.L_x_307:


//--------------------- .text.MSELoss             --------------------------
	.section	.text.MSELoss,"ax",@progbits
	.align	128
        .global         MSELoss
        .type           MSELoss,@function
        .size           MSELoss,(.L_x_308 - MSELoss)
        .other          MSELoss,@"STO_CUDA_ENTRY STV_DEFAULT"
MSELoss:
.text.MSELoss:
[----:B------:R-:W-:Y:S01]  /*0000*/  LDC R1, c[0x0][0x37c] ;  /* 0x0000df00ff017b82 */ /* 0x000fe20000000800 */
[----:B------:R-:W0:Y:S07]  /*0010*/  S2R R0, SR_TID.X ;  /* 0x0000000000007919 */ /* 0x000e2e0000002100 */
[----:B------:R-:W0:Y:S01]  /*0020*/  S2UR UR4, SR_CTAID.X ;  /* 0x00000000000479c3 */ /* 0x000e220000002500 */
[----:B------:R-:W1:Y:S07]  /*0030*/  LDCU UR5, c[0x0][0x380] ;  /* 0x00007000ff0577ac */ /* 0x000e6e0008000800 */
[----:B------:R-:W0:Y:S02]  /*0040*/  LDC R17, c[0x0][0x360] ;  /* 0x0000d800ff117b82 */ /* 0x000e240000000800 */
[----:B0-----:R-:W-:-:S05]  /*0050*/  IMAD R0, R17, UR4, R0 ;  /* 0x0000000411007c24 */ /* 0x001fca000f8e0200 */
[----:B-1----:R-:W-:-:S13]  /*0060*/  ISETP.GE.AND P0, PT, R0, UR5, PT ;  /* 0x0000000500007c0c */ /* 0x002fda000bf06270 */
[----:B------:R-:W-:Y:S05]  /*0070*/  @P0 EXIT ;  /* 0x000000000000094d */ /* 0x000fea0003800000 */
[----:B------:R-:W0:Y:S01]  /*0080*/  LDC.64 R2, c[0x0][0x3a0] ;  /* 0x0000e800ff027b82 */ /* 0x000e220000000a00 */
[----:B------:R-:W1:Y:S01]  /*0090*/  LDCU UR4, c[0x0][0x370] ;  /* 0x00006e00ff0477ac */ /* 0x000e620008000800 */
[----:B------:R-:W2:Y:S06]  /*00a0*/  LDCU.64 UR6, c[0x0][0x358] ;  /* 0x00006b00ff0677ac */ /* 0x000eac0008000a00 */
[----:B------:R-:W3:Y:S08]  /*00b0*/  LDC.64 R4, c[0x0][0x388] ;  /* 0x0000e200ff047b82 */ /* 0x000ef00000000a00 */
[----:B------:R-:W4:Y:S01]  /*00c0*/  LDC.64 R6, c[0x0][0x390] ;  /* 0x0000e400ff067b82 */ /* 0x000f220000000a00 */
[----:B-1----:R-:W-:-:S07]  /*00d0*/  IMAD R17, R17, UR4, RZ ;  /* 0x0000000411117c24 */ /* 0x002fce000f8e02ff */
[----:B--2---:R-:W1:Y:S02]  /*00e0*/  LDC.64 R8, c[0x0][0x398] ;  /* 0x0000e600ff087b82 */ /* 0x004e640000000a00 */
.L_x_44:
[----:B-1----:R-:W-:-:S04]  /*00f0*/  IMAD.WIDE R10, R0, 0x4, R8 ;  /* 0x00000004000a7825 */ /* 0x002fc800078e0208 */
[C---:B----4-:R-:W-:Y:S02]  /*0100*/  IMAD.WIDE R12, R0.reuse, 0x4, R6 ;  /* 0x00000004000c7825 */ /* 0x050fe400078e0206 */
[----:B--2---:R-:W2:Y:S04]  /*0110*/  LDG.E R10, desc[UR6][R10.64] ;  /* 0x000000060a0a7981 */ /* 0x004ea8000c1e1900 */
[----:B------:R-:W2:Y:S01]  /*0120*/  LDG.E R13, desc[UR6][R12.64] ;  /* 0x000000060c0d7981 */ /* 0x000ea2000c1e1900 */
[----:B---3--:R-:W-:Y:S01]  /*0130*/  IMAD.WIDE R14, R0, 0x4, R4 ;  /* 0x00000004000e7825 */ /* 0x008fe200078e0204 */
[----:B------:R-:W-:-:S04]  /*0140*/  IADD3 R0, PT, PT, R17, R0, RZ ;  /* 0x0000000011007210 */ /* 0x000fc80007ffe0ff */
[----:B------:R-:W-:Y:S01]  /*0150*/  ISETP.GE.AND P0, PT, R0, UR5, PT ;  /* 0x0000000500007c0c */ /* 0x000fe2000bf06270 */
[----:B--2---:R-:W-:-:S04]  /*0160*/  FADD R19, R10, -R13 ;  /* 0x8000000d0a137221 */ /* 0x004fc80000000000 */
[----:B------:R-:W-:Y:S01]  /*0170*/  FMUL.D2 R21, R19, R19 ;  /* 0x0000001313157220 */ /* 0x000fe20000300000 */
[----:B------:R2:W-:Y:S04]  /*0180*/  STG.E desc[UR6][R14.64], R19 ;  /* 0x000000130e007986 */ /* 0x0005e8000c101906 */
[----:B0-----:R2:W-:Y:S03]  /*0190*/  REDG.E.ADD.F32.FTZ.RN.STRONG.GPU desc[UR6][R2.64], R21 ;  /* 0x00000015020079a6 */ /* 0x0015e6000c12f306 */
[----:B------:R-:W-:Y:S05]  /*01a0*/  @!P0 BRA `(.L_x_44) ;  /* 0xfffffffc00d08947 */ /* 0x000fea000383ffff */
[----:B------:R-:W-:Y:S05]  /*01b0*/  EXIT ;  /* 0x000000000000794d */ /* 0x000fea0003800000 */
.L_x_45:
        /* <DEDUP_REMOVED lines=12> */
.L_x_308:


//--------------------- .text.backwardleakyfloat  --------------------------
	.section	.text.backwardleakyfloat,"ax",@progbits
	.align	128
        .global         backwardleakyfloat
        .type           backwardleakyfloat,@function
        .size           backwardleakyfloat,(.L_x_309 - backwardleakyfloat)
        .other          backwardleakyfloat,@"STO_CUDA_ENTRY STV_DEFAULT"
backwardleakyfloat:
.text.backwardleakyfloat:
        /* <DEDUP_REMOVED lines=11> */
[----:B------:R-:W3:Y:S01]  /*00b0*/  LDC.64 R12, c[0x0][0x390] ;  /* 0x0000e400ff0c7b82 */ /* 0x000ee20000000a00 */
[----:B------:R-:W4:Y:S07]  /*00c0*/  LDCU UR5, c[0x0][0x380] ;  /* 0x00007000ff0577ac */ /* 0x000f2e0008000800 */
[----:B------:R-:W0:Y:S01]  /*00d0*/  LDC.64 R10, c[0x0][0x398] ;  /* 0x0000e600ff0a7b82 */ /* 0x000e220000000a00 */
[----:B-1----:R-:W-:-:S07]  /*00e0*/  IMAD R15, R15, UR4, RZ ;  /* 0x000000040f0f7c24 */ /* 0x002fce000f8e02ff */
.L_x_46:
[----:B0-----:R-:W-:-:S06]  /*00f0*/  IMAD.WIDE R2, R0, 0x4, R8 ;  /* 0x0000000400027825 */ /* 0x001fcc00078e0208 */
[----:B--2---:R-:W2:Y:S01]  /*0100*/  LDG.E R2, desc[UR6][R2.64] ;  /* 0x0000000602027981 */ /* 0x004ea2000c1e1900 */
[----:B------:R-:W-:-:S05]  /*0110*/  IMAD.WIDE R4, R0, 0x4, R10 ;  /* 0x0000000400047825 */ /* 0x000fca00078e020a */
[----:B-1----:R-:W5:Y:S01]  /*0120*/  LDG.E R17, desc[UR6][R4.64] ;  /* 0x0000000604117981 */ /* 0x002f62000c1e1900 */
[----:B---3--:R-:W-:Y:S01]  /*0130*/  IMAD.WIDE R6, R0, 0x4, R12 ;  /* 0x0000000400067825 */ /* 0x008fe200078e020c */
[----:B------:R-:W-:Y:S02]  /*0140*/  IADD3 R0, PT, PT, R15, R0, RZ ;  /* 0x000000000f007210 */ /* 0x000fe40007ffe0ff */
[----:B--2---:R-:W-:-:S13]  /*0150*/  FSETP.GT.AND P0, PT, R2, RZ, PT ;  /* 0x000000ff0200720b */ /* 0x004fda0003f04000 */
[----:B------:R-:W5:Y:S02]  /*0160*/  @!P0 LDC R14, c[0x0][0x3a0] ;  /* 0x0000e800ff0e8b82 */ /* 0x000f640000000800 */
[----:B-----5:R-:W-:Y:S01]  /*0170*/  @!P0 FMUL R17, R17, R14 ;  /* 0x0000000e11118220 */ /* 0x020fe20000400000 */
[----:B----4-:R-:W-:-:S04]  /*0180*/  ISETP.GE.AND P0, PT, R0, UR5, PT ;  /* 0x0000000500007c0c */ /* 0x010fc8000bf06270 */
[----:B------:R1:W-:Y:S09]  /*0190*/  STG.E desc[UR6][R6.64], R17 ;  /* 0x0000001106007986 */ /* 0x0003f2000c101906 */
[----:B------:R-:W-:Y:S05]  /*01a0*/  @!P0 BRA `(.L_x_46) ;  /* 0xfffffffc00d08947 */ /* 0x000fea000383ffff */
[----:B------:R-:W-:Y:S05]  /*01b0*/  EXIT ;  /* 0x000000000000794d */ /* 0x000fea0003800000 */
.L_x_47:
        /* <DEDUP_REMOVED lines=12> */
.L_x_309:


//--------------------- .text.forwardleakyfloat   --------------------------
	.section	.text.forwardleakyfloat,"ax",@progbits
	.align	128
        .global         forwardleakyfloat
        .type           forwardleakyfloat,@function
        .size           forwardleakyfloat,(.L_x_310 - forwardleakyfloat)
        .other          forwardleakyfloat,@"STO_CUDA_ENTRY STV_DEFAULT"
forwardleakyfloat:
.text.forwardleakyfloat:
        /* <DEDUP_REMOVED lines=12> */
[----:B------:R-:W4:Y:S01]  /*00c0*/  LDCU UR8, c[0x0][0x398] ;  /* 0x00007300ff0877ac */ /* 0x000f220008000800 */
[----:B-1----:R-:W-:-:S07]  /*00d0*/  IMAD R11, R11, UR4, RZ ;  /* 0x000000040b0b7c24 */ /* 0x002fce000f8e02ff */
.L_x_48:
[----:B0-----:R-:W-:-:S05]  /*00e0*/  IMAD.WIDE R2, R0, 0x4, R6 ;  /* 0x0000000400027825 */ /* 0x001fca00078e0206 */
[----:B-12---:R-:W2:Y:S01]  /*00f0*/  LDG.E R13, desc[UR6][R2.64] ;  /* 0x00000006020d7981 */ /* 0x006ea2000c1e1900 */
[----:B---3--:R-:W-:Y:S01]  /*0100*/  IMAD.WIDE R4, R0, 0x4, R8 ;  /* 0x0000000400047825 */ /* 0x008fe200078e0208 */
[----:B------:R-:W-:Y:S02]  /*0110*/  IADD3 R0, PT, PT, R11, R0, RZ ;  /* 0x000000000b007210 */ /* 0x000fe40007ffe0ff */
[----:B--2---:R-:W-:-:S13]  /*0120*/  FSETP.GT.AND P0, PT, R13, RZ, PT ;  /* 0x000000ff0d00720b */ /* 0x004fda0003f04000 */
[----:B----4-:R-:W-:Y:S01]  /*0130*/  @!P0 FMUL R13, R13, UR8 ;  /* 0x000000080d0d8c20 */ /* 0x010fe20008400000 */
[----:B------:R-:W-:-:S04]  /*0140*/  ISETP.GE.AND P0, PT, R0, UR5, PT ;  /* 0x0000000500007c0c */ /* 0x000fc8000bf06270 */
[----:B------:R1:W-:Y:S09]  /*0150*/  STG.E desc[UR6][R4.64], R13 ;  /* 0x0000000d04007986 */ /* 0x0003f2000c101906 */
[----:B------:R-:W-:Y:S05]  /*0160*/  @!P0 BRA `(.L_x_48) ;  /* 0xfffffffc00dc8947 */ /* 0x000fea000383ffff */
[----:B------:R-:W-:Y:S05]  /*0170*/  EXIT ;  /* 0x000000000000794d */ /* 0x000fea0003800000 */
.L_x_49:
        /* <DEDUP_REMOVED lines=16> */
.L_x_310:


//--------------------- .text.PreluBackward       --------------------------
	.section	.text.PreluBackward,"ax",@progbits
	.align	128
        .global         PreluBackward
        .type           PreluBackward,@function
        .size           PreluBackward,(.L_x_311 - PreluBackward)
        .other          PreluBackward,@"STO_CUDA_ENTRY STV_DEFAULT"
PreluBackward:
.text.PreluBackward:
[----:B------:R-:W-:Y:S08]  /*0000*/  LDC R1, c[0x0][0x37c] ;  /* 0x0000df00ff017b82 */ /* 0x000ff00000000800 */
[----:B------:R-:W0:Y:S02]  /*0010*/  LDC R0, c[0x0][0x384] ;  /* 0x0000e100ff007b82 */ /* 0x000e240000000800 */
[----:B0-----:R-:W-:-:S13]  /*0020*/  ISETP.GE.AND P0, PT, R0, 0x1, PT ;  /* 0x000000010000780c */ /* 0x001fda0003f06270 */
[----:B------:R-:W-:Y:S05]  /*0030*/  @!P0 EXIT ;  /* 0x000000000000894d */ /* 0x000fea0003800000 */
[----:B------:R-:W0:Y:S01]  /*0040*/  S2R R3, SR_TID.X ;  /* 0x0000000000037919 */ /* 0x000e220000002100 */
[----:B------:R-:W0:Y:S01]  /*0050*/  S2UR UR4, SR_CTAID.X ;  /* 0x00000000000479c3 */ /* 0x000e220000002500 */
[----:B------:R-:W1:Y:S07]  /*0060*/  LDCU.64 UR6, c[0x0][0x358] ;  /* 0x00006b00ff0677ac */ /* 0x000e6e0008000a00 */
[----:B------:R-:W0:Y:S01]  /*0070*/  LDC R8, c[0x0][0x360] ;  /* 0x0000d800ff087b82 */ /* 0x000e220000000800 */
[----:B------:R-:W2:Y:S01]  /*0080*/  LDCU UR5, c[0x0][0x370] ;  /* 0x00006e00ff0577ac */ /* 0x000ea20008000800 */
[C---:B0-----:R-:W-:Y:S01]  /*0090*/  IMAD R0, R8.reuse, UR4, R3 ;  /* 0x0000000408007c24 */ /* 0x041fe2000f8e0203 */
[----:B------:R-:W-:Y:S01]  /*00a0*/  UMOV UR4, URZ ;  /* 0x000000ff00047c82 */ /* 0x000fe20008000000 */
[----:B-12---:R-:W-:-:S07]  /*00b0*/  IMAD R8, R8, UR5, RZ ;  /* 0x0000000508087c24 */ /* 0x006fce000f8e02ff */
.L_x_53:
[----:B------:R-:W0:Y:S01]  /*00c0*/  LDCU UR5, c[0x0][0x380] ;  /* 0x00007000ff0577ac */ /* 0x000e220008000800 */
[----:B------:R-:W-:Y:S01]  /*00d0*/  BSSY.RECONVERGENT B0, `(.L_x_50) ;  /* 0x0000021000007945 */ /* 0x000fe20003800200 */
[----:B0-----:R-:W-:-:S13]  /*00e0*/  ISETP.GE.AND P0, PT, R0, UR5, PT ;  /* 0x0000000500007c0c */ /* 0x001fda000bf06270 */
[----:B------:R-:W-:Y:S05]  /*00f0*/  @P0 BRA `(.L_x_51) ;  /* 0x0000000000780947 */ /* 0x000fea0003800000 */
[----:B------:R-:W-:-:S07]  /*0100*/  MOV R10, R0 ;  /* 0x00000000000a7202 */ /* 0x000fce0000000f00 */
.L_x_52:
[----:B------:R-:W0:Y:S08]  /*0110*/  LDC R9, c[0x0][0x380] ;  /* 0x0000e000ff097b82 */ /* 0x000e300000000800 */
[----:B------:R-:W1:Y:S08]  /*0120*/  LDC.64 R2, c[0x0][0x390] ;  /* 0x0000e400ff027b82 */ /* 0x000e700000000a00 */
[----:B------:R-:W2:Y:S01]  /*0130*/  LDC.64 R6, c[0x0][0x398] ;  /* 0x0000e600ff067b82 */ /* 0x000ea20000000a00 */
[----:B0-----:R-:W-:-:S07]  /*0140*/  IMAD R17, R9, UR4, R10 ;  /* 0x0000000409117c24 */ /* 0x001fce000f8e020a */
[----:B------:R-:W0:Y:S01]  /*0150*/  LDC.64 R14, c[0x0][0x3a0] ;  /* 0x0000e800ff0e7b82 */ /* 0x000e220000000a00 */
[----:B-1----:R-:W-:-:S05]  /*0160*/  IMAD.WIDE R2, R17, 0x4, R2 ;  /* 0x0000000411027825 */ /* 0x002fca00078e0202 */
[----:B------:R-:W3:Y:S01]  /*0170*/  LDG.E R4, desc[UR6][R2.64] ;  /* 0x0000000602047981 */ /* 0x000ee2000c1e1900 */
[----:B--2---:R-:W-:Y:S01]  /*0180*/  IMAD.WIDE R12, R17, 0x4, R6 ;  /* 0x00000004110c7825 */ /* 0x004fe200078e0206 */
[----:B---3--:R-:W-:Y:S02]  /*0190*/  FSETP.GT.AND P0, PT, R4, RZ, PT ;  /* 0x000000ff0400720b */ /* 0x008fe40003f04000 */
[----:B------:R-:W1:Y:S11]  /*01a0*/  LDC.64 R4, c[0x0][0x388] ;  /* 0x0000e200ff047b82 */ /* 0x000e760000000a00 */
[----:B------:R-:W2:Y:S01]  /*01b0*/  @P0 LDG.E R11, desc[UR6][R12.64] ;  /* 0x000000060c0b0981 */ /* 0x000ea2000c1e1900 */
[----:B0-----:R-:W-:-:S04]  /*01c0*/  @!P0 IMAD.WIDE R14, R10, 0x4, R14 ;  /* 0x000000040a0e8825 */ /* 0x001fc800078e020e */
[----:B-1----:R-:W-:Y:S02]  /*01d0*/  IMAD.WIDE R4, R17, 0x4, R4 ;  /* 0x0000000411047825 */ /* 0x002fe400078e0204 */
[----:B------:R-:W0:Y:S03]  /*01e0*/  LDC.64 R16, c[0x0][0x3a8] ;  /* 0x0000ea00ff107b82 */ /* 0x000e260000000a00 */
[----:B--2---:R1:W-:Y:S04]  /*01f0*/  @P0 STG.E desc[UR6][R4.64], R11 ;  /* 0x0000000b04000986 */ /* 0x0043e8000c101906 */
[----:B------:R-:W2:Y:S04]  /*0200*/  @!P0 LDG.E R19, desc[UR6][R12.64] ;  /* 0x000000060c138981 */ /* 0x000ea8000c1e1900 */
[----:B------:R-:W2:Y:S01]  /*0210*/  @!P0 LDG.E R14, desc[UR6][R14.64] ;  /* 0x000000060e0e8981 */ /* 0x000ea2000c1e1900 */
[----:B------:R-:W-:-:S04]  /*0220*/  @!P0 IMAD.WIDE R6, R10, 0x4, R6 ;  /* 0x000000040a068825 */ /* 0x000fc800078e0206 */
[----:B0-----:R-:W-:-:S04]  /*0230*/  @!P0 IMAD.WIDE R16, R10, 0x4, R16 ;  /* 0x000000040a108825 */ /* 0x001fc800078e0210 */
[----:B--2---:R-:W-:-:S05]  /*0240*/  @!P0 FMUL R19, R14, R19 ;  /* 0x000000130e138220 */ /* 0x004fca0000400000 */
[----:B------:R1:W-:Y:S04]  /*0250*/  @!P0 STG.E desc[UR6][R4.64], R19 ;  /* 0x0000001304008986 */ /* 0x0003e8000c101906 */
[----:B------:R-:W2:Y:S04]  /*0260*/  @!P0 LDG.E R6, desc[UR6][R6.64] ;  /* 0x0000000606068981 */ /* 0x000ea8000c1e1900 */
[----:B------:R-:W2:Y:S04]  /*0270*/  @!P0 LDG.E R3, desc[UR6][R2.64] ;  /* 0x0000000602038981 */ /* 0x000ea8000c1e1900 */
[----:B------:R-:W2:Y:S01]  /*0280*/  @!P0 LDG.E R21, desc[UR6][R16.64] ;  /* 0x0000000610158981 */ /* 0x000ea2000c1e1900 */
[----:B------:R-:W-:Y:S01]  /*0290*/  IADD3 R10, PT, PT, R8, R10, RZ ;  /* 0x0000000a080a7210 */ /* 0x000fe20007ffe0ff */
[----:B--2---:R-:W-:-:S05]  /*02a0*/  @!P0 FFMA R21, R6, R3, R21 ;  /* 0x0000000306158223 */ /* 0x004fca0000000015 */
[----:B------:R1:W-:Y:S01]  /*02b0*/  @!P0 STG.E desc[UR6][R16.64], R21 ;  /* 0x0000001510008986 */ /* 0x0003e2000c101906 */
[----:B------:R-:W-:-:S13]  /*02c0*/  ISETP.GE.AND P0, PT, R10, R9, PT ;  /* 0x000000090a00720c */ /* 0x000fda0003f06270 */
[----:B-1----:R-:W-:Y:S05]  /*02d0*/  @!P0 BRA `(.L_x_52) ;  /* 0xfffffffc008c8947 */ /* 0x002fea000383ffff */
.L_x_51:
[----:B------:R-:W-:Y:S05]  /*02e0*/  BSYNC.RECONVERGENT B0 ;  /* 0x0000000000007941 */ /* 0x000fea0003800200 */
.L_x_50:
[----:B------:R-:W0:Y:S01]  /*02f0*/  LDCU UR5, c[0x0][0x384] ;  /* 0x00007080ff0577ac */ /* 0x000e220008000800 */
[----:B------:R-:W-:-:S04]  /*0300*/  UIADD3 UR4, UPT, UPT, UR4, 0x1, URZ ;  /* 0x0000000104047890 */ /* 0x000fc8000fffe0ff */
[----:B0-----:R-:W-:-:S09]  /*0310*/  UISETP.NE.AND UP0, UPT, UR4, UR5, UPT ;  /* 0x000000050400728c */ /* 0x001fd2000bf05270 */
[----:B------:R-:W-:Y:S05]  /*0320*/  BRA.U UP0, `(.L_x_53) ;  /* 0xfffffffd00647547 */ /* 0x000fea000b83ffff */
[----:B------:R-:W-:Y:S05]  /*0330*/  EXIT ;  /* 0x000000000000794d */ /* 0x000fea0003800000 */
.L_x_54:
        /* <DEDUP_REMOVED lines=12> */
.L_x_311:


//--------------------- .text.PreluForward        --------------------------
	.section	.text.PreluForward,"ax",@progbits
	.align	128
        .global         PreluForward
        .type           PreluForward,@function
        .size           PreluForward,(.L_x_312 - PreluForward)
        .other          PreluForward,@"STO_CUDA_ENTRY STV_DEFAULT"
PreluForward:
.text.PreluForward:
        /* <DEDUP_REMOVED lines=12> */
.L_x_58:
[----:B------:R-:W0:Y:S01]  /*00c0*/  LDCU UR5, c[0x0][0x380] ;  /* 0x00007000ff0577ac */ /* 0x000e220008000800 */
[----:B------:R-:W-:Y:S01]  /*00d0*/  BSSY.RECONVERGENT B0, `(.L_x_55) ;  /* 0x0000014000007945 */ /* 0x000fe20003800200 */
[----:B0-----:R-:W-:-:S13]  /*00e0*/  ISETP.GE.AND P0, PT, R0, UR5, PT ;  /* 0x0000000500007c0c */ /* 0x001fda000bf06270 */
[----:B---3--:R-:W-:Y:S05]  /*00f0*/  @P0 BRA `(.L_x_56) ;  /* 0x0000000000440947 */ /* 0x008fea0003800000 */
[----:B------:R-:W0:Y:S01]  /*0100*/  LDC R14, c[0x0][0x380] ;  /* 0x0000e000ff0e7b82 */ /* 0x000e220000000800 */
[----:B------:R-:W-:-:S07]  /*0110*/  MOV R13, R0 ;  /* 0x00000000000d7202 */ /* 0x000fce0000000f00 */
[----:B------:R-:W1:Y:S08]  /*0120*/  LDC.64 R8, c[0x0][0x388] ;  /* 0x0000e200ff087b82 */ /* 0x000e700000000a00 */
[----:B------:R-:W2:Y:S02]  /*0130*/  LDC.64 R10, c[0x0][0x390] ;  /* 0x0000e400ff0a7b82 */ /* 0x000ea40000000a00 */
.L_x_57:
[----:B0--3--:R-:W-:-:S04]  /*0140*/  IMAD R7, R14, UR4, R13 ;  /* 0x000000040e077c24 */ /* 0x009fc8000f8e020d */
[----:B-1----:R-:W-:-:S05]  /*0150*/  IMAD.WIDE R2, R7, 0x4, R8 ;  /* 0x0000000407027825 */ /* 0x002fca00078e0208 */
[----:B------:R-:W3:Y:S02]  /*0160*/  LDG.E R15, desc[UR6][R2.64] ;  /* 0x00000006020f7981 */ /* 0x000ee4000c1e1900 */
[----:B---3--:R-:W-:-:S13]  /*0170*/  FSETP.GT.AND P0, PT, R15, RZ, PT ;  /* 0x000000ff0f00720b */ /* 0x008fda0003f04000 */
[----:B------:R-:W0:Y:S02]  /*0180*/  @!P0 LDC.64 R4, c[0x0][0x398] ;  /* 0x0000e600ff048b82 */ /* 0x000e240000000a00 */
[----:B0-----:R-:W-:-:S06]  /*0190*/  @!P0 IMAD.WIDE R4, R13, 0x4, R4 ;  /* 0x000000040d048825 */ /* 0x001fcc00078e0204 */
[----:B------:R-:W3:Y:S01]  /*01a0*/  @!P0 LDG.E R4, desc[UR6][R4.64] ;  /* 0x0000000604048981 */ /* 0x000ee2000c1e1900 */
[----:B--2---:R-:W-:Y:S01]  /*01b0*/  IMAD.WIDE R6, R7, 0x4, R10 ;  /* 0x0000000407067825 */ /* 0x004fe200078e020a */
[----:B------:R-:W-:-:S03]  /*01c0*/  IADD3 R13, PT, PT, R12, R13, RZ ;  /* 0x0000000d0c0d7210 */ /* 0x000fc60007ffe0ff */
[----:B---3--:R-:W-:Y:S01]  /*01d0*/  @!P0 FMUL R15, R15, R4 ;  /* 0x000000040f0f8220 */ /* 0x008fe20000400000 */
[----:B------:R-:W-:-:S04]  /*01e0*/  ISETP.GE.AND P0, PT, R13, R14, PT ;  /* 0x0000000e0d00720c */ /* 0x000fc80003f06270 */
[----:B------:R3:W-:Y:S09]  /*01f0*/  STG.E desc[UR6][R6.64], R15 ;  /* 0x0000000f06007986 */ /* 0x0007f2000c101906 */
[----:B------:R-:W-:Y:S05]  /*0200*/  @!P0 BRA `(.L_x_57) ;  /* 0xfffffffc00cc8947 */ /* 0x000fea000383ffff */
.L_x_56:
[----:B------:R-:W-:Y:S05]  /*0210*/  BSYNC.RECONVERGENT B0 ;  /* 0x0000000000007941 */ /* 0x000fea0003800200 */
.L_x_55:
[----:B------:R-:W0:Y:S01]  /*0220*/  LDCU UR5, c[0x0][0x384] ;  /* 0x00007080ff0577ac */ /* 0x000e220008000800 */
[----:B------:R-:W-:-:S04]  /*0230*/  UIADD3 UR4, UPT, UPT, UR4, 0x1, URZ ;  /* 0x0000000104047890 */ /* 0x000fc8000fffe0ff */
[----:B0-----:R-:W-:-:S09]  /*0240*/  UISETP.NE.AND UP0, UPT, UR4, UR5, UPT ;  /* 0x000000050400728c */ /* 0x001fd2000bf05270 */
[----:B------:R-:W-:Y:S05]  /*0250*/  BRA.U UP0, `(.L_x_58) ;  /* 0xfffffffd00987547 */ /* 0x000fea000b83ffff */
[----:B------:R-:W-:Y:S05]  /*0260*/  EXIT ;  /* 0x000000000000794d */ /* 0x000fea0003800000 */
.L_x_59:
        /* <DEDUP_REMOVED lines=9> */
.L_x_312:


//--------------------- .text.ThreshBackward      --------------------------
	.section	.text.ThreshBackward,"ax",@progbits
	.align	128
        .global         ThreshBackward
        .type           ThreshBackward,@function
        .size           ThreshBackward,(.L_x_313 - ThreshBackward)
        .other          ThreshBackward,@"STO_CUDA_ENTRY STV_DEFAULT"
ThreshBackward:
.text.ThreshBackward:
        /* <DEDUP_REMOVED lines=12> */
.L_x_63:
[----:B------:R-:W0:Y:S01]  /*00c0*/  LDCU UR5, c[0x0][0x380] ;  /* 0x00007000ff0577ac */ /* 0x000e220008000800 */
[----:B------:R-:W-:Y:S01]  /*00d0*/  BSSY.RECONVERGENT B0, `(.L_x_60) ;  /* 0x000002f000007945 */ /* 0x000fe20003800200 */
[----:B0-----:R-:W-:-:S13]  /*00e0*/  ISETP.GE.AND P0, PT, R0, UR5, PT ;  /* 0x0000000500007c0c */ /* 0x001fda000bf06270 */
[----:B------:R-:W-:Y:S05]  /*00f0*/  @P0 BRA `(.L_x_61) ;  /* 0x0000000000b00947 */ /* 0x000fea0003800000 */
[----:B------:R-:W-:-:S07]  /*0100*/  MOV R6, R0 ;  /* 0x0000000000067202 */ /* 0x000fce0000000f00 */
.L_x_62:
[----:B------:R-:W0:Y:S08]  /*0110*/  LDC R5, c[0x0][0x380] ;  /* 0x0000e000ff057b82 */ /* 0x000e300000000800 */
[----:B------:R-:W1:Y:S08]  /*0120*/  LDC.64 R10, c[0x0][0x3b0] ;  /* 0x0000ec00ff0a7b82 */ /* 0x000e700000000a00 */
[----:B------:R-:W2:Y:S01]  /*0130*/  LDC.64 R2, c[0x0][0x388] ;  /* 0x0000e200ff027b82 */ /* 0x000ea20000000a00 */
[----:B0-----:R-:W-:-:S07]  /*0140*/  IMAD R21, R5, UR4, R6 ;  /* 0x0000000405157c24 */ /* 0x001fce000f8e0206 */
[----:B------:R-:W0:Y:S01]  /*0150*/  LDC.64 R12, c[0x0][0x398] ;  /* 0x0000e600ff0c7b82 */ /* 0x000e220000000a00 */
[----:B-1----:R-:W-:-:S07]  /*0160*/  IMAD.WIDE R10, R6, 0x4, R10 ;  /* 0x00000004060a7825 */ /* 0x002fce00078e020a */
[----:B------:R-:W1:Y:S01]  /*0170*/  LDC.64 R18, c[0x0][0x390] ;  /* 0x0000e400ff127b82 */ /* 0x000e620000000a00 */
[----:B------:R-:W3:Y:S01]  /*0180*/  LDG.E R10, desc[UR6][R10.64] ;  /* 0x000000060a0a7981 */ /* 0x000ee2000c1e1900 */
[----:B--2---:R-:W-:-:S05]  /*0190*/  IMAD.WIDE R2, R21, 0x4, R2 ;  /* 0x0000000415027825 */ /* 0x004fca00078e0202 */
[----:B------:R-:W3:Y:S01]  /*01a0*/  LDG.E R7, desc[UR6][R2.64] ;  /* 0x0000000602077981 */ /* 0x000ee2000c1e1900 */
[----:B0-----:R-:W-:Y:S01]  /*01b0*/  IMAD.WIDE R8, R21, 0x4, R12 ;  /* 0x0000000415087825 */ /* 0x001fe200078e020c */
[----:B---3--:R-:W-:-:S13]  /*01c0*/  FSETP.GT.AND P0, PT, R7, R10, PT ;  /* 0x0000000a0700720b */ /* 0x008fda0003f04000 */
[----:B------:R-:W0:Y:S01]  /*01d0*/  @P0 LDC.64 R16, c[0x0][0x3b8] ;  /* 0x0000ee00ff100b82 */ /* 0x000e220000000a00 */
[----:B------:R-:W2:Y:S07]  /*01e0*/  @P0 LDG.E R7, desc[UR6][R8.64] ;  /* 0x0000000608070981 */ /* 0x000eae000c1e1900 */
[----:B------:R-:W3:Y:S01]  /*01f0*/  @P0 LDC.64 R14, c[0x0][0x3c0] ;  /* 0x0000f000ff0e0b82 */ /* 0x000ee20000000a00 */
[----:B0-----:R-:W-:-:S06]  /*0200*/  @P0 IMAD.WIDE R16, R6, 0x4, R16 ;  /* 0x0000000406100825 */ /* 0x001fcc00078e0210 */
[----:B------:R-:W2:Y:S01]  /*0210*/  @P0 LDG.E R16, desc[UR6][R16.64] ;  /* 0x0000000610100981 */ /* 0x000ea2000c1e1900 */
[----:B-1----:R-:W-:-:S04]  /*0220*/  IMAD.WIDE R10, R21, 0x4, R18 ;  /* 0x00000004150a7825 */ /* 0x002fc800078e0212 */
[----:B------:R-:W-:-:S04]  /*0230*/  IMAD.WIDE R12, R6, 0x4, R12 ;  /* 0x00000004060c7825 */ /* 0x000fc800078e020c */
[----:B---3--:R-:W-:-:S04]  /*0240*/  @P0 IMAD.WIDE R14, R6, 0x4, R14 ;  /* 0x00000004060e0825 */ /* 0x008fc800078e020e */
[----:B--2---:R-:W-:Y:S02]  /*0250*/  @P0 FMUL R7, R16, R7 ;  /* 0x0000000710070220 */ /* 0x004fe40000400000 */
[----:B------:R-:W0:Y:S03]  /*0260*/  LDC.64 R16, c[0x0][0x3a0] ;  /* 0x0000e800ff107b82 */ /* 0x000e260000000a00 */
[----:B------:R1:W-:Y:S04]  /*0270*/  @P0 STG.E desc[UR6][R10.64], R7 ;  /* 0x000000070a000986 */ /* 0x0003e8000c101906 */
[----:B------:R-:W2:Y:S04]  /*0280*/  @P0 LDG.E R18, desc[UR6][R12.64] ;  /* 0x000000060c120981 */ /* 0x000ea8000c1e1900 */
[----:B------:R-:W2:Y:S04]  /*0290*/  @P0 LDG.E R19, desc[UR6][R2.64] ;  /* 0x0000000602130981 */ /* 0x000ea8000c1e1900 */
[----:B------:R-:W2:Y:S01]  /*02a0*/  @P0 LDG.E R21, desc[UR6][R14.64] ;  /* 0x000000060e150981 */ /* 0x000ea2000c1e1900 */
[----:B0-----:R-:W-:-:S04]  /*02b0*/  @!P0 IMAD.WIDE R16, R6, 0x4, R16 ;  /* 0x0000000406108825 */ /* 0x001fc800078e0210 */
[----:B--2---:R-:W-:Y:S02]  /*02c0*/  @P0 FFMA R21, R18, R19, R21 ;  /* 0x0000001312150223 */ /* 0x004fe40000000015 */
[----:B------:R-:W0:Y:S03]  /*02d0*/  LDC.64 R18, c[0x0][0x3a8] ;  /* 0x0000ea00ff127b82 */ /* 0x000e260000000a00 */
[----:B------:R1:W-:Y:S04]  /*02e0*/  @P0 STG.E desc[UR6][R14.64], R21 ;  /* 0x000000150e000986 */ /* 0x0003e8000c101906 */
[----:B------:R-:W2:Y:S04]  /*02f0*/  @!P0 LDG.E R9, desc[UR6][R8.64] ;  /* 0x0000000608098981 */ /* 0x000ea8000c1e1900 */
[----:B------:R-:W2:Y:S01]  /*0300*/  @!P0 LDG.E R16, desc[UR6][R16.64] ;  /* 0x0000000610108981 */ /* 0x000ea2000c1e1900 */
        /* <DEDUP_REMOVED lines=11> */
.L_x_61:
[----:B------:R-:W-:Y:S05]  /*03c0*/  BSYNC.RECONVERGENT B0 ;  /* 0x0000000000007941 */ /* 0x000fea0003800200 */
.L_x_60:
[----:B------:R-:W0:Y:S01]  /*03d0*/  LDCU UR5, c[0x0][0x384] ;  /* 0x00007080ff0577ac */ /* 0x000e220008000800 */
[----:B------:R-:W-:-:S04]  /*03e0*/  UIADD3 UR4, UPT, UPT, UR4, 0x1, URZ ;  /* 0x0000000104047890 */ /* 0x000fc8000fffe0ff */
[----:B0-----:R-:W-:-:S09]  /*03f0*/  UISETP.NE.AND UP0, UPT, UR4, UR5, UPT ;  /* 0x000000050400728c */ /* 0x001fd2000bf05270 */
[----:B------:R-:W-:Y:S05]  /*0400*/  BRA.U UP0, `(.L_x_63) ;  /* 0xfffffffd002c7547 */ /* 0x000fea000b83ffff */
[----:B------:R-:W-:Y:S05]  /*0410*/  EXIT ;  /* 0x000000000000794d */ /* 0x000fea0003800000 */
.L_x_64:
        /* <DEDUP_REMOVED lines=14> */
.L_x_313:


//--------------------- .text.ThreshForward       --------------------------
	.section	.text.ThreshForward,"ax",@progbits
	.align	128
        .global         ThreshForward
        .type           ThreshForward,@function
        .size           ThreshForward,(.L_x_314 - ThreshForward)
        .other          ThreshForward,@"STO_CUDA_ENTRY STV_DEFAULT"
ThreshForward:
.text.ThreshForward:
        /* <DEDUP_REMOVED lines=12> */
.L_x_68:
[----:B------:R-:W0:Y:S01]  /*00c0*/  LDCU UR5, c[0x0][0x380] ;  /* 0x00007000ff0577ac */ /* 0x000e220008000800 */
[----:B------:R-:W-:Y:S01]  /*00d0*/  BSSY.RECONVERGENT B0, `(.L_x_65) ;  /* 0x000001c000007945 */ /* 0x000fe20003800200 */
[----:B0-----:R-:W-:-:S13]  /*00e0*/  ISETP.GE.AND P0, PT, R0, UR5, PT ;  /* 0x0000000500007c0c */ /* 0x001fda000bf06270 */
[----:B------:R-:W-:Y:S05]  /*00f0*/  @P0 BRA `(.L_x_66) ;  /* 0x0000000000640947 */ /* 0x000fea0003800000 */
[----:B------:R-:W0:Y:S01]  /*0100*/  LDC R9, c[0x0][0x380] ;  /* 0x0000e000ff097b82 */ /* 0x000e220000000800 */
[----:B------:R-:W-:-:S07]  /*0110*/  MOV R10, R0 ;  /* 0x00000000000a7202 */ /* 0x000fce0000000f00 */
[----:B------:R-:W1:Y:S08]  /*0120*/  LDC.64 R2, c[0x0][0x388] ;  /* 0x0000e200ff027b82 */ /* 0x000e700000000a00 */
[----:B------:R-:W2:Y:S08]  /*0130*/  LDC.64 R4, c[0x0][0x3a0] ;  /* 0x0000e800ff047b82 */ /* 0x000eb00000000a00 */
[----:B------:R-:W3:Y:S02]  /*0140*/  LDC.64 R6, c[0x0][0x390] ;  /* 0x0000e400ff067b82 */ /* 0x000ee40000000a00 */
.L_x_67:
[----:B0-----:R-:W-:Y:S02]  /*0150*/  IMAD R21, R9, UR4, R10 ;  /* 0x0000000409157c24 */ /* 0x001fe4000f8e020a */
[----:B--2---:R-:W-:-:S04]  /*0160*/  IMAD.WIDE R14, R10, 0x4, R4 ;  /* 0x000000040a0e7825 */ /* 0x004fc800078e0204 */
[----:B-1----:R-:W-:Y:S02]  /*0170*/  IMAD.WIDE R12, R21, 0x4, R2 ;  /* 0x00000004150c7825 */ /* 0x002fe400078e0202 */
[----:B------:R-:W2:Y:S04]  /*0180*/  LDG.E R14, desc[UR6][R14.64] ;  /* 0x000000060e0e7981 */ /* 0x000ea8000c1e1900 */
[----:B------:R-:W2:Y:S02]  /*0190*/  LDG.E R11, desc[UR6][R12.64] ;  /* 0x000000060c0b7981 */ /* 0x000ea4000c1e1900 */
[----:B--2---:R-:W-:-:S13]  /*01a0*/  FSETP.GT.AND P0, PT, R11, R14, PT ;  /* 0x0000000e0b00720b */ /* 0x004fda0003f04000 */
[----:B------:R-:W0:Y:S08]  /*01b0*/  @P0 LDC.64 R16, c[0x0][0x3a8] ;  /* 0x0000ea00ff100b82 */ /* 0x000e300000000a00 */
[----:B------:R-:W1:Y:S01]  /*01c0*/  @!P0 LDC.64 R18, c[0x0][0x398] ;  /* 0x0000e600ff128b82 */ /* 0x000e620000000a00 */
[----:B0-----:R-:W-:-:S05]  /*01d0*/  @P0 IMAD.WIDE R16, R10, 0x4, R16 ;  /* 0x000000040a100825 */ /* 0x001fca00078e0210 */
[----:B------:R-:W2:Y:S01]  /*01e0*/  @P0 LDG.E R20, desc[UR6][R16.64] ;  /* 0x0000000610140981 */ /* 0x000ea2000c1e1900 */
[----:B-1----:R-:W-:-:S06]  /*01f0*/  @!P0 IMAD.WIDE R18, R10, 0x4, R18 ;  /* 0x000000040a128825 */ /* 0x002fcc00078e0212 */
[----:B------:R-:W4:Y:S01]  /*0200*/  @!P0 LDG.E R18, desc[UR6][R18.64] ;  /* 0x0000000612128981 */ /* 0x000f22000c1e1900 */
[----:B---3--:R-:W-:Y:S01]  /*0210*/  IMAD.WIDE R12, R21, 0x4, R6 ;  /* 0x00000004150c7825 */ /* 0x008fe200078e0206 */
[----:B------:R-:W-:Y:S02]  /*0220*/  IADD3 R10, PT, PT, R8, R10, RZ ;  /* 0x0000000a080a7210 */ /* 0x000fe40007ffe0ff */
[----:B------:R-:W-:Y:S02]  /*0230*/  @!P0 MOV R20, R11 ;  /* 0x0000000b00148202 */ /* 0x000fe40000000f00 */
[----:B----4-:R-:W-:-:S05]  /*0240*/  @!P0 MOV R11, R18 ;  /* 0x00000012000b8202 */ /* 0x010fca0000000f00 */
[----:B--2---:R-:W-:-:S05]  /*0250*/  FMUL R11, R20, R11 ;  /* 0x0000000b140b7220 */ /* 0x004fca0000400000 */
[----:B------:R4:W-:Y:S01]  /*0260*/  STG.E desc[UR6][R12.64], R11 ;  /* 0x0000000b0c007986 */ /* 0x0009e2000c101906 */
[----:B------:R-:W-:-:S13]  /*0270*/  ISETP.GE.AND P0, PT, R10, R9, PT ;  /* 0x000000090a00720c */ /* 0x000fda0003f06270 */
[----:B----4-:R-:W-:Y:S05]  /*0280*/  @!P0 BRA `(.L_x_67) ;  /* 0xfffffffc00b08947 */ /* 0x010fea000383ffff */
.L_x_66:
[----:B------:R-:W-:Y:S05]  /*0290*/  BSYNC.RECONVERGENT B0 ;  /* 0x0000000000007941 */ /* 0x000fea0003800200 */
.L_x_65:
[----:B------:R-:W0:Y:S01]  /*02a0*/  LDCU UR5, c[0x0][0x384] ;  /* 0x00007080ff0577ac */ /* 0x000e220008000800 */
[----:B------:R-:W-:-:S04]  /*02b0*/  UIADD3 UR4, UPT, UPT, UR4, 0x1, URZ ;  /* 0x0000000104047890 */ /* 0x000fc8000fffe0ff */
[----:B0-----:R-:W-:-:S09]  /*02c0*/  UISETP.NE.AND UP0, UPT, UR4, UR5, UPT ;  /* 0x000000050400728c */ /* 0x001fd2000bf05270 */
[----:B------:R-:W-:Y:S05]  /*02d0*/  BRA.U UP0, `(.L_x_68) ;  /* 0xfffffffd00787547 */ /* 0x000fea000b83ffff */
[----:B------:R-:W-:Y:S05]  /*02e0*/  EXIT ;  /* 0x000000000000794d */ /* 0x000fea0003800000 */
.L_x_69:
        /* <DEDUP_REMOVED lines=9> */
.L_x_314:


//--------------------- .text.l1l2regularizationfloat --------------------------
	.section	.text.l1l2regularizationfloat,"ax",@progbits
	.align	128
        .global         l1l2regularizationfloat
        .type           l1l2regularizationfloat,@function
        .size           l1l2regularizationfloat,(.L_x_297 - l1l2regularizationfloat)
        .other          l1l2regularizationfloat,@"STO_CUDA_ENTRY STV_DEFAULT"
l1l2regularizationfloat:
.text.l1l2regularizationfloat:
        /* <DEDUP_REMOVED lines=13> */
[----:B------:R-:W0:Y:S06]  /*00d0*/  LDCU UR5, c[0x0][0x3b0] ;  /* 0x00007600ff0577ac */ /* 0x000e2c0008000800 */
[----:B------:R-:W0:Y:S01]  /*00e0*/  LDC.64 R6, c[0x0][0x3a8] ;  /* 0x0000ea00ff067b82 */ /* 0x000e220000000a00 */
[----:B-1----:R-:W-:-:S07]  /*00f0*/  IMAD R2, R2, UR4, RZ ;  /* 0x0000000402027c24 */ /* 0x002fce000f8e02ff */
.L_x_72:
[----:B0-----:R-:W-:-:S05]  /*0100*/  IMAD.WIDE R14, R13, 0x4, R10 ;  /* 0x000000040d0e7825 */ /* 0x001fca00078e020a */
[----:B--2---:R-:W2:Y:S01]  /*0110*/  LDG.E R0, desc[UR6][R14.64] ;  /* 0x000000060e007981 */ /* 0x004ea2000c1e1900 */
[----:B------:R-:W0:Y:S01]  /*0120*/  LDC.64 R16, c[0x0][0x398] ;  /* 0x0000e600ff107b82 */ /* 0x000e220000000a00 */
[----:B------:R-:W-:Y:S07]  /*0130*/  YIELD ;  /* 0x0000000000007946 */ /* 0x000fee0003800000 */
[----:B-1----:R-:W1:Y:S01]  /*0140*/  LDC.64 R18, c[0x0][0x3a0] ;  /* 0x0000e800ff127b82 */ /* 0x002e620000000a00 */
[----:B--2---:R-:W-:-:S05]  /*0150*/  FMUL R3, |R0|, R7 ;  /* 0x0000000700037220 */ /* 0x004fca0000400200 */
[----:B0-----:R0:W-:Y:S04]  /*0160*/  REDG.E.ADD.F32.FTZ.RN.STRONG.GPU desc[UR6][R16.64], R3 ;  /* 0x00000003100079a6 */ /* 0x0011e8000c12f306 */
[----:B------:R-:W2:Y:S01]  /*0170*/  LDG.E R0, desc[UR6][R14.64] ;  /* 0x000000060e007981 */ /* 0x000ea2000c1e1900 */
[----:B---3--:R-:W-:-:S04]  /*0180*/  IMAD.WIDE R4, R13, 0x4, R8 ;  /* 0x000000040d047825 */ /* 0x008fc800078e0208 */
[----:B--2---:R-:W-:-:S04]  /*0190*/  FMUL R0, R0, R0 ;  /* 0x0000000000007220 */ /* 0x004fc80000400000 */
[----:B------:R-:W-:-:S05]  /*01a0*/  FMUL.D2 R21, R0, UR5 ;  /* 0x0000000500157c20 */ /* 0x000fca0008300000 */
[----:B-1----:R1:W-:Y:S04]  /*01b0*/  REDG.E.ADD.F32.FTZ.RN.STRONG.GPU desc[UR6][R18.64], R21 ;  /* 0x00000015120079a6 */ /* 0x0023e8000c12f306 */
[----:B------:R-:W2:Y:S04]  /*01c0*/  LDG.E R0, desc[UR6][R14.64] ;  /* 0x000000060e007981 */ /* 0x000ea8000c1e1900 */
[----:B------:R-:W3:Y:S01]  /*01d0*/  LDG.E R23, desc[UR6][R4.64] ;  /* 0x0000000604177981 */ /* 0x000ee2000c1e1900 */
[----:B------:R-:W5:Y:S01]  /*01e0*/  MUFU.RCP R25, R6 ;  /* 0x0000000600197308 */ /* 0x000f620000001000 */
[----:B------:R-:W-:Y:S01]  /*01f0*/  IMAD.IADD R13, R2, 0x1, R13 ;  /* 0x00000001020d7824 */ /* 0x000fe200078e020d */
[----:B------:R-:W-:Y:S04]  /*0200*/  BSSY.RECONVERGENT B0, `(.L_x_70) ;  /* 0x0000010000007945 */ /* 0x000fe80003800200 */
[----:B----4-:R-:W-:Y:S01]  /*0210*/  ISETP.GE.AND P2, PT, R13, UR8, PT ;  /* 0x000000080d007c0c */ /* 0x010fe2000bf46270 */
[----:B-----5:R-:W-:-:S04]  /*0220*/  FFMA R12, R25, -R6, 1 ;  /* 0x3f800000190c7423 */ /* 0x020fc80000000806 */
[----:B------:R-:W-:Y:S01]  /*0230*/  FFMA R25, R25, R12, R25 ;  /* 0x0000000c19197223 */ /* 0x000fe20000000019 */
[----:B--2---:R-:W-:-:S04]  /*0240*/  FSETP.GT.AND P0, PT, R0, RZ, PT ;  /* 0x000000ff0000720b */ /* 0x004fc80003f04000 */
[----:B0-----:R-:W-:Y:S01]  /*0250*/  FSEL R3, R7, -R7, P0 ;  /* 0x8000000707037208 */ /* 0x001fe20000000000 */
[----:B---3--:R-:W-:-:S04]  /*0260*/  FFMA R0, R0, UR5, R23 ;  /* 0x0000000500007c23 */ /* 0x008fc80008000017 */
[----:B------:R-:W-:-:S04]  /*0270*/  FADD R0, R3, R0 ;  /* 0x0000000003007221 */ /* 0x000fc80000000000 */
[----:B------:R-:W0:Y:S01]  /*0280*/  FCHK P0, R0, R6 ;  /* 0x0000000600007302 */ /* 0x000e220000000000 */
[----:B------:R-:W-:-:S04]  /*0290*/  FFMA R3, R0, R25, RZ ;  /* 0x0000001900037223 */ /* 0x000fc800000000ff */
[----:B------:R-:W-:-:S04]  /*02a0*/  FFMA R12, R3, -R6, R0 ;  /* 0x80000006030c7223 */ /* 0x000fc80000000000 */
[----:B------:R-:W-:Y:S01]  /*02b0*/  FFMA R3, R25, R12, R3 ;  /* 0x0000000c19037223 */ /* 0x000fe20000000003 */
[----:B01----:R-:W-:Y:S06]  /*02c0*/  @!P0 BRA `(.L_x_71) ;  /* 0x00000000000c8947 */ /* 0x003fec0003800000 */
[----:B------:R-:W-:-:S07]  /*02d0*/  MOV R12, 0x2f0 ;  /* 0x000002f0000c7802 */ /* 0x000fce0000000f00 */
[----:B------:R-:W-:Y:S05]  /*02e0*/  CALL.REL.NOINC `($__internal_0_$__cuda_sm3x_div_rn_noftz_f32_slowpath) ;  /* 0x0000000000147944 */ /* 0x000fea0003c00000 */
[----:B------:R-:W-:-:S07]  /*02f0*/  IMAD.MOV.U32 R3, RZ, RZ, R0 ;  /* 0x000000ffff037224 */ /* 0x000fce00078e0000 */
.L_x_71:
[----:B------:R-:W-:Y:S05]  /*0300*/  BSYNC.RECONVERGENT B0 ;  /* 0x0000000000007941 */ /* 0x000fea0003800200 */
.L_x_70:
[----:B------:R1:W-:Y:S01]  /*0310*/  STG.E desc[UR6][R4.64], R3 ;  /* 0x0000000304007986 */ /* 0x0003e2000c101906 */
[----:B------:R-:W-:Y:S05]  /*0320*/  @!P2 BRA `(.L_x_72) ;  /* 0xfffffffc0074a947 */ /* 0x000fea000383ffff */
[----:B------:R-:W-:Y:S05]  /*0330*/  EXIT ;  /* 0x000000000000794d */ /* 0x000fea0003800000 */
        .weak           $__internal_0_$__cuda_sm3x_div_rn_noftz_f32_slowpath
        .type           $__internal_0_$__cuda_sm3x_div_rn_noftz_f32_slowpath,@function
        .size           $__internal_0_$__cuda_sm3x_div_rn_noftz_f32_slowpath,(.L_x_297 - $__internal_0_$__cuda_sm3x_div_rn_noftz_f32_slowpath)
$__internal_0_$__cuda_sm3x_div_rn_noftz_f32_slowpath:
[----:B------:R-:W0:Y:S01]  /*0340*/  LDC R3, c[0x0][0x3a8] ;  /* 0x0000ea00ff037b82 */ /* 0x000e220000000800 */
[--C-:B------:R-:W-:Y:S01]  /*0350*/  SHF.R.U32.HI R15, RZ, 0x17, R0.reuse ;  /* 0x00000017ff0f7819 */ /* 0x100fe20000011600 */
[----:B------:R-:W1:Y:S01]  /*0360*/  LDCU UR4, c[0x0][0x3a8] ;  /* 0x00007500ff0477ac */ /* 0x000e620008000800 */
[----:B------:R-:W-:Y:S01]  /*0370*/  BSSY.RECONVERGENT B1, `(.L_x_73) ;  /* 0x0000064000017945 */ /* 0x000fe20003800200 */
[----:B------:R-:W-:Y:S01]  /*0380*/  IMAD.MOV.U32 R16, RZ, RZ, R0 ;  /* 0x000000ffff107224 */ /* 0x000fe200078e0000 */
[----:B------:R-:W-:-:S05]  /*0390*/  LOP3.LUT R20, R15, 0xff, RZ, 0xc0, !PT ;  /* 0x000000ff0f147812 */ /* 0x000fca00078ec0ff */
[----:B------:R-:W-:Y:S02]  /*03a0*/  VIADD R19, R20, 0xffffffff ;  /* 0xffffffff14137836 */ /* 0x000fe40000000000 */
[----:B-1----:R-:W-:Y:S01]  /*03b0*/  IMAD.U32 R17, RZ, RZ, UR4 ;  /* 0x00000004ff117e24 */ /* 0x002fe2000f8e00ff */
[----:B0-----:R-:W-:-:S04]  /*03c0*/  SHF.R.U32.HI R14, RZ, 0x17, R3 ;  /* 0x00000017ff0e7819 */ /* 0x001fc80000011603 */
[----:B------:R-:W-:-:S05]  /*03d0*/  LOP3.LUT R14, R14, 0xff, RZ, 0xc0, !PT ;  /* 0x000000ff0e0e7812 */ /* 0x000fca00078ec0ff */
[----:B------:R-:W-:-:S05]  /*03e0*/  VIADD R18, R14, 0xffffffff ;  /* 0xffffffff0e127836 */ /* 0x000fca0000000000 */
[----:B------:R-:W-:-:S04]  /*03f0*/  ISETP.GT.U32.AND P0, PT, R18, 0xfd, PT ;  /* 0x000000fd1200780c */ /* 0x000fc80003f04070 */
[----:B------:R-:W-:-:S13]  /*0400*/  ISETP.GT.U32.OR P0, PT, R19, 0xfd, P0 ;  /* 0x000000fd1300780c */ /* 0x000fda0000704470 */
[----:B------:R-:W-:Y:S01]  /*0410*/  @!P0 IMAD.MOV.U32 R15, RZ, RZ, RZ ;  /* 0x000000ffff0f8224 */ /* 0x000fe200078e00ff */
[----:B------:R-:W-:Y:S06]  /*0420*/  @!P0 BRA `(.L_x_74) ;  /* 0x00000000005c8947 */ /* 0x000fec0003800000 */
[----:B------:R-:W-:Y:S02]  /*0430*/  FSETP.GTU.FTZ.AND P1, PT, |R3|, +INF , PT ;  /* 0x7f8000000300780b */ /* 0x000fe40003f3c200 */
[----:B------:R-:W-:-:S04]  /*0440*/  FSETP.GTU.FTZ.AND P0, PT, |R0|, +INF , PT ;  /* 0x7f8000000000780b */ /* 0x000fc80003f1c200 */
[----:B------:R-:W-:-:S13]  /*0450*/  PLOP3.LUT P0, PT, P0, P1, PT, 0xf8, 0x8f ;  /* 0x00000000008f781c */ /* 0x000fda0000703f70 */
[----:B------:R-:W-:Y:S05]  /*0460*/  @P0 BRA `(.L_x_75) ;  /* 0x00000004004c0947 */ /* 0x000fea0003800000 */
[----:B------:R-:W-:-:S13]  /*0470*/  LOP3.LUT P0, RZ, R17, 0x7fffffff, R16, 0xc8, !PT ;  /* 0x7fffffff11ff7812 */ /* 0x000fda000780c810 */
[----:B------:R-:W-:Y:S05]  /*0480*/  @!P0 BRA `(.L_x_76) ;  /* 0x00000004003c8947 */ /* 0x000fea0003800000 */
[C---:B------:R-:W-:Y:S02]  /*0490*/  FSETP.NEU.FTZ.AND P3, PT, |R0|.reuse, +INF , PT ;  /* 0x7f8000000000780b */ /* 0x040fe40003f7d200 */
[----:B------:R-:W-:Y:S02]  /*04a0*/  FSETP.NEU.FTZ.AND P1, PT, |R3|, +INF , PT ;  /* 0x7f8000000300780b */ /* 0x000fe40003f3d200 */
[----:B------:R-:W-:-:S11]  /*04b0*/  FSETP.NEU.FTZ.AND P0, PT, |R0|, +INF , PT ;  /* 0x7f8000000000780b */ /* 0x000fd60003f1d200 */
[----:B------:R-:W-:Y:S05]  /*04c0*/  @!P1 BRA !P3, `(.L_x_76) ;  /* 0x00000004002c9947 */ /* 0x000fea0005800000 */
[----:B------:R-:W-:-:S04]  /*04d0*/  LOP3.LUT P3, RZ, R16, 0x7fffffff, RZ, 0xc0, !PT ;  /* 0x7fffffff10ff7812 */ /* 0x000fc8000786c0ff */
[----:B------:R-:W-:-:S13]  /*04e0*/  PLOP3.LUT P1, PT, P1, P3, PT, 0x2f, 0xf2 ;  /* 0x0000000000f2781c */ /* 0x000fda0000f26577 */
[----:B------:R-:W-:Y:S05]  /*04f0*/  @P1 BRA `(.L_x_77) ;  /* 0x0000000400181947 */ /* 0x000fea0003800000 */
[----:B------:R-:W-:-:S04]  /*0500*/  LOP3.LUT P1, RZ, R17, 0x7fffffff, RZ, 0xc0, !PT ;  /* 0x7fffffff11ff7812 */ /* 0x000fc8000782c0ff */
[----:B------:R-:W-:-:S13]  /*0510*/  PLOP3.LUT P0, PT, P0, P1, PT, 0x2f, 0xf2 ;  /* 0x0000000000f2781c */ /* 0x000fda0000702577 */
[----:B------:R-:W-:Y:S05]  /*0520*/  @P0 BRA `(.L_x_78) ;  /* 0x0000000400000947 */ /* 0x000fea0003800000 */
[----:B------:R-:W-:Y:S02]  /*0530*/  ISETP.GE.AND P0, PT, R19, RZ, PT ;  /* 0x000000ff1300720c */ /* 0x000fe40003f06270 */
[----:B------:R-:W-:-:S11]  /*0540*/  ISETP.GE.AND P1, PT, R18, RZ, PT ;  /* 0x000000ff1200720c */ /* 0x000fd60003f26270 */
[----:B------:R-:W-:Y:S02]  /*0550*/  @P0 IMAD.MOV.U32 R15, RZ, RZ, RZ ;  /* 0x000000ffff0f0224 */ /* 0x000fe400078e00ff */
[----:B------:R-:W-:Y:S01]  /*0560*/  @!P0 FFMA R16, R0, 1.84467440737095516160e+19, RZ ;  /* 0x5f80000000108823 */ /* 0x000fe200000000ff */
[----:B------:R-:W-:Y:S02]  /*0570*/  @!P0 IMAD.MOV.U32 R15, RZ, RZ, -0x40 ;  /* 0xffffffc0ff0f8424 */ /* 0x000fe400078e00ff */
[----:B------:R-:W-:Y:S02]  /*0580*/  @!P1 FFMA R17, R3, 1.84467440737095516160e+19, RZ ;  /* 0x5f80000003119823 */ /* 0x000fe400000000ff */
[----:B------:R-:W-:-:S07]  /*0590*/  @!P1 VIADD R15, R15, 0x40 ;  /* 0x000000400f0f9836 */ /* 0x000fce0000000000 */
.L_x_74:
[----:B------:R-:W-:Y:S01]  /*05a0*/  LEA R0, R14, 0xc0800000, 0x17 ;  /* 0xc08000000e007811 */ /* 0x000fe200078eb8ff */
[----:B------:R-:W-:Y:S04]  /*05b0*/  BSSY.RECONVERGENT B2, `(.L_x_79) ;  /* 0x0000036000027945 */ /* 0x000fe80003800200 */
[----:B------:R-:W-:Y:S02]  /*05c0*/  IMAD.IADD R18, R17, 0x1, -R0 ;  /* 0x0000000111127824 */ /* 0x000fe400078e0a00 */
[----:B------:R-:W-:Y:S02]  /*05d0*/  VIADD R17, R20, 0xffffff81 ;  /* 0xffffff8114117836 */ /* 0x000fe40000000000 */
[----:B------:R-:W0:Y:S01]  /*05e0*/  MUFU.RCP R3, R18 ;  /* 0x0000001200037308 */ /* 0x000e220000001000 */
[----:B------:R-:W-:Y:S01]  /*05f0*/  FADD.FTZ R19, -R18, -RZ ;  /* 0x800000ff12137221 */ /* 0x000fe20000010100 */
[----:B------:R-:W-:-:S03]  /*0600*/  IMAD R0, R17, -0x800000, R16 ;  /* 0xff80000011007824 */ /* 0x000fc600078e0210 */
[----:B0-----:R-:W-:-:S04]  /*0610*/  FFMA R20, R3, R19, 1 ;  /* 0x3f80000003147423 */ /* 0x001fc80000000013 */
[----:B------:R-:W-:-:S04]  /*0620*/  FFMA R3, R3, R20, R3 ;  /* 0x0000001403037223 */ /* 0x000fc80000000003 */
[----:B------:R-:W-:-:S04]  /*0630*/  FFMA R16, R0, R3, RZ ;  /* 0x0000000300107223 */ /* 0x000fc800000000ff */
[----:B------:R-:W-:-:S04]  /*0640*/  FFMA R20, R19, R16, R0 ;  /* 0x0000001013147223 */ /* 0x000fc80000000000 */
[----:B------:R-:W-:Y:S01]  /*0650*/  FFMA R20, R3, R20, R16 ;  /* 0x0000001403147223 */ /* 0x000fe20000000010 */
[----:B------:R-:W-:-:S03]  /*0660*/  IADD3 R16, PT, PT, R17, 0x7f, -R14 ;  /* 0x0000007f11107810 */ /* 0x000fc60007ffe80e */
[----:B------:R-:W-:Y:S02]  /*0670*/  FFMA R19, R19, R20, R0 ;  /* 0x0000001413137223 */ /* 0x000fe40000000000 */
[----:B------:R-:W-:Y:S02]  /*0680*/  IMAD.IADD R15, R16, 0x1, R15 ;  /* 0x00000001100f7824 */ /* 0x000fe400078e020f */
[----:B------:R-:W-:-:S05]  /*0690*/  FFMA R0, R3, R19, R20 ;  /* 0x0000001303007223 */ /* 0x000fca0000000014 */
[----:B------:R-:W-:-:S04]  /*06a0*/  SHF.R.U32.HI R14, RZ, 0x17, R0 ;  /* 0x00000017ff0e7819 */ /* 0x000fc80000011600 */
[----:B------:R-:W-:-:S05]  /*06b0*/  LOP3.LUT R14, R14, 0xff, RZ, 0xc0, !PT ;  /* 0x000000ff0e0e7812 */ /* 0x000fca00078ec0ff */
[----:B------:R-:W-:-:S04]  /*06c0*/  IMAD.IADD R17, R14, 0x1, R15 ;  /* 0x000000010e117824 */ /* 0x000fc800078e020f */
[----:B------:R-:W-:-:S05]  /*06d0*/  VIADD R14, R17, 0xffffffff ;  /* 0xffffffff110e7836 */ /* 0x000fca0000000000 */
[----:B------:R-:W-:-:S13]  /*06e0*/  ISETP.GE.U32.AND P0, PT, R14, 0xfe, PT ;  /* 0x000000fe0e00780c */ /* 0x000fda0003f06070 */
[----:B------:R-:W-:Y:S05]  /*06f0*/  @!P0 BRA `(.L_x_80) ;  /* 0x0000000000808947 */ /* 0x000fea0003800000 */
[----:B------:R-:W-:-:S13]  /*0700*/  ISETP.GT.AND P0, PT, R17, 0xfe, PT ;  /* 0x000000fe1100780c */ /* 0x000fda0003f04270 */
[----:B------:R-:W-:Y:S05]  /*0710*/  @P0 BRA `(.L_x_81) ;  /* 0x00000000006c0947 */ /* 0x000fea0003800000 */
[----:B------:R-:W-:-:S13]  /*0720*/  ISETP.GE.AND P0, PT, R17, 0x1, PT ;  /* 0x000000011100780c */ /* 0x000fda0003f06270 */
[----:B------:R-:W-:Y:S05]  /*0730*/  @P0 BRA `(.L_x_82) ;  /* 0x0000000000740947 */ /* 0x000fea0003800000 */
[----:B------:R-:W-:Y:S02]  /*0740*/  ISETP.GE.AND P0, PT, R17, -0x18, PT ;  /* 0xffffffe81100780c */ /* 0x000fe40003f06270 */
[----:B------:R-:W-:-:S11]  /*0750*/  LOP3.LUT R0, R0, 0x80000000, RZ, 0xc0, !PT ;  /* 0x8000000000007812 */ /* 0x000fd600078ec0ff */
[----:B------:R-:W-:Y:S05]  /*0760*/  @!P0 BRA `(.L_x_82) ;  /* 0x0000000000688947 */ /* 0x000fea0003800000 */
[-CC-:B------:R-:W-:Y:S01]  /*0770*/  FFMA.RZ R14, R3, R19.reuse, R20.reuse ;  /* 0x00000013030e7223 */ /* 0x180fe2000000c014 */
[C---:B------:R-:W-:Y:S01]  /*0780*/  VIADD R16, R17.reuse, 0x20 ;  /* 0x0000002011107836 */ /* 0x040fe20000000000 */
[C---:B------:R-:W-:Y:S02]  /*0790*/  ISETP.NE.AND P3, PT, R17.reuse, RZ, PT ;  /* 0x000000ff1100720c */ /* 0x040fe40003f65270 */
[----:B------:R-:W-:Y:S01]  /*07a0*/  ISETP.NE.AND P1, PT, R17, RZ, PT ;  /* 0x000000ff1100720c */ /* 0x000fe20003f25270 */
[----:B------:R-:W-:Y:S01]  /*07b0*/  IMAD.MOV R17, RZ, RZ, -R17 ;  /* 0x000000ffff117224 */ /* 0x000fe200078e0a11 */
[----:B------:R-:W-:Y:S01]  /*07c0*/  LOP3.LUT R15, R14, 0x7fffff, RZ, 0xc0, !PT ;  /* 0x007fffff0e0f7812 */ /* 0x000fe200078ec0ff */
[CCC-:B------:R-:W-:Y:S01]  /*07d0*/  FFMA.RP R14, R3.reuse, R19.reuse, R20.reuse ;  /* 0x00000013030e7223 */ /* 0x1c0fe20000008014 */
[----:B------:R-:W-:Y:S02]  /*07e0*/  FFMA.RM R3, R3, R19, R20 ;  /* 0x0000001303037223 */ /* 0x000fe40000004014 */
[----:B------:R-:W-:-:S03]  /*07f0*/  LOP3.LUT R15, R15, 0x800000, RZ, 0xfc, !PT ;  /* 0x008000000f0f7812 */ /* 0x000fc600078efcff */
[----:B------:R-:W-:Y:S02]  /*0800*/  FSETP.NEU.FTZ.AND P0, PT, R14, R3, PT ;  /* 0x000000030e00720b */ /* 0x000fe40003f1d000 */
[----:B------:R-:W-:Y:S02]  /*0810*/  SHF.L.U32 R16, R15, R16, RZ ;  /* 0x000000100f107219 */ /* 0x000fe400000006ff */
[----:B------:R-:W-:Y:S02]  /*0820*/  SEL R14, R17, RZ, P3 ;  /* 0x000000ff110e7207 */ /* 0x000fe40001800000 */
[----:B------:R-:W-:Y:S02]  /*0830*/  ISETP.NE.AND P1, PT, R16, RZ, P1 ;  /* 0x000000ff1000720c */ /* 0x000fe40000f25270 */
[----:B------:R-:W-:Y:S02]  /*0840*/  SHF.R.U32.HI R14, RZ, R14, R15 ;  /* 0x0000000eff0e7219 */ /* 0x000fe4000001160f */
[----:B------:R-:W-:-:S02]  /*0850*/  PLOP3.LUT P0, PT, P0, P1, PT, 0xf8, 0x8f ;  /* 0x00000000008f781c */ /* 0x000fc40000703f70 */
[----:B------:R-:W-:Y:S02]  /*0860*/  SHF.R.U32.HI R16, RZ, 0x1, R14 ;  /* 0x00000001ff107819 */ /* 0x000fe4000001160e */
[----:B------:R-:W-:-:S04]  /*0870*/  SEL R3, RZ, 0x1, !P0 ;  /* 0x00000001ff037807 */ /* 0x000fc80004000000 */
[----:B------:R-:W-:-:S04]  /*0880*/  LOP3.LUT R3, R3, 0x1, R16, 0xf8, !PT ;  /* 0x0000000103037812 */ /* 0x000fc800078ef810 */
[----:B------:R-:W-:-:S05]  /*0890*/  LOP3.LUT R3, R3, R14, RZ, 0xc0, !PT ;  /* 0x0000000e03037212 */ /* 0x000fca00078ec0ff */
[----:B------:R-:W-:-:S05]  /*08a0*/  IMAD.IADD R3, R16, 0x1, R3 ;  /* 0x0000000110037824 */ /* 0x000fca00078e0203 */
[----:B------:R-:W-:Y:S01]  /*08b0*/  LOP3.LUT R0, R3, R0, RZ, 0xfc, !PT ;  /* 0x0000000003007212 */ /* 0x000fe200078efcff */
[----:B------:R-:W-:Y:S06]  /*08c0*/  BRA `(.L_x_82) ;  /* 0x0000000000107947 */ /* 0x000fec0003800000 */
.L_x_81:
[----:B------:R-:W-:-:S04]  /*08d0*/  LOP3.LUT R0, R0, 0x80000000, RZ, 0xc0, !PT ;  /* 0x8000000000007812 */ /* 0x000fc800078ec0ff */
[----:B------:R-:W-:Y:S01]  /*08e0*/  LOP3.LUT R0, R0, 0x7f800000, RZ, 0xfc, !PT ;  /* 0x7f80000000007812 */ /* 0x000fe200078efcff */
[----:B------:R-:W-:Y:S06]  /*08f0*/  BRA `(.L_x_82) ;  /* 0x0000000000047947 */ /* 0x000fec0003800000 */
.L_x_80:
[----:B------:R-:W-:-:S07]  /*0900*/  IMAD R0, R15, 0x800000, R0 ;  /* 0x008000000f007824 */ /* 0x000fce00078e0200 */
.L_x_82:
[----:B------:R-:W-:Y:S05]  /*0910*/  BSYNC.RECONVERGENT B2 ;  /* 0x0000000000027941 */ /* 0x000fea0003800200 */
.L_x_79:
[----:B------:R-:W-:Y:S05]  /*0920*/  BRA `(.L_x_83) ;  /* 0x0000000000207947 */ /* 0x000fea0003800000 */
.L_x_78:
[----:B------:R-:W-:-:S04]  /*0930*/  LOP3.LUT R0, R17, 0x80000000, R16, 0x48, !PT ;  /* 0x8000000011007812 */ /* 0x000fc800078e4810 */
[----:B------:R-:W-:Y:S01]  /*0940*/  LOP3.LUT R0, R0, 0x7f800000, RZ, 0xfc, !PT ;  /* 0x7f80000000007812 */ /* 0x000fe200078efcff */
[----:B------:R-:W-:Y:S06]  /*0950*/  BRA `(.L_x_83) ;  /* 0x0000000000147947 */ /* 0x000fec0003800000 */
.L_x_77:
[----:B------:R-:W-:Y:S01]  /*0960*/  LOP3.LUT R0, R17, 0x80000000, R16, 0x48, !PT ;  /* 0x8000000011007812 */ /* 0x000fe200078e4810 */
[----:B------:R-:W-:Y:S06]  /*0970*/  BRA `(.L_x_83) ;  /* 0x00000000000c7947 */ /* 0x000fec0003800000 */
.L_x_76:
[----:B------:R-:W0:Y:S01]  /*0980*/  MUFU.RSQ R0, -QNAN ;  /* 0xffc0000000007908 */ /* 0x000e220000001400 */
[----:B------:R-:W-:Y:S05]  /*0990*/  BRA `(.L_x_83) ;  /* 0x0000000000047947 */ /* 0x000fea0003800000 */
.L_x_75:
[----:B------:R-:W-:-:S07]  /*09a0*/  FADD.FTZ R0, R0, R3 ;  /* 0x0000000300007221 */ /* 0x000fce0000010000 */
.L_x_83:
[----:B------:R-:W-:Y:S05]  /*09b0*/  BSYNC.RECONVERGENT B1 ;  /* 0x0000000000017941 */ /* 0x000fea0003800200 */
.L_x_73:
[----:B------:R-:W-:Y:S02]  /*09c0*/  IMAD.MOV.U32 R14, RZ, RZ, R12 ;  /* 0x000000ffff0e7224 */ /* 0x000fe400078e000c */
[----:B------:R-:W-:-:S04]  /*09d0*/  IMAD.MOV.U32 R15, RZ, RZ, 0x0 ;  /* 0x00000000ff0f7424 */ /* 0x000fc800078e00ff */
[----:B0-----:R-:W-:Y:S05]  /*09e0*/  RET.REL.NODEC R14 `(l1l2regularizationfloat) ;  /* 0xfffffff40e847950 */ /* 0x001fea0003c3ffff */
.L_x_84:
        /* <DEDUP_REMOVED lines=9> */
.L_x_297:


//--------------------- .text.Segment1stDim       --------------------------
	.section	.text.Segment1stDim,"ax",@progbits
	.align	128
        .global         Segment1stDim
        .type           Segment1stDim,@function
        .size           Segment1stDim,(.L_x_316 - Segment1stDim)
        .other          Segment1stDim,@"STO_CUDA_ENTRY STV_DEFAULT"
Segment1stDim:
.text.Segment1stDim:
[----:B------:R-:W-:Y:S01]  /*0000*/  LDC R1, c[0x0][0x37c] ;  /* 0x0000df00ff017b82 */ /* 0x000fe20000000800 */
[----:B------:R-:W0:Y:S07]  /*0010*/  S2R R0, SR_TID.X ;  /* 0x0000000000007919 */ /* 0x000e2e0000002100 */
[----:B------:R-:W-:Y:S01]  /*0020*/  S2UR UR4, SR_CTAID.Y ;  /* 0x00000000000479c3 */ /* 0x000fe20000002600 */
[----:B------:R-:W1:Y:S01]  /*0030*/  LDCU UR5, c[0x0][0x370] ;  /* 0x00006e00ff0577ac */ /* 0x000e620008000800 */
[----:B------:R-:W2:Y:S06]  /*0040*/  LDCU UR7, c[0x0][0x398] ;  /* 0x00007300ff0777ac */ /* 0x000eac0008000800 */
[----:B------:R-:W1:Y:S08]  /*0050*/  S2UR UR6, SR_CTAID.X ;  /* 0x00000000000679c3 */ /* 0x000e700000002500 */
[----:B------:R-:W0:Y:S01]  /*0060*/  LDC R7, c[0x0][0x360] ;  /* 0x0000d800ff077b82 */ /* 0x000e220000000800 */
[----:B-1----:R-:W-:-:S06]  /*0070*/  UIMAD UR4, UR4, UR5, UR6 ;  /* 0x00000005040472a4 */ /* 0x002fcc000f8e0206 */
[----:B0-----:R-:W-:-:S05]  /*0080*/  IMAD R7, R7, UR4, R0 ;  /* 0x0000000407077c24 */ /* 0x001fca000f8e0200 */
[----:B--2---:R-:W-:-:S13]  /*0090*/  ISETP.GE.AND P0, PT, R7, UR7, PT ;  /* 0x0000000707007c0c */ /* 0x004fda000bf06270 */
[----:B------:R-:W-:Y:S05]  /*00a0*/  @P0 EXIT ;  /* 0x000000000000094d */ /* 0x000fea0003800000 */
[----:B------:R-:W0:Y:S01]  /*00b0*/  LDC R0, c[0x0][0x380] ;  /* 0x0000e000ff007b82 */ /* 0x000e220000000800 */
[----:B------:R-:W1:Y:S07]  /*00c0*/  LDCU.64 UR4, c[0x0][0x358] ;  /* 0x00006b00ff0477ac */ /* 0x000e6e0008000a00 */
[----:B------:R-:W2:Y:S01]  /*00d0*/  LDC.64 R2, c[0x0][0x388] ;  /* 0x0000e200ff027b82 */ /* 0x000ea20000000a00 */
[----:B0-----:R-:W-:-:S04]  /*00e0*/  IMAD R5, R0, UR7, R7 ;  /* 0x0000000700057c24 */ /* 0x001fc8000f8e0207 */
[----:B--2---:R-:W-:-:S03]  /*00f0*/  IMAD.WIDE R2, R5, 0x4, R2 ;  /* 0x0000000405027825 */ /* 0x004fc600078e0202 */
[----:B------:R-:W0:Y:S03]  /*0100*/  LDC.64 R4, c[0x0][0x390] ;  /* 0x0000e400ff047b82 */ /* 0x000e260000000a00 */
[----:B-1----:R-:W2:Y:S01]  /*0110*/  LDG.E R3, desc[UR4][R2.64] ;  /* 0x0000000402037981 */ /* 0x002ea2000c1e1900 */
[----:B0-----:R-:W-:-:S05]  /*0120*/  IMAD.WIDE R4, R7, 0x4, R4 ;  /* 0x0000000407047825 */ /* 0x001fca00078e0204 */
[----:B--2---:R-:W-:Y:S01]  /*0130*/  STG.E desc[UR4][R4.64], R3 ;  /* 0x0000000304007986 */ /* 0x004fe2000c101904 */
[----:B------:R-:W-:Y:S05]  /*0140*/  EXIT ;  /* 0x000000000000794d */ /* 0x000fea0003800000 */
.L_x_85:
        /* <DEDUP_REMOVED lines=11> */
.L_x_316:


//--------------------- .text.adadeltafloat       --------------------------
	.section	.text.adadeltafloat,"ax",@progbits
	.align	128
        .global         adadeltafloat
        .type           adadeltafloat,@function
        .size           adadeltafloat,(.L_x_299 - adadeltafloat)
        .other          adadeltafloat,@"STO_CUDA_ENTRY STV_DEFAULT"
adadeltafloat:
.text.adadeltafloat:
        /* <DEDUP_REMOVED lines=15> */
[----:B------:R-:W0:Y:S01]  /*00f0*/  LDCU UR8, c[0x0][0x3ac] ;  /* 0x00007580ff0877ac */ /* 0x000e220008000800 */
[----:B-1----:R-:W-:-:S07]  /*0100*/  IMAD R12, R12, UR4, RZ ;  /* 0x000000040c0c7c24 */ /* 0x002fce000f8e02ff */
.L_x_91:
[----:B01----:R-:W-:-:S04]  /*0110*/  IMAD.WIDE R2, R13, 0x4, R10 ;  /* 0x000000040d027825 */ /* 0x003fc800078e020a */
[----:B---3--:R-:W-:Y:S01]  /*0120*/  IMAD.WIDE R4, R13, 0x4, R8 ;  /* 0x000000040d047825 */ /* 0x008fe200078e0208 */
[----:B--2---:R-:W2:Y:S04]  /*0130*/  LDG.E R0, desc[UR6][R2.64] ;  /* 0x0000000602007981 */ /* 0x004ea8000c1e1900 */
[----:B------:R-:W2:Y:S02]  /*0140*/  LDG.E R15, desc[UR6][R4.64] ;  /* 0x00000006040f7981 */ /* 0x000ea4000c1e1900 */
[----:B--2---:R-:W-:-:S05]  /*0150*/  FFMA R17, R15, R15, R0 ;  /* 0x0000000f0f117223 */ /* 0x004fca0000000000 */
[----:B------:R0:W-:Y:S04]  /*0160*/  STG.E desc[UR6][R2.64], R17 ;  /* 0x0000001102007986 */ /* 0x0001e8000c101906 */
[----:B------:R-:W2:Y:S01]  /*0170*/  LDG.E R0, desc[UR6][R4.64] ;  /* 0x0000000604007981 */ /* 0x000ea2000c1e1900 */
[----:B------:R-:W-:Y:S01]  /*0180*/  VIADD R14, R17, 0xf3000000 ;  /* 0xf3000000110e7836 */ /* 0x000fe20000000000 */
[----:B------:R0:W1:Y:S01]  /*0190*/  MUFU.RSQ R16, R17 ;  /* 0x0000001100107308 */ /* 0x0000620000001400 */
[--C-:B------:R-:W-:Y:S01]  /*01a0*/  IMAD.MOV.U32 R15, RZ, RZ, R13.reuse ;  /* 0x000000ffff0f7224 */ /* 0x100fe200078e000d */
[----:B------:R-:W-:Y:S01]  /*01b0*/  BSSY.RECONVERGENT B0, `(.L_x_86) ;  /* 0x000000e000007945 */ /* 0x000fe20003800200 */
[----:B------:R-:W-:Y:S01]  /*01c0*/  IMAD.IADD R13, R12, 0x1, R13 ;  /* 0x000000010c0d7824 */ /* 0x000fe200078e020d */
[----:B------:R-:W-:-:S04]  /*01d0*/  ISETP.GT.U32.AND P0, PT, R14, 0x727fffff, PT ;  /* 0x727fffff0e00780c */ /* 0x000fc80003f04070 */
[----:B----4-:R-:W-:Y:S01]  /*01e0*/  ISETP.GE.AND P2, PT, R13, UR9, PT ;  /* 0x000000090d007c0c */ /* 0x010fe2000bf46270 */
[----:B--2---:R-:W-:-:S08]  /*01f0*/  FMUL R0, R0, -UR5 ;  /* 0x8000000500007c20 */ /* 0x004fd00008400000 */
[----:B01----:R-:W-:Y:S05]  /*0200*/  @!P0 BRA `(.L_x_87) ;  /* 0x0000000000108947 */ /* 0x003fea0003800000 */
[----:B------:R-:W-:-:S07]  /*0210*/  MOV R19, 0x230 ;  /* 0x0000023000137802 */ /* 0x000fce0000000f00 */
[----:B------:R-:W-:Y:S05]  /*0220*/  CALL.REL.NOINC `($__internal_1_$__cuda_sm20_sqrt_rn_f32_slowpath) ;  /* 0x0000000000687944 */ /* 0x000fea0003c00000 */
[----:B------:R-:W-:Y:S01]  /*0230*/  MOV R2, R14 ;  /* 0x0000000e00027202 */ /* 0x000fe20000000f00 */
[----:B------:R-:W-:Y:S06]  /*0240*/  BRA `(.L_x_88) ;  /* 0x0000000000107947 */ /* 0x000fec0003800000 */
.L_x_87:
[----:B------:R-:W-:Y:S01]  /*0250*/  FMUL.FTZ R2, R17, R16 ;  /* 0x0000001011027220 */ /* 0x000fe20000410000 */
[----:B------:R-:W-:-:S03]  /*0260*/  FMUL.FTZ R14, R16, 0.5 ;  /* 0x3f000000100e7820 */ /* 0x000fc60000410000 */
[----:B------:R-:W-:-:S04]  /*0270*/  FFMA R3, -R2, R2, R17 ;  /* 0x0000000202037223 */ /* 0x000fc80000000111 */
[----:B------:R-:W-:-:S07]  /*0280*/  FFMA R2, R3, R14, R2 ;  /* 0x0000000e03027223 */ /* 0x000fce0000000002 */
.L_x_88:
[----:B------:R-:W-:Y:S05]  /*0290*/  BSYNC.RECONVERGENT B0 ;  /* 0x0000000000007941 */ /* 0x000fea0003800200 */
.L_x_86:
[----:B------:R-:W-:Y:S01]  /*02a0*/  FADD R19, R2, UR8 ;  /* 0x0000000802137e21 */ /* 0x000fe20008000000 */
[----:B------:R-:W-:Y:S03]  /*02b0*/  BSSY.RECONVERGENT B0, `(.L_x_89) ;  /* 0x000000c000007945 */ /* 0x000fe60003800200 */
[----:B------:R-:W0:Y:S08]  /*02c0*/  MUFU.RCP R2, R19 ;  /* 0x0000001300027308 */ /* 0x000e300000001000 */
[----:B------:R-:W1:Y:S01]  /*02d0*/  FCHK P0, R0, R19 ;  /* 0x0000001300007302 */ /* 0x000e620000000000 */
[----:B0-----:R-:W-:-:S04]  /*02e0*/  FFMA R3, -R19, R2, 1 ;  /* 0x3f80000013037423 */ /* 0x001fc80000000102 */
[----:B------:R-:W-:-:S04]  /*02f0*/  FFMA R3, R2, R3, R2 ;  /* 0x0000000302037223 */ /* 0x000fc80000000002 */
[----:B------:R-:W-:-:S04]  /*0300*/  FFMA R2, R0, R3, RZ ;  /* 0x0000000300027223 */ /* 0x000fc800000000ff */
[----:B------:R-:W-:-:S04]  /*0310*/  FFMA R14, -R19, R2, R0 ;  /* 0x00000002130e7223 */ /* 0x000fc80000000100 */
[----:B------:R-:W-:Y:S01]  /*0320*/  FFMA R17, R3, R14, R2 ;  /* 0x0000000e03117223 */ /* 0x000fe20000000002 */
[----:B-1----:R-:W-:Y:S06]  /*0330*/  @!P0 BRA `(.L_x_90) ;  /* 0x00000000000c8947 */ /* 0x002fec0003800000 */
[----:B------:R-:W-:-:S07]  /*0340*/  MOV R2, 0x360 ;  /* 0x0000036000027802 */ /* 0x000fce0000000f00 */
[----:B------:R-:W-:Y:S05]  /*0350*/  CALL.REL.NOINC `($__internal_2_$__cuda_sm3x_div_rn_noftz_f32_slowpath) ;  /* 0x00000000007c7944 */ /* 0x000fea0003c00000 */
[----:B------:R-:W-:-:S07]  /*0360*/  IMAD.MOV.U32 R17, RZ, RZ, R0 ;  /* 0x000000ffff117224 */ /* 0x000fce00078e0000 */
.L_x_90:
[----:B------:R-:W-:Y:S05]  /*0370*/  BSYNC.RECONVERGENT B0 ;  /* 0x0000000000007941 */ /* 0x000fea0003800200 */
.L_x_89:
[----:B------:R-:W-:-:S05]  /*0380*/  IMAD.WIDE R2, R15, 0x4, R6 ;  /* 0x000000040f027825 */ /* 0x000fca00078e0206 */
[----:B------:R1:W-:Y:S04]  /*0390*/  STG.E desc[UR6][R2.64], R17 ;  /* 0x0000001102007986 */ /* 0x0003e8000c101906 */
[----:B------:R1:W-:Y:S01]  /*03a0*/  STG.E desc[UR6][R4.64], RZ ;  /* 0x000000ff04007986 */ /* 0x0003e2000c101906 */
[----:B------:R-:W-:Y:S05]  /*03b0*/  @!P2 BRA `(.L_x_91) ;  /* 0xfffffffc0054a947 */ /* 0x000fea000383ffff */
[----:B------:R-:W-:Y:S05]  /*03c0*/  EXIT ;  /* 0x000000000000794d */ /* 0x000fea0003800000 */
        .weak           $__internal_1_$__cuda_sm20_sqrt_rn_f32_slowpath
        .type           $__internal_1_$__cuda_sm20_sqrt_rn_f32_slowpath,@function
        .size           $__internal_1_$__cuda_sm20_sqrt_rn_f32_slowpath,($__internal_2_$__cuda_sm3x_div_rn_noftz_f32_slowpath - $__internal_1_$__cuda_sm20_sqrt_rn_f32_slowpath)
$__internal_1_$__cuda_sm20_sqrt_rn_f32_slowpath:
[----:B------:R-:W-:-:S13]  /*03d0*/  LOP3.LUT P0, RZ, R17, 0x7fffffff, RZ, 0xc0, !PT ;  /* 0x7fffffff11ff7812 */ /* 0x000fda000780c0ff */
[----:B------:R-:W-:Y:S01]  /*03e0*/  @!P0 IMAD.MOV.U32 R3, RZ, RZ, R17 ;  /* 0x000000ffff038224 */ /* 0x000fe200078e0011 */
[----:B------:R-:W-:Y:S06]  /*03f0*/  @!P0 BRA `(.L_x_92) ;  /* 0x0000000000448947 */ /* 0x000fec0003800000 */
[----:B------:R-:W-:Y:S01]  /*0400*/  FSETP.GEU.FTZ.AND P0, PT, R17, RZ, PT ;  /* 0x000000ff1100720b */ /* 0x000fe20003f1e000 */
[----:B------:R-:W-:-:S12]  /*0410*/  IMAD.MOV.U32 R2, RZ, RZ, R17 ;  /* 0x000000ffff027224 */ /* 0x000fd800078e0011 */
[----:B------:R-:W-:Y:S01]  /*0420*/  @!P0 MOV R3, 0x7fffffff ;  /* 0x7fffffff00038802 */ /* 0x000fe20000000f00 */
[----:B------:R-:W-:Y:S06]  /*0430*/  @!P0 BRA `(.L_x_92) ;  /* 0x0000000000348947 */ /* 0x000fec0003800000 */
[----:B------:R-:W-:-:S13]  /*0440*/  FSETP.GTU.FTZ.AND P0, PT, |R2|, +INF , PT ;  /* 0x7f8000000200780b */ /* 0x000fda0003f1c200 */
[----:B------:R-:W-:Y:S01]  /*0450*/  @P0 FADD.FTZ R3, R2, 1 ;  /* 0x3f80000002030421 */ /* 0x000fe20000010000 */
[----:B------:R-:W-:Y:S06]  /*0460*/  @P0 BRA `(.L_x_92) ;  /* 0x0000000000280947 */ /* 0x000fec0003800000 */
[----:B------:R-:W-:-:S13]  /*0470*/  FSETP.NEU.FTZ.AND P0, PT, |R2|, +INF , PT ;  /* 0x7f8000000200780b */ /* 0x000fda0003f1d200 */
[----:B------:R-:W-:-:S04]  /*0480*/  @P0 FFMA R14, R2, 1.84467440737095516160e+19, RZ ;  /* 0x5f800000020e0823 */ /* 0x000fc800000000ff */
[----:B------:R-:W0:Y:S02]  /*0490*/  @P0 MUFU.RSQ R3, R14 ;  /* 0x0000000e00030308 */ /* 0x000e240000001400 */
[----:B0-----:R-:W-:Y:S01]  /*04a0*/  @P0 FMUL.FTZ R17, R14, R3 ;  /* 0x000000030e110220 */ /* 0x001fe20000410000 */
[----:B------:R-:W-:Y:S01]  /*04b0*/  @P0 FMUL.FTZ R18, R3, 0.5 ;  /* 0x3f00000003120820 */ /* 0x000fe20000410000 */
[----:B------:R-:W-:Y:S02]  /*04c0*/  @!P0 IMAD.MOV.U32 R3, RZ, RZ, R2 ;  /* 0x000000ffff038224 */ /* 0x000fe400078e0002 */
[----:B------:R-:W-:-:S04]  /*04d0*/  @P0 FADD.FTZ R16, -R17, -RZ ;  /* 0x800000ff11100221 */ /* 0x000fc80000010100 */
[----:B------:R-:W-:-:S04]  /*04e0*/  @P0 FFMA R16, R17, R16, R14 ;  /* 0x0000001011100223 */ /* 0x000fc8000000000e */
[----:B------:R-:W-:-:S04]  /*04f0*/  @P0 FFMA R16, R16, R18, R17 ;  /* 0x0000001210100223 */ /* 0x000fc80000000011 */
[----:B------:R-:W-:-:S07]  /*0500*/  @P0 FMUL.FTZ R3, R16, 2.3283064365386962891e-10 ;  /* 0x2f80000010030820 */ /* 0x000fce0000410000 */
.L_x_92:
[----:B------:R-:W-:Y:S02]  /*0510*/  IMAD.MOV.U32 R14, RZ, RZ, R3 ;  /* 0x000000ffff0e7224 */ /* 0x000fe400078e0003 */
[----:B------:R-:W-:Y:S02]  /*0520*/  HFMA2 R3, -RZ, RZ, 0, 0 ;  /* 0x00000000ff037431 */ /* 0x000fe400000001ff */
[----:B------:R-:W-:-:S04]  /*0530*/  IMAD.MOV.U32 R2, RZ, RZ, R19 ;  /* 0x000000ffff027224 */ /* 0x000fc800078e0013 */
[----:B------:R-:W-:Y:S05]  /*0540*/  RET.REL.NODEC R2 `(adadeltafloat) ;  /* 0xfffffff802ac7950 */ /* 0x000fea0003c3ffff */
        .weak           $__internal_2_$__cuda_sm3x_div_rn_noftz_f32_slowpath
        .type           $__internal_2_$__cuda_sm3x_div_rn_noftz_f32_slowpath,@function
        .size           $__internal_2_$__cuda_sm3x_div_rn_noftz_f32_slowpath,(.L_x_299 - $__internal_2_$__cuda_sm3x_div_rn_noftz_f32_slowpath)
$__internal_2_$__cuda_sm3x_div_rn_noftz_f32_slowpath:
[----:B------:R-:W-:Y:S01]  /*0550*/  SHF.R.U32.HI R14, RZ, 0x17, R19 ;  /* 0x00000017ff0e7819 */ /* 0x000fe20000011613 */
[----:B------:R-:W-:Y:S01]  /*0560*/  BSSY.RECONVERGENT B1, `(.L_x_93) ;  /* 0x0000065000017945 */ /* 0x000fe20003800200 */
[--C-:B------:R-:W-:Y:S01]  /*0570*/  SHF.R.U32.HI R3, RZ, 0x17, R0.reuse ;  /* 0x00000017ff037819 */ /* 0x100fe20000011600 */
[----:B------:R-:W-:Y:S01]  /*0580*/  IMAD.MOV.U32 R17, RZ, RZ, R0 ;  /* 0x000000ffff117224 */ /* 0x000fe200078e0000 */
[----:B------:R-:W-:Y:S02]  /*0590*/  LOP3.LUT R14, R14, 0xff, RZ, 0xc0, !PT ;  /* 0x000000ff0e0e7812 */ /* 0x000fe400078ec0ff */
[----:B------:R-:W-:Y:S02]  /*05a0*/  LOP3.LUT R22, R3, 0xff, RZ, 0xc0, !PT ;  /* 0x000000ff03167812 */ /* 0x000fe400078ec0ff */
[----:B------:R-:W-:Y:S01]  /*05b0*/  MOV R18, R19 ;  /* 0x0000001300127202 */ /* 0x000fe20000000f00 */
[----:B------:R-:W-:Y:S02]  /*05c0*/  VIADD R21, R14, 0xffffffff ;  /* 0xffffffff0e157836 */ /* 0x000fe40000000000 */
[----:B------:R-:W-:-:S03]  /*05d0*/  VIADD R20, R22, 0xffffffff ;  /* 0xffffffff16147836 */ /* 0x000fc60000000000 */
[----:B------:R-:W-:-:S04]  /*05e0*/  ISETP.GT.U32.AND P0, PT, R21, 0xfd, PT ;  /* 0x000000fd1500780c */ /* 0x000fc80003f04070 */
[----:B------:R-:W-:-:S13]  /*05f0*/  ISETP.GT.U32.OR P0, PT, R20, 0xfd, P0 ;  /* 0x000000fd1400780c */ /* 0x000fda0000704470 */
[----:B------:R-:W-:Y:S01]  /*0600*/  @!P0 IMAD.MOV.U32 R16, RZ, RZ, RZ ;  /* 0x000000ffff108224 */ /* 0x000fe200078e00ff */
[----:B------:R-:W-:Y:S06]  /*0610*/  @!P0 BRA `(.L_x_94) ;  /* 0x0000000000608947 */ /* 0x000fec0003800000 */
[----:B------:R-:W-:Y:S01]  /*0620*/  FSETP.GTU.FTZ.AND P0, PT, |R0|, +INF , PT ;  /* 0x7f8000000000780b */ /* 0x000fe20003f1c200 */
[----:B------:R-:W-:Y:S01]  /*0630*/  IMAD.MOV.U32 R3, RZ, RZ, R19 ;  /* 0x000000ffff037224 */ /* 0x000fe200078e0013 */
        /* <DEDUP_REMOVED lines=17> */
[----:B------:R-:W-:Y:S01]  /*0750*/  @P0 IMAD.MOV.U32 R16, RZ, RZ, RZ ;  /* 0x000000ffff100224 */ /* 0x000fe200078e00ff */
[----:B------:R-:W-:Y:S01]  /*0760*/  @!P0 MOV R16, 0xffffffc0 ;  /* 0xffffffc000108802 */ /* 0x000fe20000000f00 */
[----:B------:R-:W-:Y:S01]  /*0770*/  @!P0 FFMA R17, R0, 1.84467440737095516160e+19, RZ ;  /* 0x5f80000000118823 */ /* 0x000fe200000000ff */
[----:B------:R-:W-:-:S03]  /*0780*/  @!P1 FFMA R18, R3, 1.84467440737095516160e+19, RZ ;  /* 0x5f80000003129823 */ /* 0x000fc600000000ff */
[----:B------:R-:W-:-:S07]  /*0790*/  @!P1 VIADD R16, R16, 0x40 ;  /* 0x0000004010109836 */ /* 0x000fce0000000000 */
.L_x_94:
[----:B------:R-:W-:Y:S01]  /*07a0*/  LEA R3, R14, 0xc0800000, 0x17 ;  /* 0xc08000000e037811 */ /* 0x000fe200078eb8ff */
[----:B------:R-:W-:Y:S01]  /*07b0*/  VIADD R19, R22, 0xffffff81 ;  /* 0xffffff8116137836 */ /* 0x000fe20000000000 */
[----:B------:R-:W-:Y:S03]  /*07c0*/  BSSY.RECONVERGENT B2, `(.L_x_99) ;  /* 0x0000035000027945 */ /* 0x000fe60003800200 */
[----:B------:R-:W-:Y:S02]  /*07d0*/  IMAD.IADD R20, R18, 0x1, -R3 ;  /* 0x0000000112147824 */ /* 0x000fe400078e0a03 */
[C---:B------:R-:W-:Y:S01]  /*07e0*/  IMAD R0, R19.reuse, -0x800000, R17 ;  /* 0xff80000013007824 */ /* 0x040fe200078e0211 */
[----:B------:R-:W-:Y:S01]  /*07f0*/  IADD3 R19, PT, PT, R19, 0x7f, -R14 ;  /* 0x0000007f13137810 */ /* 0x000fe20007ffe80e */
[----:B------:R-:W0:Y:S01]  /*0800*/  MUFU.RCP R3, R20 ;  /* 0x0000001400037308 */ /* 0x000e220000001000 */
[----:B------:R-:W-:-:S02]  /*0810*/  FADD.FTZ R21, -R20, -RZ ;  /* 0x800000ff14157221 */ /* 0x000fc40000010100 */
[----:B------:R-:W-:Y:S02]  /*0820*/  IADD3 R19, PT, PT, R19, R16, RZ ;  /* 0x0000001013137210 */ /* 0x000fe40007ffe0ff */
[----:B0-----:R-:W-:-:S04]  /*0830*/  FFMA R18, R3, R21, 1 ;  /* 0x3f80000003127423 */ /* 0x001fc80000000015 */
[----:B------:R-:W-:-:S04]  /*0840*/  FFMA R3, R3, R18, R3 ;  /* 0x0000001203037223 */ /* 0x000fc80000000003 */
[----:B------:R-:W-:-:S04]  /*0850*/  FFMA R18, R0, R3, RZ ;  /* 0x0000000300127223 */ /* 0x000fc800000000ff */
[----:B------:R-:W-:-:S04]  /*0860*/  FFMA R17, R21, R18, R0 ;  /* 0x0000001215117223 */ /* 0x000fc80000000000 */
[----:B------:R-:W-:-:S04]  /*0870*/  FFMA R18, R3, R17, R18 ;  /* 0x0000001103127223 */ /* 0x000fc80000000012 */
[----:B------:R-:W-:-:S04]  /*0880*/  FFMA R21, R21, R18, R0 ;  /* 0x0000001215157223 */ /* 0x000fc80000000000 */
        /* <DEDUP_REMOVED lines=14> */
[CCC-:B------:R-:W-:Y:S01]  /*0970*/  FFMA.RZ R14, R3.reuse, R21.reuse, R18.reuse ;  /* 0x00000015030e7223 */ /* 0x1c0fe2000000c012 */
[C---:B------:R-:W-:Y:S02]  /*0980*/  IADD3 R17, PT, PT, R20.reuse, 0x20, RZ ;  /* 0x0000002014117810 */ /* 0x040fe40007ffe0ff */
[----:B------:R-:W-:Y:S02]  /*0990*/  ISETP.NE.AND P3, PT, R20, RZ, PT ;  /* 0x000000ff1400720c */ /* 0x000fe40003f65270 */
[----:B------:R-:W-:Y:S01]  /*09a0*/  LOP3.LUT R16, R14, 0x7fffff, RZ, 0xc0, !PT ;  /* 0x007fffff0e107812 */ /* 0x000fe200078ec0ff */
[CCC-:B------:R-:W-:Y:S01]  /*09b0*/  FFMA.RP R14, R3.reuse, R21.reuse, R18.reuse ;  /* 0x00000015030e7223 */ /* 0x1c0fe20000008012 */
[----:B------:R-:W-:Y:S01]  /*09c0*/  FFMA.RM R3, R3, R21, R18 ;  /* 0x0000001503037223 */ /* 0x000fe20000004012 */
[----:B------:R-:W-:Y:S01]  /*09d0*/  IMAD.MOV R18, RZ, RZ, -R20 ;  /* 0x000000ffff127224 */ /* 0x000fe200078e0a14 */
[----:B------:R-:W-:Y:S02]  /*09e0*/  LOP3.LUT R16, R16, 0x800000, RZ, 0xfc, !PT ;  /* 0x0080000010107812 */ /* 0x000fe400078efcff */
[----:B------:R-:W-:-:S02]  /*09f0*/  ISETP.NE.AND P1, PT, R20, RZ, PT ;  /* 0x000000ff1400720c */ /* 0x000fc40003f25270 */
[----:B------:R-:W-:Y:S02]  /*0a00*/  SHF.L.U32 R17, R16, R17, RZ ;  /* 0x0000001110117219 */ /* 0x000fe400000006ff */
[----:B------:R-:W-:Y:S02]  /*0a10*/  FSETP.NEU.FTZ.AND P0, PT, R14, R3, PT ;  /* 0x000000030e00720b */ /* 0x000fe40003f1d000 */
        /* <DEDUP_REMOVED lines=11> */
.L_x_101:
[----:B------:R-:W-:-:S04]  /*0ad0*/  LOP3.LUT R0, R0, 0x80000000, RZ, 0xc0, !PT ;  /* 0x8000000000007812 */ /* 0x000fc800078ec0ff */
[----:B------:R-:W-:Y:S01]  /*0ae0*/  LOP3.LUT R0, R0, 0x7f800000, RZ, 0xfc, !PT ;  /* 0x7f80000000007812 */ /* 0x000fe200078efcff */
[----:B------:R-:W-:Y:S06]  /*0af0*/  BRA `(.L_x_102) ;  /* 0x0000000000047947 */ /* 0x000fec0003800000 */
.L_x_100:
[----:B------:R-:W-:-:S07]  /*0b00*/  LEA R0, R19, R0, 0x17 ;  /* 0x0000000013007211 */ /* 0x000fce00078eb8ff */
.L_x_102:
[----:B------:R-:W-:Y:S05]  /*0b10*/  BSYNC.RECONVERGENT B2 ;  /* 0x0000000000027941 */ /* 0x000fea0003800200 */
.L_x_99:
[----:B------:R-:W-:Y:S05]  /*0b20*/  BRA `(.L_x_103) ;  /* 0x0000000000207947 */ /* 0x000fea0003800000 */
.L_x_98:
[----:B------:R-:W-:-:S04]  /*0b30*/  LOP3.LUT R0, R18, 0x80000000, R17, 0x48, !PT ;  /* 0x8000000012007812 */ /* 0x000fc800078e4811 */
[----:B------:R-:W-:Y:S01]  /*0b40*/  LOP3.LUT R0, R0, 0x7f800000, RZ, 0xfc, !PT ;  /* 0x7f80000000007812 */ /* 0x000fe200078efcff */
[----:B------:R-:W-:Y:S06]  /*0b50*/  BRA `(.L_x_103) ;  /* 0x0000000000147947 */ /* 0x000fec0003800000 */
.L_x_97:
[----:B------:R-:W-:Y:S01]  /*0b60*/  LOP3.LUT R0, R18, 0x80000000, R17, 0x48, !PT ;  /* 0x8000000012007812 */ /* 0x000fe200078e4811 */
[----:B------:R-:W-:Y:S06]  /*0b70*/  BRA `(.L_x_103) ;  /* 0x00000000000c7947 */ /* 0x000fec0003800000 */
.L_x_96:
[----:B------:R-:W0:Y:S01]  /*0b80*/  MUFU.RSQ R0, -QNAN ;  /* 0xffc0000000007908 */ /* 0x000e220000001400 */
[----:B------:R-:W-:Y:S05]  /*0b90*/  BRA `(.L_x_103) ;  /* 0x0000000000047947 */ /* 0x000fea0003800000 */
.L_x_95:
[----:B------:R-:W-:-:S07]  /*0ba0*/  FADD.FTZ R0, R0, R3 ;  /* 0x0000000300007221 */ /* 0x000fce0000010000 */
.L_x_103:
[----:B------:R-:W-:Y:S05]  /*0bb0*/  BSYNC.RECONVERGENT B1 ;  /* 0x0000000000017941 */ /* 0x000fea0003800200 */
.L_x_93:
[----:B------:R-:W-:-:S04]  /*0bc0*/  IMAD.MOV.U32 R3, RZ, RZ, 0x0 ;  /* 0x00000000ff037424 */ /* 0x000fc800078e00ff */
[----:B0-----:R-:W-:Y:S05]  /*0bd0*/  RET.REL.NODEC R2 `(adadeltafloat) ;  /* 0xfffffff402087950 */ /* 0x001fea0003c3ffff */
.L_x_104:
        /* <DEDUP_REMOVED lines=10> */
.L_x_299:


//--------------------- .text.adamfloat           --------------------------
	.section	.text.adamfloat,"ax",@progbits
	.align	128
        .global         adamfloat
        .type           adamfloat,@function
        .size           adamfloat,(.L_x_302 - adamfloat)
        .other          adamfloat,@"STO_CUDA_ENTRY STV_DEFAULT"
adamfloat:
.text.adamfloat:
        /* <DEDUP_REMOVED lines=8> */
[----:B------:R-:W0:Y:S01]  /*0080*/  LDC R5, c[0x0][0x3ac] ;  /* 0x0000eb00ff057b82 */ /* 0x000e220000000800 */
[----:B------:R-:W1:Y:S01]  /*0090*/  LDCU UR4, c[0x0][0x370] ;  /* 0x00006e00ff0477ac */ /* 0x000e620008000800 */
[----:B------:R-:W2:Y:S06]  /*00a0*/  LDCU.64 UR6, c[0x0][0x358] ;  /* 0x00006b00ff0677ac */ /* 0x000eac0008000a00 */
[----:B------:R-:W3:Y:S01]  /*00b0*/  LDC.64 R22, c[0x0][0x390] ;  /* 0x0000e400ff167b82 */ /* 0x000ee20000000a00 */
[----:B------:R-:W4:Y:S01]  /*00c0*/  LDCU UR9, c[0x0][0x3ac] ;  /* 0x00007580ff0977ac */ /* 0x000f220008000800 */
[----:B------:R-:W0:Y:S01]  /*00d0*/  LDCU UR10, c[0x0][0x3b0] ;  /* 0x00007600ff0a77ac */ /* 0x000e220008000800 */
[----:B------:R-:W0:Y:S01]  /*00e0*/  LDCU UR11, c[0x0][0x380] ;  /* 0x00007000ff0b77ac */ /* 0x000e220008000800 */
[----:B-1----:R-:W-:Y:S01]  /*00f0*/  IMAD R4, R4, UR4, RZ ;  /* 0x0000000404047c24 */ /* 0x002fe2000f8e02ff */
[----:B------:R-:W1:Y:S01]  /*0100*/  LDCU UR5, c[0x0][0x3a8] ;  /* 0x00007500ff0577ac */ /* 0x000e620008000800 */
[C---:B0-----:R-:W-:Y:S01]  /*0110*/  FMUL R0, |R5|.reuse, 16777216 ;  /* 0x4b80000005007820 */ /* 0x041fe20000400200 */
[----:B------:R-:W-:Y:S01]  /*0120*/  FSETP.GEU.AND P0, PT, |R5|, 1.175494350822287508e-38, PT ;  /* 0x008000000500780b */ /* 0x000fe20003f0e200 */
[----:B------:R-:W0:Y:S03]  /*0130*/  LDCU UR8, c[0x0][0x3b4] ;  /* 0x00007680ff0877ac */ /* 0x000e260008000800 */
[----:B------:R-:W-:-:S02]  /*0140*/  FSEL R2, R0, |R5|, !P0 ;  /* 0x4000000500027208 */ /* 0x000fc40004000000 */
[----:B------:R-:W5:Y:S03]  /*0150*/  LDC R0, c[0x0][0x3b0] ;  /* 0x0000ec00ff007b82 */ /* 0x000f660000000800 */
[----:B------:R-:W-:-:S05]  /*0160*/  VIADD R6, R2, 0xc0cafb0d ;  /* 0xc0cafb0d02067836 */ /* 0x000fca0000000000 */
[----:B------:R-:W-:Y:S02]  /*0170*/  LOP3.LUT R7, R6, 0xff800000, RZ, 0xc0, !PT ;  /* 0xff80000006077812 */ /* 0x000fe400078ec0ff */
[----:B------:R-:W-:-:S03]  /*0180*/  FSEL R6, RZ, -24, P0 ;  /* 0xc1c00000ff067808 */ /* 0x000fc60000000000 */
[----:B------:R-:W-:Y:S01]  /*0190*/  IMAD.IADD R2, R2, 0x1, -R7 ;  /* 0x0000000102027824 */ /* 0x000fe200078e0a07 */
[----:B------:R-:W-:-:S03]  /*01a0*/  I2FP.F32.S32 R7, R7 ;  /* 0x0000000700077245 */ /* 0x000fc60000201400 */
[C---:B------:R-:W-:Y:S01]  /*01b0*/  FADD R8, R2.reuse, 1 ;  /* 0x3f80000002087421 */ /* 0x040fe20000000000 */
[----:B------:R-:W-:Y:S01]  /*01c0*/  FADD R9, R2, -1 ;  /* 0xbf80000002097421 */ /* 0x000fe20000000000 */
[----:B------:R-:W-:Y:S02]  /*01d0*/  FFMA R7, R7, 1.1920928955078125e-07, R6 ;  /* 0x3400000007077823 */ /* 0x000fe40000000006 */
[----:B------:R-:W2:Y:S01]  /*01e0*/  MUFU.RCP R10, R8 ;  /* 0x00000008000a7308 */ /* 0x000ea20000001000 */
[C---:B-----5:R-:W-:Y:S01]  /*01f0*/  FMUL R11, |R0|.reuse, 16777216 ;  /* 0x4b800000000b7820 */ /* 0x060fe20000400200 */
[----:B------:R-:W-:-:S04]  /*0200*/  FSETP.GEU.AND P1, PT, |R0|, 1.175494350822287508e-38, PT ;  /* 0x008000000000780b */ /* 0x000fc80003f2e200 */
[----:B------:R-:W-:Y:S01]  /*0210*/  FSEL R13, R11, |R0|, !P1 ;  /* 0x400000000b0d7208 */ /* 0x000fe20004800000 */
[----:B------:R-:W-:-:S03]  /*0220*/  FADD R11, R9, R9 ;  /* 0x00000009090b7221 */ /* 0x000fc60000000000 */
[----:B------:R-:W-:-:S04]  /*0230*/  IADD3 R12, PT, PT, R13, -0x3f3504f3, RZ ;  /* 0xc0cafb0d0d0c7810 */ /* 0x000fc80007ffe0ff */
[----:B------:R-:W-:Y:S01]  /*0240*/  LOP3.LUT R14, R12, 0xff800000, RZ, 0xc0, !PT ;  /* 0xff8000000c0e7812 */ /* 0x000fe200078ec0ff */
[----:B--2---:R-:W-:Y:S01]  /*0250*/  FMUL R2, R10, R11 ;  /* 0x0000000b0a027220 */ /* 0x004fe20000400000 */
[----:B------:R-:W-:-:S03]  /*0260*/  IMAD.MOV.U32 R11, RZ, RZ, 0x3a2c32e4 ;  /* 0x3a2c32e4ff0b7424 */ /* 0x000fc600078e00ff */
[----:B------:R-:W-:Y:S01]  /*0270*/  FADD R8, R9, -R2 ;  /* 0x8000000209087221 */ /* 0x000fe20000000000 */
[-C--:B------:R-:W-:Y:S01]  /*0280*/  FMUL R12, R2, R2.reuse ;  /* 0x00000002020c7220 */ /* 0x080fe20000400000 */
[----:B------:R-:W-:Y:S02]  /*0290*/  IMAD.IADD R15, R13, 0x1, -R14 ;  /* 0x000000010d0f7824 */ /* 0x000fe400078e0a0e */
[----:B------:R-:W-:Y:S01]  /*02a0*/  FADD R6, R8, R8 ;  /* 0x0000000808067221 */ /* 0x000fe20000000000 */
[----:B------:R-:W-:Y:S01]  /*02b0*/  FFMA R11, R12, R11, 0.0032181653659790754318 ;  /* 0x3b52e7db0c0b7423 */ /* 0x000fe2000000000b */
[----:B------:R-:W-:Y:S01]  /*02c0*/  FFMA R8, R2, 1.4426950216293334961, R7 ;  /* 0x3fb8aa3b02087823 */ /* 0x000fe20000000007 */
[----:B------:R-:W-:Y:S01]  /*02d0*/  FADD R17, R15, 1 ;  /* 0x3f8000000f117421 */ /* 0x000fe20000000000 */
[----:B------:R-:W-:Y:S01]  /*02e0*/  FFMA R9, R9, -R2, R6 ;  /* 0x8000000209097223 */ /* 0x000fe20000000006 */
[----:B------:R-:W-:Y:S01]  /*02f0*/  FFMA R11, R12, R11, 0.018033718690276145935 ;  /* 0x3c93bb730c0b7423 */ /* 0x000fe2000000000b */
[----:B------:R-:W-:Y:S01]  /*0300*/  FADD R13, R7, -R8 ;  /* 0x80000008070d7221 */ /* 0x000fe20000000000 */
[----:B------:R-:W-:Y:S01]  /*0310*/  FADD R16, R15, -1 ;  /* 0xbf8000000f107421 */ /* 0x000fe20000000000 */
[----:B------:R-:W-:Y:S01]  /*0320*/  FMUL R9, R10, R9 ;  /* 0x000000090a097220 */ /* 0x000fe20000400000 */
[----:B------:R-:W-:Y:S01]  /*0330*/  FFMA R7, R12, R11, 0.12022458761930465698 ;  /* 0x3df6384f0c077423 */ /* 0x000fe2000000000b */
[----:B------:R-:W-:Y:S01]  /*0340*/  FFMA R6, R2, 1.4426950216293334961, R13 ;  /* 0x3fb8aa3b02067823 */ /* 0x000fe2000000000d */
[----:B------:R2:W5:Y:S01]  /*0350*/  MUFU.RCP R11, R17 ;  /* 0x00000011000b7308 */ /* 0x0005620000001000 */
[----:B------:R-:W-:Y:S01]  /*0360*/  I2FP.F32.S32 R15, R14 ;  /* 0x0000000e000f7245 */ /* 0x000fe20000201400 */
[----:B------:R-:W-:Y:S01]  /*0370*/  FMUL R7, R12, R7 ;  /* 0x000000070c077220 */ /* 0x000fe20000400000 */
[----:B------:R-:W-:-:S02]  /*0380*/  FFMA R13, R9, 1.4426950216293334961, R6 ;  /* 0x3fb8aa3b090d7823 */ /* 0x000fc40000000006 */
[----:B------:R-:W4:Y:S01]  /*0390*/  LDC R6, c[0x0][0x3b8] ;  /* 0x0000ee00ff067b82 */ /* 0x000f220000000800 */
[----:B------:R-:W-:Y:S01]  /*03a0*/  FMUL R12, R7, 3 ;  /* 0x40400000070c7820 */ /* 0x000fe20000400000 */
[----:B------:R-:W-:Y:S01]  /*03b0*/  FFMA R10, R2, 1.9251366722983220825e-08, R13 ;  /* 0x32a55e34020a7823 */ /* 0x000fe2000000000d */
[----:B--2---:R-:W-:-:S03]  /*03c0*/  HFMA2 R17, -RZ, RZ, 0.771484375, 0.21533203125 ;  /* 0x3a2c32e4ff117431 */ /* 0x004fc600000001ff */
[----:B------:R-:W-:Y:S01]  /*03d0*/  FFMA R13, R9, R12, R10 ;  /* 0x0000000c090d7223 */ /* 0x000fe2000000000a */
[----:B------:R-:W-:Y:S01]  /*03e0*/  FADD R12, R16, R16 ;  /* 0x00000010100c7221 */ /* 0x000fe20000000000 */
[----:B------:R-:W-:Y:S02]  /*03f0*/  FSEL R10, RZ, -24, P1 ;  /* 0xc1c00000ff0a7808 */ /* 0x000fe40000800000 */
[----:B------:R-:W-:Y:S01]  /*0400*/  FFMA R13, R2, R7, R13 ;  /* 0x00000007020d7223 */ /* 0x000fe2000000000d */
[----:B------:R-:W-:Y:S01]  /*0410*/  FSETP.NEU.AND P1, PT, |R5|, +INF , PT ;  /* 0x7f8000000500780b */ /* 0x000fe20003f2d200 */
[----:B-----5:R-:W-:Y:S01]  /*0420*/  FMUL R9, R11, R12 ;  /* 0x0000000c0b097220 */ /* 0x020fe20000400000 */
[----:B------:R-:W-:Y:S01]  /*0430*/  FFMA R10, R15, 1.1920928955078125e-07, R10 ;  /* 0x340000000f0a7823 */ /* 0x000fe2000000000a */
[----:B------:R-:W-:Y:S01]  /*0440*/  FADD R12, R8, R13 ;  /* 0x0000000d080c7221 */ /* 0x000fe20000000000 */
[----:B------:R-:W-:Y:S01]  /*0450*/  FSETP.EQ.OR P1, PT, R5, RZ, !P1 ;  /* 0x000000ff0500720b */ /* 0x000fe20004f22400 */
[----:B------:R-:W-:Y:S01]  /*0460*/  FADD R2, R16, -R9 ;  /* 0x8000000910027221 */ /* 0x000fe20000000000 */
[----:B------:R-:W-:Y:S01]  /*0470*/  FMUL R14, R9, R9 ;  /* 0x00000009090e7220 */ /* 0x000fe20000400000 */
[----:B------:R-:W-:-:S02]  /*0480*/  FADD R8, -R8, R12 ;  /* 0x0000000c08087221 */ /* 0x000fc40000000100 */
[----:B------:R-:W-:Y:S01]  /*0490*/  FADD R15, R2, R2 ;  /* 0x00000002020f7221 */ /* 0x000fe20000000000 */
[----:B------:R-:W-:Y:S01]  /*04a0*/  FFMA R2, R9, 1.4426950216293334961, R10 ;  /* 0x3fb8aa3b09027823 */ /* 0x000fe2000000000a */
[----:B------:R-:W-:Y:S01]  /*04b0*/  FFMA R17, R14, R17, 0.0032181653659790754318 ;  /* 0x3b52e7db0e117423 */ /* 0x000fe20000000011 */
[----:B------:R-:W-:Y:S01]  /*04c0*/  FADD R13, R13, -R8 ;  /* 0x800000080d0d7221 */ /* 0x000fe20000000000 */
[----:B----4-:R-:W-:Y:S01]  /*04d0*/  FMUL R7, R12, R6 ;  /* 0x000000060c077220 */ /* 0x010fe20000400000 */
[----:B------:R-:W-:Y:S01]  /*04e0*/  FFMA R16, R16, -R9, R15 ;  /* 0x8000000910107223 */ /* 0x000fe2000000000f */
[----:B------:R-:W-:Y:S01]  /*04f0*/  FADD R18, R10, -R2 ;  /* 0x800000020a127221 */ /* 0x000fe20000000000 */
[C---:B------:R-:W-:Y:S01]  /*0500*/  FFMA R17, R14.reuse, R17, 0.018033718690276145935 ;  /* 0x3c93bb730e117423 */ /* 0x040fe20000000011 */
[----:B------:R-:W2:Y:S01]  /*0510*/  FRND R10, R7 ;  /* 0x00000007000a7307 */ /* 0x000ea20000201000 */
[----:B------:R-:W-:Y:S01]  /*0520*/  FMUL R16, R11, R16 ;  /* 0x000000100b107220 */ /* 0x000fe20000400000 */
[----:B------:R-:W-:Y:S01]  /*0530*/  FFMA R11, R9, 1.4426950216293334961, R18 ;  /* 0x3fb8aa3b090b7823 */ /* 0x000fe20000000012 */
[----:B------:R-:W-:Y:S01]  /*0540*/  FFMA R17, R14, R17, 0.12022458761930465698 ;  /* 0x3df6384f0e117423 */ /* 0x000fe20000000011 */
[-C--:B------:R-:W-:Y:S01]  /*0550*/  FFMA R12, R12, R6.reuse, -R7 ;  /* 0x000000060c0c7223 */ /* 0x080fe20000000807 */
[----:B------:R-:W-:Y:S01]  /*0560*/  FSETP.GEU.AND P3, PT, R6, RZ, PT ;  /* 0x000000ff0600720b */ /* 0x000fe20003f6e000 */
[----:B------:R-:W-:Y:S01]  /*0570*/  FFMA R8, R16, 1.4426950216293334961, R11 ;  /* 0x3fb8aa3b10087823 */ /* 0x000fe2000000000b */
[----:B------:R-:W-:Y:S01]  /*0580*/  FMUL R14, R14, R17 ;  /* 0x000000110e0e7220 */ /* 0x000fe20000400000 */
[----:B------:R-:W-:Y:S01]  /*0590*/  FFMA R12, R13, R6, R12 ;  /* 0x000000060d0c7223 */ /* 0x000fe2000000000c */
[----:B------:R-:W-:Y:S01]  /*05a0*/  FMUL R11, R6, 0.5 ;  /* 0x3f000000060b7820 */ /* 0x000fe20000400000 */
[----:B------:R-:W-:Y:S01]  /*05b0*/  FFMA R17, R9, 1.9251366722983220825e-08, R8 ;  /* 0x32a55e3409117823 */ /* 0x000fe20000000008 */
[----:B------:R-:W-:Y:S01]  /*05c0*/  FMUL R8, R14, 3 ;  /* 0x404000000e087820 */ /* 0x000fe20000400000 */
[----:B------:R-:W4:Y:S01]  /*05d0*/  FRND.FLOOR R15, R6 ;  /* 0x00000006000f7307 */ /* 0x000f220000205000 */
[----:B------:R-:W-:Y:S01]  /*05e0*/  FSETP.GT.AND P2, PT, |R7|, 152, PT ;  /* 0x431800000700780b */ /* 0x000fe20003f44200 */
[----:B------:R-:W-:Y:S01]  /*05f0*/  FADD R18, R5, R5 ;  /* 0x0000000505127221 */ /* 0x000fe20000000000 */
[----:B--2---:R-:W-:Y:S01]  /*0600*/  FADD R13, R7, -R10 ;  /* 0x8000000a070d7221 */ /* 0x004fe20000000000 */
[----:B------:R-:W-:Y:S01]  /*0610*/  FFMA R16, R16, R8, R17 ;  /* 0x0000000810107223 */ /* 0x000fe20000000011 */
[----:B------:R-:W-:Y:S01]  /*0620*/  IMAD.MOV.U32 R8, RZ, RZ, 0x391fcb8e ;  /* 0x391fcb8eff087424 */ /* 0x000fe200078e00ff */
[----:B------:R-:W-:Y:S01]  /*0630*/  FSETP.GT.AND P0, PT, R10, RZ, PT ;  /* 0x000000ff0a00720b */ /* 0x000fe20003f04000 */
[----:B------:R-:W-:Y:S01]  /*0640*/  FADD R13, R12, R13 ;  /* 0x0000000d0c0d7221 */ /* 0x000fe20000000000 */
[----:B------:R-:W-:Y:S01]  /*0650*/  FFMA R17, R9, R14, R16 ;  /* 0x0000000e09117223 */ /* 0x000fe20000000010 */
[----:B------:R-:W2:Y:S01]  /*0660*/  FRND.TRUNC R11, R11 ;  /* 0x0000000b000b7307 */ /* 0x000ea2000020d000 */
[----:B------:R-:W-:Y:S01]  /*0670*/  FSETP.GEU.AND P6, PT, R7, RZ, PT ;  /* 0x000000ff0700720b */ /* 0x000fe20003fce000 */
[----:B------:R-:W-:Y:S01]  /*0680*/  FFMA R12, R13, R8, 0.0013391353422775864601 ;  /* 0x3aaf85ed0d0c7423 */ /* 0x000fe20000000008 */
[----:B------:R-:W-:Y:S01]  /*0690*/  FADD R16, R2, R17 ;  /* 0x0000001102107221 */ /* 0x000fe20000000000 */
[----:B------:R-:W-:-:S02]  /*06a0*/  @!P3 LOP3.LUT R18, R18, 0x7f800000, RZ, 0x3c, !PT ;  /* 0x7f8000001212b812 */ /* 0x000fc400078e3cff */
[C---:B------:R-:W-:Y:S01]  /*06b0*/  FFMA R12, R13.reuse, R12, 0.0096188392490148544312 ;  /* 0x3c1d98560d0c7423 */ /* 0x040fe2000000000c */
[----:B------:R-:W-:Y:S01]  /*06c0*/  FMUL R9, R16, R6 ;  /* 0x0000000610097220 */ /* 0x000fe20000400000 */
[----:B------:R-:W5:Y:S01]  /*06d0*/  F2I.NTZ R14, R7 ;  /* 0x00000007000e7305 */ /* 0x000f620000203100 */
[----:B------:R-:W-:Y:S01]  /*06e0*/  FADD R2, -R2, R16 ;  /* 0x0000001002027221 */ /* 0x000fe20000000100 */
[----:B------:R-:W-:Y:S01]  /*06f0*/  FFMA R12, R13, R12, 0.055503588169813156128 ;  /* 0x3d6357bb0d0c7423 */ /* 0x000fe2000000000c */
[-C--:B----4-:R-:W-:Y:S01]  /*0700*/  FSETP.NEU.AND P5, PT, R15, R6.reuse, PT ;  /* 0x000000060f00720b */ /* 0x090fe20003fad000 */
[----:B------:R-:W-:Y:S01]  /*0710*/  FFMA R16, R16, R6, -R9 ;  /* 0x0000000610107223 */ /* 0x000fe20000000809 */
[----:B------:R-:W-:Y:S01]  /*0720*/  SEL R15, RZ, 0x83000000, P0 ;  /* 0x83000000ff0f7807 */ /* 0x000fe20000000000 */
[----:B------:R-:W-:Y:S01]  /*0730*/  FFMA R12, R13, R12, 0.24022644758224487305 ;  /* 0x3e75fdec0d0c7423 */ /* 0x000fe2000000000c */
[----:B--2---:R-:W-:Y:S01]  /*0740*/  FADD R11, R11, R11 ;  /* 0x0000000b0b0b7221 */ /* 0x004fe20000000000 */
[----:B------:R-:W2:Y:S01]  /*0750*/  FRND R20, R9 ;  /* 0x0000000900147307 */ /* 0x000ea20000201000 */
[----:B------:R-:W-:Y:S01]  /*0760*/  FADD R17, R17, -R2 ;  /* 0x8000000211117221 */ /* 0x000fe20000000000 */
[----:B------:R-:W-:Y:S01]  /*0770*/  FFMA R12, R13, R12, 0.69314718246459960938 ;  /* 0x3f3172180d0c7423 */ /* 0x000fe2000000000c */
[----:B------:R-:W-:Y:S01]  /*0780*/  FADD R11, -R11, R6 ;  /* 0x000000060b0b7221 */ /* 0x000fe20000000100 */
[----:B------:R-:W-:Y:S01]  /*0790*/  FSETP.NEU.AND P0, PT, |R6|, +INF , PT ;  /* 0x7f8000000600780b */ /* 0x000fe20003f0d200 */
[----:B------:R-:W-:Y:S01]  /*07a0*/  FFMA R16, R17, R6, R16 ;  /* 0x0000000611107223 */ /* 0x000fe20000000010 */
[----:B------:R-:W-:Y:S01]  /*07b0*/  FFMA R12, R13, R12, 1 ;  /* 0x3f8000000d0c7423 */ /* 0x000fe2000000000c */
[----:B-----5:R-:W-:Y:S01]  /*07c0*/  IMAD R13, R14, 0x800000, -R15 ;  /* 0x008000000e0d7824 */ /* 0x020fe200078e0a0f */
[----:B------:R-:W-:Y:S01]  /*07d0*/  IADD3 R15, PT, PT, R15, 0x7f000000, RZ ;  /* 0x7f0000000f0f7810 */ /* 0x000fe20007ffe0ff */
[----:B------:R-:W4:Y:S01]  /*07e0*/  F2I.NTZ R2, R9 ;  /* 0x0000000900027305 */ /* 0x000f220000203100 */
[----:B------:R-:W-:-:S03]  /*07f0*/  FSETP.NEU.AND P4, PT, |R11|, 1, PT ;  /* 0x3f8000000b00780b */ /* 0x000fc60003f8d200 */
[----:B------:R-:W-:Y:S01]  /*0800*/  FMUL R12, R12, R15 ;  /* 0x0000000f0c0c7220 */ /* 0x000fe20000400000 */
[----:B--2---:R-:W-:-:S03]  /*0810*/  FADD R17, R9, -R20 ;  /* 0x8000001409117221 */ /* 0x004fc60000000000 */
[----:B------:R-:W-:Y:S01]  /*0820*/  FMUL R12, R12, R13 ;  /* 0x0000000d0c0c7220 */ /* 0x000fe20000400000 */
[----:B------:R-:W-:Y:S01]  /*0830*/  @P2 FSEL R12, RZ, +INF , !P6 ;  /* 0x7f800000ff0c2808 */ /* 0x000fe20007000000 */
[----:B------:R-:W-:Y:S01]  /*0840*/  FADD R17, R16, R17 ;  /* 0x0000001110117221 */ /* 0x000fe20000000000 */
[----:B------:R-:W-:Y:S01]  /*0850*/  FSETP.EQ.AND P6, PT, R5, -1, !P0 ;  /* 0xbf8000000500780b */ /* 0x000fe200047c2000 */
[----:B------:R-:W2:Y:S01]  /*0860*/  F2F.F64.F32 R14, R0 ;  /* 0x00000000000e7310 */ /* 0x000ea20000201800 */
[----:B------:R-:W-:Y:S01]  /*0870*/  FSETP.GT.AND P2, PT, R20, RZ, PT ;  /* 0x000000ff1400720b */ /* 0x000fe20003f44000 */
[C---:B------:R-:W-:Y:S01]  /*0880*/  FFMA R8, R17.reuse, R8, 0.0013391353422775864601 ;  /* 0x3aaf85ed11087423 */ /* 0x040fe20000000008 */
[----:B------:R-:W-:Y:S01]  /*0890*/  @P4 LOP3.LUT R18, R18, 0x7fffffff, RZ, 0xc0, !PT ;  /* 0x7fffffff12124812 */ /* 0x000fe200078ec0ff */
[----:B------:R-:W0:Y:S01]  /*08a0*/  LDC.64 R20, c[0x0][0x3a0] ;  /* 0x0000e800ff147b82 */ /* 0x000e220000000a00 */
[C---:B------:R-:W-:Y:S01]  /*08b0*/  @!P1 FSEL R18, R12.reuse, 1, !P6 ;  /* 0x3f8000000c129808 */ /* 0x040fe20007000000 */
[----:B------:R-:W-:Y:S01]  /*08c0*/  FFMA R8, R17, R8, 0.0096188392490148544312 ;  /* 0x3c1d985611087423 */ /* 0x000fe20000000008 */
[----:B------:R-:W-:-:S02]  /*08d0*/  FSEL R12, R12, -R12, P4 ;  /* 0x8000000c0c0c7208 */ /* 0x000fc40002000000 */
[----:B------:R-:W-:Y:S01]  /*08e0*/  SEL R11, RZ, 0x83000000, P2 ;  /* 0x83000000ff0b7807 */ /* 0x000fe20001000000 */
[----:B------:R-:W-:Y:S01]  /*08f0*/  FFMA R8, R17, R8, 0.055503588169813156128 ;  /* 0x3d6357bb11087423 */ /* 0x000fe20000000008 */
[----:B------:R-:W-:Y:S02]  /*0900*/  FSETP.GEU.AND P2, PT, R5, RZ, PT ;  /* 0x000000ff0500720b */ /* 0x000fe40003f4e000 */
[----:B------:R-:W-:Y:S01]  /*0910*/  FSEL R7, R12, +QNAN , !P5 ;  /* 0x7fffffff0c077808 */ /* 0x000fe20006800000 */
[----:B------:R-:W-:Y:S01]  /*0920*/  FFMA R8, R17, R8, 0.24022644758224487305 ;  /* 0x3e75fdec11087423 */ /* 0x000fe20000000008 */
[----:B------:R-:W-:Y:S01]  /*0930*/  VIADD R13, R11, 0x7f000000 ;  /* 0x7f0000000b0d7836 */ /* 0x000fe20000000000 */
[----:B------:R-:W-:Y:S01]  /*0940*/  FSETP.EQ.AND P0, PT, R0, -1, !P0 ;  /* 0xbf8000000000780b */ /* 0x000fe20004702000 */
[----:B----4-:R-:W-:Y:S01]  /*0950*/  IMAD R11, R2, 0x800000, -R11 ;  /* 0x00800000020b7824 */ /* 0x010fe200078e0a0b */
[----:B------:R-:W-:Y:S01]  /*0960*/  FSEL R7, R18, R7, P2 ;  /* 0x0000000712077208 */ /* 0x000fe20001000000 */
[----:B------:R-:W-:Y:S01]  /*0970*/  FFMA R8, R17, R8, 0.69314718246459960938 ;  /* 0x3f31721811087423 */ /* 0x000fe20000000008 */
[----:B------:R-:W-:Y:S01]  /*0980*/  FSETP.GT.AND P2, PT, |R9|, 152, PT ;  /* 0x431800000900780b */ /* 0x000fe20003f44200 */
[----:B------:R-:W-:Y:S01]  /*0990*/  FADD R2, R0, R0 ;  /* 0x0000000000027221 */ /* 0x000fe20000000000 */
[----:B------:R-:W-:Y:S01]  /*09a0*/  @!P1 FSEL R18, R18, R7, P6 ;  /* 0x0000000712129208 */ /* 0x000fe20003000000 */
[----:B------:R-:W-:Y:S01]  /*09b0*/  FFMA R8, R17, R8, 1 ;  /* 0x3f80000011087423 */ /* 0x000fe20000000008 */
[----:B------:R-:W-:Y:S01]  /*09c0*/  FSETP.GEU.AND P6, PT, R9, RZ, PT ;  /* 0x000000ff0900720b */ /* 0x000fe20003fce000 */
[----:B------:R-:W4:Y:S01]  /*09d0*/  F2F.F64.F32 R16, R5 ;  /* 0x0000000500107310 */ /* 0x000f220000201800 */
[----:B------:R-:W-:Y:S01]  /*09e0*/  FSETP.NEU.AND P1, PT, |R0|, +INF , PT ;  /* 0x7f8000000000780b */ /* 0x000fe20003f2d200 */
[----:B------:R-:W-:Y:S01]  /*09f0*/  FMUL R8, R8, R13 ;  /* 0x0000000d08087220 */ /* 0x000fe20000400000 */
[----:B------:R-:W-:Y:S01]  /*0a00*/  @!P3 LOP3.LUT R2, R2, 0x7f800000, RZ, 0x3c, !PT ;  /* 0x7f8000000202b812 */ /* 0x000fe200078e3cff */
[----:B--2---:R-:W-:Y:S01]  /*0a10*/  DADD R14, -R14, 1 ;  /* 0x3ff000000e0e7429 */ /* 0x004fe20000000100 */
[----:B------:R-:W-:Y:S01]  /*0a20*/  FSETP.EQ.OR P1, PT, R0, RZ, !P1 ;  /* 0x000000ff0000720b */ /* 0x000fe20004f22400 */
[----:B------:R-:W-:Y:S01]  /*0a30*/  FMUL R8, R8, R11 ;  /* 0x0000000b08087220 */ /* 0x000fe20000400000 */
[----:B------:R-:W-:-:S02]  /*0a40*/  @P4 LOP3.LUT R2, R2, 0x7fffffff, RZ, 0xc0, !PT ;  /* 0x7fffffff02024812 */ /* 0x000fc400078ec0ff */
[----:B------:R-:W-:Y:S02]  /*0a50*/  @P2 FSEL R8, RZ, +INF , !P6 ;  /* 0x7f800000ff082808 */ /* 0x000fe40007000000 */
[----:B------:R-:W-:-:S04]  /*0a60*/  FSETP.NEU.AND P2, PT, R6, RZ, PT ;  /* 0x000000ff0600720b */ /* 0x000fc80003f4d000 */
[C---:B------:R-:W-:Y:S01]  /*0a70*/  FSETP.EQ.OR P6, PT, R5.reuse, 1, !P2 ;  /* 0x3f8000000500780b */ /* 0x040fe200057c2400 */
[----:B----4-:R-:W-:Y:S01]  /*0a80*/  DADD R16, -R16, 1 ;  /* 0x3ff0000010107429 */ /* 0x010fe20000000100 */
[----:B------:R-:W-:Y:S02]  /*0a90*/  FSETP.EQ.OR P2, PT, R0, 1, !P2 ;  /* 0x3f8000000000780b */ /* 0x000fe40005742400 */
[C---:B------:R-:W-:Y:S01]  /*0aa0*/  FSETP.NAN.OR P3, PT, |R5|.reuse, |R5|, P6 ;  /* 0x400000050500720b */ /* 0x040fe20003768600 */
[----:B------:R-:W-:Y:S01]  /*0ab0*/  FADD R5, R5, R6 ;  /* 0x0000000605057221 */ /* 0x000fe20000000000 */
[----:B------:R-:W-:Y:S02]  /*0ac0*/  @!P1 FSEL R2, R8, 1, !P0 ;  /* 0x3f80000008029808 */ /* 0x000fe40004000000 */
[----:B------:R-:W-:Y:S02]  /*0ad0*/  FSETP.NAN.OR P3, PT, |R6|, |R6|, P3 ;  /* 0x400000060600720b */ /* 0x000fe40001f68600 */
[----:B------:R-:W-:-:S02]  /*0ae0*/  FSEL R8, R8, -R8, P4 ;  /* 0x8000000808087208 */ /* 0x000fc40002000000 */
[----:B------:R-:W-:Y:S02]  /*0af0*/  FSETP.NAN.OR P4, PT, |R0|, |R0|, P2 ;  /* 0x400000000000720b */ /* 0x000fe40001788600 */
[----:B------:R-:W-:Y:S02]  /*0b00*/  FSEL R7, R8, +QNAN , !P5 ;  /* 0x7fffffff08077808 */ /* 0x000fe40006800000 */
[C---:B------:R-:W-:Y:S01]  /*0b10*/  FSETP.NAN.OR P4, PT, |R6|.reuse, |R6|, P4 ;  /* 0x400000060600720b */ /* 0x040fe20002788600 */
[----:B------:R-:W-:Y:S01]  /*0b20*/  FADD R6, R6, R0 ;  /* 0x0000000006067221 */ /* 0x000fe20000000000 */
[----:B------:R-:W-:-:S03]  /*0b30*/  FSETP.GEU.AND P5, PT, R0, RZ, PT ;  /* 0x000000ff0000720b */ /* 0x000fc60003fae000 */
[----:B------:R-:W-:Y:S02]  /*0b40*/  @P3 FSEL R18, R5, 1, !P6 ;  /* 0x3f80000005123808 */ /* 0x000fe40007000000 */
[----:B------:R-:W-:-:S04]  /*0b50*/  FSEL R7, R2, R7, P5 ;  /* 0x0000000702077208 */ /* 0x000fc80002800000 */
[----:B------:R-:W2:Y:S01]  /*0b60*/  F2F.F64.F32 R18, R18 ;  /* 0x0000001200127310 */ /* 0x000ea20000201800 */
[----:B------:R-:W-:Y:S02]  /*0b70*/  @!P1 FSEL R2, R2, R7, P0 ;  /* 0x0000000702029208 */ /* 0x000fe40000000000 */
[----:B01-3--:R-:W-:-:S07]  /*0b80*/  @P4 FSEL R2, R6, 1, !P2 ;  /* 0x3f80000006024808 */ /* 0x00bfce0005000000 */
.L_x_114:
[----:B------:R-:W-:-:S04]  /*0b90*/  IMAD.WIDE R10, R3, 0x4, R22 ;  /* 0x00000004030a7825 */ /* 0x000fc800078e0216 */
[----:B0-----:R-:W-:Y:S01]  /*0ba0*/  IMAD.WIDE R12, R3, 0x4, R20 ;  /* 0x00000004030c7825 */ /* 0x001fe200078e0214 */
[----:B------:R-:W3:Y:S04]  /*0bb0*/  LDG.E R0, desc[UR6][R10.64] ;  /* 0x000000060a007981 */ /* 0x000ee8000c1e1900 */
[----:B------:R-:W4:Y:S01]  /*0bc0*/  LDG.E R30, desc[UR6][R12.64] ;  /* 0x000000060c1e7981 */ /* 0x000f22000c1e1900 */
[----:B--2---:R-:W-:-:S06]  /*0bd0*/  DADD R8, -R18, 1 ;  /* 0x3ff0000012087429 */ /* 0x004fcc0000000100 */
[----:B------:R-:W0:Y:S01]  /*0be0*/  MUFU.RCP64H R7, R9 ;  /* 0x0000000900077308 */ /* 0x000e220000001800 */
[----:B------:R-:W-:-:S06]  /*0bf0*/  MOV R6, 0x1 ;  /* 0x0000000100067802 */ /* 0x000fcc0000000f00 */
[----:B0-----:R-:W-:-:S08]  /*0c00*/  DFMA R28, -R8, R6, 1 ;  /* 0x3ff00000081c742b */ /* 0x001fd00000000106 */
[----:B------:R-:W-:-:S08]  /*0c10*/  DFMA R28, R28, R28, R28 ;  /* 0x0000001c1c1c722b */ /* 0x000fd0000000001c */
[----:B------:R-:W-:-:S08]  /*0c20*/  DFMA R28, R6, R28, R6 ;  /* 0x0000001c061c722b */ /* 0x000fd00000000006 */
[----:B------:R-:W-:-:S08]  /*0c30*/  DFMA R6, -R8, R28, 1 ;  /* 0x3ff000000806742b */ /* 0x000fd0000000011c */
[----:B------:R-:W-:Y:S01]  /*0c40*/  DFMA R6, R28, R6, R28 ;  /* 0x000000061c06722b */ /* 0x000fe2000000001c */
[----:B------:R-:W-:Y:S01]  /*0c50*/  BSSY.RECONVERGENT B0, `(.L_x_105) ;  /* 0x0000015000007945 */ /* 0x000fe20003800200 */
[----:B---3--:R-:W-:Y:S01]  /*0c60*/  FMUL R0, R0, UR9 ;  /* 0x0000000900007c20 */ /* 0x008fe20008400000 */
[----:B----4-:R-:W-:Y:S08]  /*0c70*/  F2F.F64.F32 R26, R30 ;  /* 0x0000001e001a7310 */ /* 0x010ff00000201800 */
[----:B------:R-:W0:Y:S02]  /*0c80*/  F2F.F64.F32 R24, R0 ;  /* 0x0000000000187310 */ /* 0x000e240000201800 */
[----:B0-----:R-:W-:-:S06]  /*0c90*/  DFMA R26, R16, R26, R24 ;  /* 0x0000001a101a722b */ /* 0x001fcc0000000018 */
[----:B------:R-:W0:Y:S08]  /*0ca0*/  F2F.F32.F64 R5, R26 ;  /* 0x0000001a00057310 */ /* 0x000e300000301000 */
[----:B0-----:R-:W0:Y:S02]  /*0cb0*/  F2F.F64.F32 R24, R5 ;  /* 0x0000000500187310 */ /* 0x001e240000201800 */
[----:B0-----:R-:W-:-:S08]  /*0cc0*/  DMUL R28, R24, R6 ;  /* 0x00000006181c7228 */ /* 0x001fd00000000000 */
[----:B------:R-:W-:-:S08]  /*0cd0*/  DFMA R30, -R8, R28, R24 ;  /* 0x0000001c081e722b */ /* 0x000fd00000000118 */
[----:B------:R-:W-:Y:S01]  /*0ce0*/  DFMA R6, R6, R30, R28 ;  /* 0x0000001e0606722b */ /* 0x000fe2000000001c */
[----:B------:R0:W-:Y:S01]  /*0cf0*/  STG.E desc[UR6][R10.64], R5 ;  /* 0x000000050a007986 */ /* 0x0001e2000c101906 */
[----:B------:R-:W-:-:S08]  /*0d00*/  FSETP.GEU.AND P1, PT, |R25|, 6.5827683646048100446e-37, PT ;  /* 0x036000001900780b */ /* 0x000fd00003f2e200 */
[----:B------:R-:W-:-:S05]  /*0d10*/  FFMA R0, RZ, R9, R7 ;  /* 0x00000009ff007223 */ /* 0x000fca0000000007 */
[----:B------:R-:W-:-:S13]  /*0d20*/  FSETP.GT.AND P0, PT, |R0|, 1.469367938527859385e-39, PT ;  /* 0x001000000000780b */ /* 0x000fda0003f04200 */
[----:B0-----:R-:W-:Y:S05]  /*0d30*/  @P0 BRA P1, `(.L_x_106) ;  /* 0x0000000000180947 */ /* 0x001fea0000800000 */
[----:B------:R-:W-:Y:S01]  /*0d40*/  IMAD.MOV.U32 R6, RZ, RZ, R24 ;  /* 0x000000ffff067224 */ /* 0x000fe200078e0018 */
[----:B------:R-:W-:Y:S01]  /*0d50*/  MOV R0, 0xd80 ;  /* 0x00000d8000007802 */ /* 0x000fe20000000f00 */
[----:B------:R-:W-:-:S07]  /*0d60*/  IMAD.MOV.U32 R7, RZ, RZ, R25 ;  /* 0x000000ffff077224 */ /* 0x000fce00078e0019 */
[----:B------:R-:W-:Y:S05]  /*0d70*/  CALL.REL.NOINC `($__internal_3_$__cuda_sm20_div_rn_f64_full) ;  /* 0x0000000400387944 */ /* 0x000fea0003c00000 */
[----:B------:R-:W-:Y:S01]  /*0d80*/  MOV R6, R8 ;  /* 0x0000000800067202 */ /* 0x000fe20000000f00 */
[----:B------:R-:W-:-:S07]  /*0d90*/  IMAD.MOV.U32 R7, RZ, RZ, R9 ;  /* 0x000000ffff077224 */ /* 0x000fce00078e0009 */
.L_x_106:
[----:B------:R-:W-:Y:S05]  /*0da0*/  BSYNC.RECONVERGENT B0 ;  /* 0x0000000000007941 */ /* 0x000fea0003800200 */
.L_x_105:
[----:B------:R-:W0:Y:S01]  /*0db0*/  LDC.64 R24, c[0x0][0x398] ;  /* 0x0000e600ff187b82 */ /* 0x000e220000000a00 */
[----:B------:R-:W2:Y:S01]  /*0dc0*/  LDG.E R5, desc[UR6][R12.64] ;  /* 0x000000060c057981 */ /* 0x000ea2000c1e1900 */
[----:B0-----:R-:W-:-:S05]  /*0dd0*/  IMAD.WIDE R24, R3, 0x4, R24 ;  /* 0x0000000403187825 */ /* 0x001fca00078e0218 */
[----:B------:R-:W3:Y:S01]  /*0de0*/  LDG.E R0, desc[UR6][R24.64] ;  /* 0x0000000618007981 */ /* 0x000ee2000c1e1900 */
[----:B------:R-:W0:Y:S01]  /*0df0*/  F2F.F64.F32 R10, R2 ;  /* 0x00000002000a7310 */ /* 0x000e220000201800 */
[----:B------:R-:W-:Y:S01]  /*0e00*/  IMAD.MOV.U32 R8, RZ, RZ, 0x1 ;  /* 0x00000001ff087424 */ /* 0x000fe200078e00ff */
[----:B------:R-:W-:Y:S01]  /*0e10*/  BSSY.RECONVERGENT B0, `(.L_x_107) ;  /* 0x000001e000007945 */ /* 0x000fe20003800200 */
[----:B0-----:R-:W-:-:S06]  /*0e20*/  DADD R10, -R10, 1 ;  /* 0x3ff000000a0a7429 */ /* 0x001fcc0000000100 */
[----:B------:R-:W0:Y:S02]  /*0e30*/  MUFU.RCP64H R9, R11 ;  /* 0x0000000b00097308 */ /* 0x000e240000001800 */
[----:B0-----:R-:W-:-:S08]  /*0e40*/  DFMA R30, -R10, R8, 1 ;  /* 0x3ff000000a1e742b */ /* 0x001fd00000000108 */
[----:B------:R-:W-:-:S08]  /*0e50*/  DFMA R30, R30, R30, R30 ;  /* 0x0000001e1e1e722b */ /* 0x000fd0000000001e */
[----:B------:R-:W-:-:S08]  /*0e60*/  DFMA R30, R8, R30, R8 ;  /* 0x0000001e081e722b */ /* 0x000fd00000000008 */
[----:B------:R-:W-:-:S08]  /*0e70*/  DFMA R8, -R10, R30, 1 ;  /* 0x3ff000000a08742b */ /* 0x000fd0000000011e */
[----:B------:R-:W-:Y:S01]  /*0e80*/  DFMA R8, R30, R8, R30 ;  /* 0x000000081e08722b */ /* 0x000fe2000000001e */
[----:B--2---:R-:W-:-:S04]  /*0e90*/  FMUL R5, R5, R5 ;  /* 0x0000000505057220 */ /* 0x004fc80000400000 */
[----:B------:R-:W-:Y:S08]  /*0ea0*/  F2F.F64.F32 R28, R5 ;  /* 0x00000005001c7310 */ /* 0x000ff00000201800 */
[----:B------:R-:W-:Y:S01]  /*0eb0*/  F2F.F32.F64 R5, R6 ;  /* 0x0000000600057310 */ /* 0x000fe20000301000 */
[----:B---3--:R-:W-:-:S07]  /*0ec0*/  FMUL R0, R0, UR10 ;  /* 0x0000000a00007c20 */ /* 0x008fce0008400000 */
[----:B------:R-:W0:Y:S02]  /*0ed0*/  F2F.F64.F32 R26, R0 ;  /* 0x00000000001a7310 */ /* 0x000e240000201800 */
[----:B0-----:R-:W-:-:S10]  /*0ee0*/  DFMA R28, R14, R28, R26 ;  /* 0x0000001c0e1c722b */ /* 0x001fd4000000001a */
[----:B------:R-:W0:Y:S08]  /*0ef0*/  F2F.F32.F64 R29, R28 ;  /* 0x0000001c001d7310 */ /* 0x000e300000301000 */
[----:B0-----:R-:W0:Y:S01]  /*0f00*/  F2F.F64.F32 R26, R29 ;  /* 0x0000001d001a7310 */ /* 0x001e220000201800 */
[----:B------:R1:W-:Y:S01]  /*0f10*/  STG.E desc[UR6][R24.64], R29 ;  /* 0x0000001d18007986 */ /* 0x0003e2000c101906 */
[----:B0-----:R-:W-:Y:S01]  /*0f20*/  DMUL R30, R26, R8 ;  /* 0x000000081a1e7228 */ /* 0x001fe20000000000 */
[----:B------:R-:W-:-:S07]  /*0f30*/  FSETP.GEU.AND P1, PT, |R27|, 6.5827683646048100446e-37, PT ;  /* 0x036000001b00780b */ /* 0x000fce0003f2e200 */
[----:B------:R-:W-:-:S08]  /*0f40*/  DFMA R32, -R10, R30, R26 ;  /* 0x0000001e0a20722b */ /* 0x000fd0000000011a */
[----:B------:R-:W-:-:S10]  /*0f50*/  DFMA R8, R8, R32, R30 ;  /* 0x000000200808722b */ /* 0x000fd4000000001e */
[----:B------:R-:W-:-:S05]  /*0f60*/  FFMA R0, RZ, R11, R9 ;  /* 0x0000000bff007223 */ /* 0x000fca0000000009 */
[----:B------:R-:W-:-:S13]  /*0f70*/  FSETP.GT.AND P0, PT, |R0|, 1.469367938527859385e-39, PT ;  /* 0x001000000000780b */ /* 0x000fda0003f04200 */
[----:B-1----:R-:W-:Y:S05]  /*0f80*/  @P0 BRA P1, `(.L_x_108) ;  /* 0x0000000000180947 */ /* 0x002fea0000800000 */
[----:B------:R-:W-:Y:S01]  /*0f90*/  MOV R6, R26 ;  /* 0x0000001a00067202 */ /* 0x000fe20000000f00 */
[----:B------:R-:W-:Y:S01]  /*0fa0*/  IMAD.MOV.U32 R7, RZ, RZ, R27 ;  /* 0x000000ffff077224 */ /* 0x000fe200078e001b */
[----:B------:R-:W-:Y:S01]  /*0fb0*/  MOV R9, R11 ;  /* 0x0000000b00097202 */ /* 0x000fe20000000f00 */
[----:B------:R-:W-:Y:S01]  /*0fc0*/  IMAD.MOV.U32 R8, RZ, RZ, R10 ;  /* 0x000000ffff087224 */ /* 0x000fe200078e000a */
[----:B------:R-:W-:-:S07]  /*0fd0*/  MOV R0, 0xff0 ;  /* 0x00000ff000007802 */ /* 0x000fce0000000f00 */
[----:B------:R-:W-:Y:S05]  /*0fe0*/  CALL.REL.NOINC `($__internal_3_$__cuda_sm20_div_rn_f64_full) ;  /* 0x00000000009c7944 */ /* 0x000fea0003c00000 */
.L_x_108:
[----:B------:R-:W-:Y:S05]  /*0ff0*/  BSYNC.RECONVERGENT B0 ;  /* 0x0000000000007941 */ /* 0x000fea0003800200 */
.L_x_107:
[----:B------:R-:W0:Y:S01]  /*1000*/  F2F.F32.F64 R7, R8 ;  /* 0x0000000800077310 */ /* 0x000e220000301000 */
[----:B------:R-:W-:Y:S01]  /*1010*/  BSSY.RECONVERGENT B0, `(.L_x_109) ;  /* 0x000000d000007945 */ /* 0x000fe20003800200 */
[----:B------:R-:W-:Y:S01]  /*1020*/  FMUL R5, R5, UR5 ;  /* 0x0000000505057c20 */ /* 0x000fe20008400000 */
[----:B0-----:R-:W-:-:S05]  /*1030*/  VIADD R0, R7, 0xf3000000 ;  /* 0xf300000007007836 */ /* 0x001fca0000000000 */
[----:B------:R0:W1:Y:S01]  /*1040*/  MUFU.RSQ R6, R7 ;  /* 0x0000000700067308 */ /* 0x0000620000001400 */
[----:B------:R-:W-:-:S13]  /*1050*/  ISETP.GT.U32.AND P0, PT, R0, 0x727fffff, PT ;  /* 0x727fffff0000780c */ /* 0x000fda0003f04070 */
[----:B0-----:R-:W-:Y:S05]  /*1060*/  @!P0 BRA `(.L_x_110) ;  /* 0x00000000000c8947 */ /* 0x001fea0003800000 */
[----:B------:R-:W-:-:S07]  /*1070*/  MOV R11, 0x1090 ;  /* 0x00001090000b7802 */ /* 0x000fce0000000f00 */
[----:B-1----:R-:W-:Y:S05]  /*1080*/  CALL.REL.NOINC `($__internal_4_$__cuda_sm20_sqrt_rn_f32_slowpath) ;  /* 0x0000000400e87944 */ /* 0x002fea0003c00000 */
[----:B------:R-:W-:Y:S05]  /*1090*/  BRA `(.L_x_111) ;  /* 0x0000000000107947 */ /* 0x000fea0003800000 */
.L_x_110:
[----:B-1----:R-:W-:Y:S01]  /*10a0*/  FMUL.FTZ R0, R7, R6 ;  /* 0x0000000607007220 */ /* 0x002fe20000410000 */
[----:B------:R-:W-:-:S03]  /*10b0*/  FMUL.FTZ R6, R6, 0.5 ;  /* 0x3f00000006067820 */ /* 0x000fc60000410000 */
[----:B------:R-:W-:-:S04]  /*10c0*/  FFMA R7, -R0, R0, R7 ;  /* 0x0000000000077223 */ /* 0x000fc80000000107 */
[----:B------:R-:W-:-:S07]  /*10d0*/  FFMA R0, R7, R6, R0 ;  /* 0x0000000607007223 */ /* 0x000fce0000000000 */
.L_x_111:
[----:B------:R-:W-:Y:S05]  /*10e0*/  BSYNC.RECONVERGENT B0 ;  /* 0x0000000000007941 */ /* 0x000fea0003800200 */
.L_x_109:
        /* <DEDUP_REMOVED lines=11> */
[----:B------:R-:W-:Y:S05]  /*11a0*/  CALL.REL.NOINC `($__internal_5_$__cuda_sm3x_div_rn_noftz_f32_slowpath) ;  /* 0x0000000800007944 */ /* 0x000fea0003c00000 */
.L_x_113:
[----:B------:R-:W-:Y:S05]  /*11b0*/  BSYNC.RECONVERGENT B0 ;  /* 0x0000000000007941 */ /* 0x000fea0003800200 */
.L_x_112:
[----:B------:R-:W0:Y:S02]  /*11c0*/  LDC.64 R6, c[0x0][0x388] ;  /* 0x0000e200ff067b82 */ /* 0x000e240000000a00 */
[----:B0-----:R-:W-:-:S05]  /*11d0*/  IMAD.WIDE R6, R3, 0x4, R6 ;  /* 0x0000000403067825 */ /* 0x001fca00078e0206 */
[----:B------:R-:W2:Y:S01]  /*11e0*/  LDG.E R5, desc[UR6][R6.64] ;  /* 0x0000000606057981 */ /* 0x000ea2000c1e1900 */
[----:B------:R-:W-:-:S05]  /*11f0*/  IMAD.IADD R3, R4, 0x1, R3 ;  /* 0x0000000104037824 */ /* 0x000fca00078e0203 */
[----:B------:R-:W-:Y:S01]  /*1200*/  ISETP.GE.AND P0, PT, R3, UR11, PT ;  /* 0x0000000b03007c0c */ /* 0x000fe2000bf06270 */
[----:B--2---:R-:W-:-:S05]  /*1210*/  FADD R5, R5, -R0 ;  /* 0x8000000005057221 */ /* 0x004fca0000000000 */
[----:B------:R0:W-:Y:S04]  /*1220*/  STG.E desc[UR6][R6.64], R5 ;  /* 0x0000000506007986 */ /* 0x0001e8000c101906 */
[----:B------:R0:W-:Y:S03]  /*1230*/  STG.E desc[UR6][R12.64], RZ ;  /* 0x000000ff0c007986 */ /* 0x0001e6000c101906 */
[----:B------:R-:W-:Y:S05]  /*1240*/  @!P0 BRA `(.L_x_114) ;  /* 0xfffffff800508947 */ /* 0x000fea000383ffff */
[----:B------:R-:W-:Y:S05]  /*1250*/  EXIT ;  /* 0x000000000000794d */ /* 0x000fea0003800000 */
        .weak           $__internal_3_$__cuda_sm20_div_rn_f64_full
        .type           $__internal_3_$__cuda_sm20_div_rn_f64_full,@function
        .size           $__internal_3_$__cuda_sm20_div_rn_f64_full,($__internal_4_$__cuda_sm20_sqrt_rn_f32_slowpath - $__internal_3_$__cuda_sm20_div_rn_f64_full)
$__internal_3_$__cuda_sm20_div_rn_f64_full:
[C---:B------:R-:W-:Y:S01]  /*1260*/  FSETP.GEU.AND P0, PT, |R9|.reuse, 1.469367938527859385e-39, PT ;  /* 0x001000000900780b */ /* 0x040fe20003f0e200 */
[----:B------:R-:W-:Y:S01]  /*1270*/  IMAD.MOV.U32 R24, RZ, RZ, 0x1 ;  /* 0x00000001ff187424 */ /* 0x000fe200078e00ff */
[----:B------:R-:W-:Y:S01]  /*1280*/  LOP3.LUT R10, R9, 0x800fffff, RZ, 0xc0, !PT ;  /* 0x800fffff090a7812 */ /* 0x000fe200078ec0ff */
[----:B------:R-:W-:Y:S01]  /*1290*/  IMAD.MOV.U32 R33, RZ, RZ, 0x1ca00000 ;  /* 0x1ca00000ff217424 */ /* 0x000fe200078e00ff */
[C---:B------:R-:W-:Y:S01]  /*12a0*/  FSETP.GEU.AND P2, PT, |R7|.reuse, 1.469367938527859385e-39, PT ;  /* 0x001000000700780b */ /* 0x040fe20003f4e200 */
[----:B------:R-:W-:Y:S01]  /*12b0*/  BSSY.RECONVERGENT B1, `(.L_x_115) ;  /* 0x0000052000017945 */ /* 0x000fe20003800200 */
[----:B------:R-:W-:Y:S02]  /*12c0*/  LOP3.LUT R11, R10, 0x3ff00000, RZ, 0xfc, !PT ;  /* 0x3ff000000a0b7812 */ /* 0x000fe400078efcff */
[----:B------:R-:W-:Y:S02]  /*12d0*/  MOV R10, R8 ;  /* 0x00000008000a7202 */ /* 0x000fe40000000f00 */
[----:B------:R-:W-:-:S02]  /*12e0*/  LOP3.LUT R32, R7, 0x7ff00000, RZ, 0xc0, !PT ;  /* 0x7ff0000007207812 */ /* 0x000fc400078ec0ff */
[----:B------:R-:W-:Y:S01]  /*12f0*/  LOP3.LUT R35, R9, 0x7ff00000, RZ, 0xc0, !PT ;  /* 0x7ff0000009237812 */ /* 0x000fe200078ec0ff */
[----:B------:R-:W-:-:S03]  /*1300*/  @!P0 DMUL R10, R8, 8.98846567431157953865e+307 ;  /* 0x7fe00000080a8828 */ /* 0x000fc60000000000 */
[C---:B------:R-:W-:Y:S02]  /*1310*/  ISETP.GE.U32.AND P1, PT, R32.reuse, R35, PT ;  /* 0x000000232000720c */ /* 0x040fe40003f26070 */
[----:B------:R-:W-:Y:S01]  /*1320*/  @!P2 LOP3.LUT R27, R9, 0x7ff00000, RZ, 0xc0, !PT ;  /* 0x7ff00000091ba812 */ /* 0x000fe200078ec0ff */
[----:B------:R-:W0:Y:S03]  /*1330*/  MUFU.RCP64H R25, R11 ;  /* 0x0000000b00197308 */ /* 0x000e260000001800 */
[----:B------:R-:W-:Y:S02]  /*1340*/  @!P2 ISETP.GE.U32.AND P3, PT, R32, R27, PT ;  /* 0x0000001b2000a20c */ /* 0x000fe40003f66070 */
[----:B------:R-:W-:Y:S02]  /*1350*/  @!P0 LOP3.LUT R35, R11, 0x7ff00000, RZ, 0xc0, !PT ;  /* 0x7ff000000b238812 */ /* 0x000fe400078ec0ff */
[----:B------:R-:W-:-:S04]  /*1360*/  @!P2 SEL R27, R33, 0x63400000, !P3 ;  /* 0x63400000211ba807 */ /* 0x000fc80005800000 */
[----:B------:R-:W-:-:S04]  /*1370*/  @!P2 LOP3.LUT R30, R27, 0x80000000, R7, 0xf8, !PT ;  /* 0x800000001b1ea812 */ /* 0x000fc800078ef807 */
[----:B------:R-:W-:Y:S01]  /*1380*/  @!P2 LOP3.LUT R31, R30, 0x100000, RZ, 0xfc, !PT ;  /* 0x001000001e1fa812 */ /* 0x000fe200078efcff */
[----:B------:R-:W-:Y:S01]  /*1390*/  @!P2 IMAD.MOV.U32 R30, RZ, RZ, RZ ;  /* 0x000000ffff1ea224 */ /* 0x000fe200078e00ff */
[----:B0-----:R-:W-:-:S08]  /*13a0*/  DFMA R28, R24, -R10, 1 ;  /* 0x3ff00000181c742b */ /* 0x001fd0000000080a */
[----:B------:R-:W-:-:S08]  /*13b0*/  DFMA R28, R28, R28, R28 ;  /* 0x0000001c1c1c722b */ /* 0x000fd0000000001c */
[----:B------:R-:W-:Y:S01]  /*13c0*/  DFMA R28, R24, R28, R24 ;  /* 0x0000001c181c722b */ /* 0x000fe20000000018 */
[----:B------:R-:W-:Y:S02]  /*13d0*/  SEL R25, R33, 0x63400000, !P1 ;  /* 0x6340000021197807 */ /* 0x000fe40004800000 */
[----:B------:R-:W-:Y:S02]  /*13e0*/  MOV R24, R6 ;  /* 0x0000000600187202 */ /* 0x000fe40000000f00 */
[----:B------:R-:W-:-:S03]  /*13f0*/  LOP3.LUT R25, R25, 0x800fffff, R7, 0xf8, !PT ;  /* 0x800fffff19197812 */ /* 0x000fc600078ef807 */
[----:B------:R-:W-:-:S03]  /*1400*/  DFMA R26, R28, -R10, 1 ;  /* 0x3ff000001c1a742b */ /* 0x000fc6000000080a */
[----:B------:R-:W-:-:S05]  /*1410*/  @!P2 DFMA R24, R24, 2, -R30 ;  /* 0x400000001818a82b */ /* 0x000fca000000081e */
[----:B------:R-:W-:-:S08]  /*1420*/  DFMA R26, R28, R26, R28 ;  /* 0x0000001a1c1a722b */ /* 0x000fd0000000001c */
[----:B------:R-:W-:-:S08]  /*1430*/  DMUL R28, R26, R24 ;  /* 0x000000181a1c7228 */ /* 0x000fd00000000000 */
[----:B------:R-:W-:-:S08]  /*1440*/  DFMA R30, R28, -R10, R24 ;  /* 0x8000000a1c1e722b */ /* 0x000fd00000000018 */
[----:B------:R-:W-:Y:S01]  /*1450*/  DFMA R30, R26, R30, R28 ;  /* 0x0000001e1a1e722b */ /* 0x000fe2000000001c */
[----:B------:R-:W-:Y:S01]  /*1460*/  IMAD.MOV.U32 R28, RZ, RZ, R32 ;  /* 0x000000ffff1c7224 */ /* 0x000fe200078e0020 */
[----:B------:R-:W-:-:S04]  /*1470*/  @!P2 LOP3.LUT R28, R25, 0x7ff00000, RZ, 0xc0, !PT ;  /* 0x7ff00000191ca812 */ /* 0x000fc800078ec0ff */
[----:B------:R-:W-:-:S04]  /*1480*/  IADD3 R26, PT, PT, R28, -0x1, RZ ;  /* 0xffffffff1c1a7810 */ /* 0x000fc80007ffe0ff */
[----:B------:R-:W-:Y:S01]  /*1490*/  ISETP.GT.U32.AND P0, PT, R26, 0x7feffffe, PT ;  /* 0x7feffffe1a00780c */ /* 0x000fe20003f04070 */
[----:B------:R-:W-:-:S05]  /*14a0*/  VIADD R26, R35, 0xffffffff ;  /* 0xffffffff231a7836 */ /* 0x000fca0000000000 */
[----:B------:R-:W-:-:S13]  /*14b0*/  ISETP.GT.U32.OR P0, PT, R26, 0x7feffffe, P0 ;  /* 0x7feffffe1a00780c */ /* 0x000fda0000704470 */
[----:B------:R-:W-:Y:S05]  /*14c0*/  @P0 BRA `(.L_x_116) ;  /* 0x00000000006c0947 */ /* 0x000fea0003800000 */
[----:B------:R-:W-:-:S04]  /*14d0*/  LOP3.LUT R7, R9, 0x7ff00000, RZ, 0xc0, !PT ;  /* 0x7ff0000009077812 */ /* 0x000fc800078ec0ff */
[CC--:B------:R-:W-:Y:S02]  /*14e0*/  VIADDMNMX R6, R32.reuse, -R7.reuse, 0xb9600000, !PT ;  /* 0xb960000020067446 */ /* 0x0c0fe40007800907 */
[----:B------:R-:W-:Y:S02]  /*14f0*/  ISETP.GE.U32.AND P0, PT, R32, R7, PT ;  /* 0x000000072000720c */ /* 0x000fe40003f06070 */
[----:B------:R-:W-:Y:S02]  /*1500*/  VIMNMX R6, PT, PT, R6, 0x46a00000, PT ;  /* 0x46a0000006067848 */ /* 0x000fe40003fe0100 */
[----:B------:R-:W-:-:S05]  /*1510*/  SEL R33, R33, 0x63400000, !P0 ;  /* 0x6340000021217807 */ /* 0x000fca0004000000 */
[----:B------:R-:W-:Y:S02]  /*1520*/  IMAD.IADD R28, R6, 0x1, -R33 ;  /* 0x00000001061c7824 */ /* 0x000fe400078e0a21 */
[----:B------:R-:W-:-:S03]  /*1530*/  IMAD.MOV.U32 R6, RZ, RZ, RZ ;  /* 0x000000ffff067224 */ /* 0x000fc600078e00ff */
[----:B------:R-:W-:-:S06]  /*1540*/  IADD3 R7, PT, PT, R28, 0x7fe00000, RZ ;  /* 0x7fe000001c077810 */ /* 0x000fcc0007ffe0ff */
[----:B------:R-:W-:-:S10]  /*1550*/  DMUL R26, R30, R6 ;  /* 0x000000061e1a7228 */ /* 0x000fd40000000000 */
[----:B------:R-:W-:-:S13]  /*1560*/  FSETP.GTU.AND P0, PT, |R27|, 1.469367938527859385e-39, PT ;  /* 0x001000001b00780b */ /* 0x000fda0003f0c200 */
[----:B------:R-:W-:Y:S05]  /*1570*/  @P0 BRA `(.L_x_117) ;  /* 0x0000000000940947 */ /* 0x000fea0003800000 */
[----:B------:R-:W-:Y:S01]  /*1580*/  DFMA R10, R30, -R10, R24 ;  /* 0x8000000a1e0a722b */ /* 0x000fe20000000018 */
[----:B------:R-:W-:-:S09]  /*1590*/  IMAD.MOV.U32 R8, RZ, RZ, RZ ;  /* 0x000000ffff087224 */ /* 0x000fd200078e00ff */
[C---:B------:R-:W-:Y:S02]  /*15a0*/  FSETP.NEU.AND P0, PT, R11.reuse, RZ, PT ;  /* 0x000000ff0b00720b */ /* 0x040fe40003f0d000 */
[----:B------:R-:W-:-:S04]  /*15b0*/  LOP3.LUT R25, R11, 0x80000000, R9, 0x48, !PT ;  /* 0x800000000b197812 */ /* 0x000fc800078e4809 */
[----:B------:R-:W-:-:S07]  /*15c0*/  LOP3.LUT R9, R25, R7, RZ, 0xfc, !PT ;  /* 0x0000000719097212 */ /* 0x000fce00078efcff */
[----:B------:R-:W-:Y:S05]  /*15d0*/  @!P0 BRA `(.L_x_117) ;  /* 0x00000000007c8947 */ /* 0x000fea0003800000 */
[----:B------:R-:W-:Y:S01]  /*15e0*/  IADD3 R7, PT, PT, -R28, RZ, RZ ;  /* 0x000000ff1c077210 */ /* 0x000fe20007ffe1ff */
[----:B------:R-:W-:Y:S01]  /*15f0*/  IMAD.MOV.U32 R6, RZ, RZ, RZ ;  /* 0x000000ffff067224 */ /* 0x000fe200078e00ff */
[----:B------:R-:W-:-:S05]  /*1600*/  DMUL.RP R8, R30, R8 ;  /* 0x000000081e087228 */ /* 0x000fca0000008000 */
[----:B------:R-:W-:-:S05]  /*1610*/  DFMA R6, R26, -R6, R30 ;  /* 0x800000061a06722b */ /* 0x000fca000000001e */
[----:B------:R-:W-:Y:S02]  /*1620*/  LOP3.LUT R25, R9, R25, RZ, 0x3c, !PT ;  /* 0x0000001909197212 */ /* 0x000fe400078e3cff */
[----:B------:R-:W-:-:S04]  /*1630*/  IADD3 R6, PT, PT, -R28, -0x43300000, RZ ;  /* 0xbcd000001c067810 */ /* 0x000fc80007ffe1ff */
[----:B------:R-:W-:-:S04]  /*1640*/  FSETP.NEU.AND P0, PT, |R7|, R6, PT ;  /* 0x000000060700720b */ /* 0x000fc80003f0d200 */
[----:B------:R-:W-:Y:S02]  /*1650*/  FSEL R26, R8, R26, !P0 ;  /* 0x0000001a081a7208 */ /* 0x000fe40004000000 */
[----:B------:R-:W-:Y:S01]  /*1660*/  FSEL R27, R25, R27, !P0 ;  /* 0x0000001b191b7208 */ /* 0x000fe20004000000 */
[----:B------:R-:W-:Y:S06]  /*1670*/  BRA `(.L_x_117) ;  /* 0x0000000000547947 */ /* 0x000fec0003800000 */
.L_x_116:
[----:B------:R-:W-:-:S14]  /*1680*/  DSETP.NAN.AND P0, PT, R6, R6, PT ;  /* 0x000000060600722a */ /* 0x000fdc0003f08000 */
[----:B------:R-:W-:Y:S05]  /*1690*/  @P0 BRA `(.L_x_118) ;  /* 0x0000000000440947 */ /* 0x000fea0003800000 */
[----:B------:R-:W-:-:S14]  /*16a0*/  DSETP.NAN.AND P0, PT, R8, R8, PT ;  /* 0x000000080800722a */ /* 0x000fdc0003f08000 */
[----:B------:R-:W-:Y:S05]  /*16b0*/  @P0 BRA `(.L_x_119) ;  /* 0x0000000000300947 */ /* 0x000fea0003800000 */
[----:B------:R-:W-:Y:S01]  /*16c0*/  ISETP.NE.AND P0, PT, R28, R35, PT ;  /* 0x000000231c00720c */ /* 0x000fe20003f05270 */
[----:B------:R-:W-:Y:S01]  /*16d0*/  IMAD.MOV.U32 R26, RZ, RZ, 0x0 ;  /* 0x00000000ff1a7424 */ /* 0x000fe200078e00ff */
[----:B------:R-:W-:-:S11]  /*16e0*/  MOV R27, 0xfff80000 ;  /* 0xfff80000001b7802 */ /* 0x000fd60000000f00 */
[----:B------:R-:W-:Y:S05]  /*16f0*/  @!P0 BRA `(.L_x_117) ;  /* 0x0000000000348947 */ /* 0x000fea0003800000 */
[----:B------:R-:W-:Y:S02]  /*1700*/  ISETP.NE.AND P0, PT, R28, 0x7ff00000, PT ;  /* 0x7ff000001c00780c */ /* 0x000fe40003f05270 */
[----:B------:R-:W-:Y:S02]  /*1710*/  LOP3.LUT R27, R7, 0x80000000, R9, 0x48, !PT ;  /* 0x80000000071b7812 */ /* 0x000fe400078e4809 */
[----:B------:R-:W-:-:S13]  /*1720*/  ISETP.EQ.OR P0, PT, R35, RZ, !P0 ;  /* 0x000000ff2300720c */ /* 0x000fda0004702670 */
[----:B------:R-:W-:Y:S01]  /*1730*/  @P0 LOP3.LUT R6, R27, 0x7ff00000, RZ, 0xfc, !PT ;  /* 0x7ff000001b060812 */ /* 0x000fe200078efcff */
[----:B------:R-:W-:Y:S02]  /*1740*/  @!P0 IMAD.MOV.U32 R26, RZ, RZ, RZ ;  /* 0x000000ffff1a8224 */ /* 0x000fe400078e00ff */
[----:B------:R-:W-:Y:S01]  /*1750*/  @P0 IMAD.MOV.U32 R26, RZ, RZ, RZ ;  /* 0x000000ffff1a0224 */ /* 0x000fe200078e00ff */
[----:B------:R-:W-:Y:S01]  /*1760*/  @P0 MOV R27, R6 ;  /* 0x00000006001b0202 */ /* 0x000fe20000000f00 */
[----:B------:R-:W-:Y:S06]  /*1770*/  BRA `(.L_x_117) ;  /* 0x0000000000147947 */ /* 0x000fec0003800000 */
.L_x_119:
[----:B------:R-:W-:Y:S01]  /*1780*/  LOP3.LUT R27, R9, 0x80000, RZ, 0xfc, !PT ;  /* 0x00080000091b7812 */ /* 0x000fe200078efcff */
[----:B------:R-:W-:Y:S01]  /*1790*/  IMAD.MOV.U32 R26, RZ, RZ, R8 ;  /* 0x000000ffff1a7224 */ /* 0x000fe200078e0008 */
[----:B------:R-:W-:Y:S06]  /*17a0*/  BRA `(.L_x_117) ;  /* 0x0000000000087947 */ /* 0x000fec0003800000 */
.L_x_118:
[----:B------:R-:W-:Y:S01]  /*17b0*/  LOP3.LUT R27, R7, 0x80000, RZ, 0xfc, !PT ;  /* 0x00080000071b7812 */ /* 0x000fe200078efcff */
[----:B------:R-:W-:-:S07]  /*17c0*/  IMAD.MOV.U32 R26, RZ, RZ, R6 ;  /* 0x000000ffff1a7224 */ /* 0x000fce00078e0006 */
.L_x_117:
[----:B------:R-:W-:Y:S05]  /*17d0*/  BSYNC.RECONVERGENT B1 ;  /* 0x0000000000017941 */ /* 0x000fea0003800200 */
.L_x_115:
[----:B------:R-:W-:Y:S02]  /*17e0*/  HFMA2 R7, -RZ, RZ, 0, 0 ;  /* 0x00000000ff077431 */ /* 0x000fe400000001ff */
[----:B------:R-:W-:Y:S01]  /*17f0*/  IMAD.MOV.U32 R6, RZ, RZ, R0 ;  /* 0x000000ffff067224 */ /* 0x000fe200078e0000 */
[----:B------:R-:W-:Y:S01]  /*1800*/  MOV R8, R26 ;  /* 0x0000001a00087202 */ /* 0x000fe20000000f00 */
[----:B------:R-:W-:Y:S02]  /*1810*/  IMAD.MOV.U32 R9, RZ, RZ, R27 ;  /* 0x000000ffff097224 */ /* 0x000fe400078e001b */
[----:B------:R-:W-:Y:S05]  /*1820*/  RET.REL.NODEC R6 `(adamfloat) ;  /* 0xffffffe406f47950 */ /* 0x000fea0003c3ffff */
        .weak           $__internal_4_$__cuda_sm20_sqrt_rn_f32_slowpath
        .type           $__internal_4_$__cuda_sm20_sqrt_rn_f32_slowpath,@function
        .size           $__internal_4_$__cuda_sm20_sqrt_rn_f32_slowpath,($__internal_5_$__cuda_sm3x_div_rn_noftz_f32_slowpath - $__internal_4_$__cuda_sm20_sqrt_rn_f32_slowpath)
$__internal_4_$__cuda_sm20_sqrt_rn_f32_slowpath:
        /* <DEDUP_REMOVED lines=20> */
.L_x_120:
[----:B------:R-:W-:Y:S01]  /*1970*/  IMAD.MOV.U32 R0, RZ, RZ, R6 ;  /* 0x000000ffff007224 */ /* 0x000fe200078e0006 */
[----:B------:R-:W-:Y:S01]  /*1980*/  MOV R6, R11 ;  /* 0x0000000b00067202 */ /* 0x000fe20000000f00 */
[----:B------:R-:W-:-:S04]  /*1990*/  IMAD.MOV.U32 R7, RZ, RZ, 0x0 ;  /* 0x00000000ff077424 */ /* 0x000fc800078e00ff */
[----:B------:R-:W-:Y:S05]  /*19a0*/  RET.REL.NODEC R6 `(adamfloat) ;  /* 0xffffffe406947950 */ /* 0x000fea0003c3ffff */
        .weak           $__internal_5_$__cuda_sm3x_div_rn_noftz_f32_slowpath
        .type           $__internal_5_$__cuda_sm3x_div_rn_noftz_f32_slowpath,@function
        .size           $__internal_5_$__cuda_sm3x_div_rn_noftz_f32_slowpath,(.L_x_302 - $__internal_5_$__cuda_sm3x_div_rn_noftz_f32_slowpath)
$__internal_5_$__cuda_sm3x_div_rn_noftz_f32_slowpath:
[----:B------:R-:W-:Y:S01]  /*19b0*/  SHF.R.U32.HI R8, RZ, 0x17, R10 ;  /* 0x00000017ff087819 */ /* 0x000fe2000001160a */
[----:B------:R-:W-:Y:S01]  /*19c0*/  BSSY.RECONVERGENT B1, `(.L_x_121) ;  /* 0x0000064000017945 */ /* 0x000fe20003800200 */
[--C-:B------:R-:W-:Y:S01]  /*19d0*/  SHF.R.U32.HI R0, RZ, 0x17, R5.reuse ;  /* 0x00000017ff007819 */ /* 0x100fe20000011605 */
[----:B------:R-:W-:Y:S01]  /*19e0*/  IMAD.MOV.U32 R9, RZ, RZ, R5 ;  /* 0x000000ffff097224 */ /* 0x000fe200078e0005 */
[----:B------:R-:W-:Y:S02]  /*19f0*/  LOP3.LUT R8, R8, 0xff, RZ, 0xc0, !PT ;  /* 0x000000ff08087812 */ /* 0x000fe400078ec0ff */
[----:B------:R-:W-:-:S03]  /*1a00*/  LOP3.LUT R24, R0, 0xff, RZ, 0xc0, !PT ;  /* 0x000000ff00187812 */ /* 0x000fc600078ec0ff */
[----:B------:R-:W-:Y:S01]  /*1a10*/  VIADD R25, R8, 0xffffffff ;  /* 0xffffffff08197836 */ /* 0x000fe20000000000 */
[----:B------:R-:W-:-:S04]  /*1a20*/  IADD3 R11, PT, PT, R24, -0x1, RZ ;  /* 0xffffffff180b7810 */ /* 0x000fc80007ffe0ff */
[----:B------:R-:W-:-:S04]  /*1a30*/  ISETP.GT.U32.AND P0, PT, R25, 0xfd, PT ;  /* 0x000000fd1900780c */ /* 0x000fc80003f04070 */
[----:B------:R-:W-:-:S13]  /*1a40*/  ISETP.GT.U32.OR P0, PT, R11, 0xfd, P0 ;  /* 0x000000fd0b00780c */ /* 0x000fda0000704470 */
[----:B------:R-:W-:Y:S01]  /*1a50*/  @!P0 IMAD.MOV.U32 R7, RZ, RZ, RZ ;  /* 0x000000ffff078224 */ /* 0x000fe200078e00ff */
[----:B------:R-:W-:Y:S06]  /*1a60*/  @!P0 BRA `(.L_x_122) ;  /* 0x0000000000608947 */ /* 0x000fec0003800000 */
[----:B------:R-:W-:Y:S02]  /*1a70*/  FSETP.GTU.FTZ.AND P0, PT, |R5|, +INF , PT ;  /* 0x7f8000000500780b */ /* 0x000fe40003f1c200 */
[----:B------:R-:W-:Y:S02]  /*1a80*/  FSETP.GTU.FTZ.AND P1, PT, |R10|, +INF , PT ;  /* 0x7f8000000a00780b */ /* 0x000fe40003f3c200 */
[----:B------:R-:W-:Y:S02]  /*1a90*/  MOV R0, R10 ;  /* 0x0000000a00007202 */ /* 0x000fe40000000f00 */
        /* <DEDUP_REMOVED lines=19> */
[----:B------:R-:W-:-:S03]  /*1bd0*/  @!P1 FFMA R10, R0, 1.84467440737095516160e+19, RZ ;  /* 0x5f800000000a9823 */ /* 0x000fc600000000ff */
[----:B------:R-:W-:-:S07]  /*1be0*/  @!P1 IADD3 R7, PT, PT, R7, 0x40, RZ ;  /* 0x0000004007079810 */ /* 0x000fce0007ffe0ff */
.L_x_122:
[----:B------:R-:W-:Y:S01]  /*1bf0*/  LEA R5, R8, 0xc0800000, 0x17 ;  /* 0xc080000008057811 */ /* 0x000fe200078eb8ff */
[----:B------:R-:W-:Y:S04]  /*1c00*/  BSSY.RECONVERGENT B2, `(.L_x_127) ;  /* 0x0000036000027945 */ /* 0x000fe80003800200 */
[----:B------:R-:W-:Y:S02]  /*1c10*/  IMAD.IADD R10, R10, 0x1, -R5 ;  /* 0x000000010a0a7824 */ /* 0x000fe400078e0a05 */
[----:B------:R-:W-:Y:S02]  /*1c20*/  VIADD R5, R24, 0xffffff81 ;  /* 0xffffff8118057836 */ /* 0x000fe40000000000 */
[----:B------:R-:W0:Y:S01]  /*1c30*/  MUFU.RCP R11, R10 ;  /* 0x0000000a000b7308 */ /* 0x000e220000001000 */
[----:B------:R-:W-:Y:S01]  /*1c40*/  FADD.FTZ R25, -R10, -RZ ;  /* 0x800000ff0a197221 */ /* 0x000fe20000010100 */
[C---:B------:R-:W-:Y:S01]  /*1c50*/  IMAD R0, R5.reuse, -0x800000, R9 ;  /* 0xff80000005007824 */ /* 0x040fe200078e0209 */
[----:B------:R-:W-:-:S04]  /*1c60*/  IADD3 R8, PT, PT, R5, 0x7f, -R8 ;  /* 0x0000007f05087810 */ /* 0x000fc80007ffe808 */
[----:B------:R-:W-:Y:S01]  /*1c70*/  IADD3 R8, PT, PT, R8, R7, RZ ;  /* 0x0000000708087210 */ /* 0x000fe20007ffe0ff */
        /* <DEDUP_REMOVED lines=21> */
[C---:B------:R-:W-:Y:S01]  /*1dd0*/  IADD3 R10, PT, PT, R11.reuse, 0x20, RZ ;  /* 0x000000200b0a7810 */ /* 0x040fe20007ffe0ff */
[CCC-:B------:R-:W-:Y:S01]  /*1de0*/  FFMA.RM R8, R26.reuse, R24.reuse, R9.reuse ;  /* 0x000000181a087223 */ /* 0x1c0fe20000004009 */
[----:B------:R-:W-:Y:S02]  /*1df0*/  ISETP.NE.AND P2, PT, R11, RZ, PT ;  /* 0x000000ff0b00720c */ /* 0x000fe40003f45270 */
[----:B------:R-:W-:Y:S01]  /*1e00*/  LOP3.LUT R7, R5, 0x7fffff, RZ, 0xc0, !PT ;  /* 0x007fffff05077812 */ /* 0x000fe200078ec0ff */
[----:B------:R-:W-:Y:S01]  /*1e10*/  FFMA.RP R5, R26, R24, R9 ;  /* 0x000000181a057223 */ /* 0x000fe20000008009 */
[----:B------:R-:W-:Y:S01]  /*1e20*/  IMAD.MOV R9, RZ, RZ, -R11 ;  /* 0x000000ffff097224 */ /* 0x000fe200078e0a0b */
[----:B------:R-:W-:Y:S02]  /*1e30*/  ISETP.NE.AND P1, PT, R11, RZ, PT ;  /* 0x000000ff0b00720c */ /* 0x000fe40003f25270 */
[----:B------:R-:W-:-:S02]  /*1e40*/  LOP3.LUT R7, R7, 0x800000, RZ, 0xfc, !PT ;  /* 0x0080000007077812 */ /* 0x000fc400078efcff */
        /* <DEDUP_REMOVED lines=9> */
[----:B------:R-:W-:-:S04]  /*1ee0*/  LOP3.LUT R5, R5, R8, RZ, 0xc0, !PT ;  /* 0x0000000805057212 */ /* 0x000fc800078ec0ff */
[----:B------:R-:W-:-:S04]  /*1ef0*/  IADD3 R5, PT, PT, R10, R5, RZ ;  /* 0x000000050a057210 */ /* 0x000fc80007ffe0ff */
[----:B------:R-:W-:Y:S01]  /*1f00*/  LOP3.LUT R0, R5, R0, RZ, 0xfc, !PT ;  /* 0x0000000005007212 */ /* 0x000fe200078efcff */
[----:B------:R-:W-:Y:S06]  /*1f10*/  BRA `(.L_x_130) ;  /* 0x0000000000107947 */ /* 0x000fec0003800000 */
.L_x_129:
[----:B------:R-:W-:-:S04]  /*1f20*/  LOP3.LUT R0, R0, 0x80000000, RZ, 0xc0, !PT ;  /* 0x8000000000007812 */ /* 0x000fc800078ec0ff */
[----:B------:R-:W-:Y:S01]  /*1f30*/  LOP3.LUT R0, R0, 0x7f800000, RZ, 0xfc, !PT ;  /* 0x7f80000000007812 */ /* 0x000fe200078efcff */
[----:B------:R-:W-:Y:S06]  /*1f40*/  BRA `(.L_x_130) ;  /* 0x0000000000047947 */ /* 0x000fec0003800000 */
.L_x_128:
[----:B------:R-:W-:-:S07]  /*1f50*/  IMAD R0, R8, 0x800000, R0 ;  /* 0x0080000008007824 */ /* 0x000fce00078e0200 */
.L_x_130:
[----:B------:R-:W-:Y:S05]  /*1f60*/  BSYNC.RECONVERGENT B2 ;  /* 0x0000000000027941 */ /* 0x000fea0003800200 */
.L_x_127:
[----:B------:R-:W-:Y:S05]  /*1f70*/  BRA `(.L_x_131) ;  /* 0x0000000000207947 */ /* 0x000fea0003800000 */
.L_x_126:
[----:B------:R-:W-:-:S04]  /*1f80*/  LOP3.LUT R0, R10, 0x80000000, R9, 0x48, !PT ;  /* 0x800000000a007812 */ /* 0x000fc800078e4809 */
[----:B------:R-:W-:Y:S01]  /*1f90*/  LOP3.LUT R0, R0, 0x7f800000, RZ, 0xfc, !PT ;  /* 0x7f80000000007812 */ /* 0x000fe200078efcff */
[----:B------:R-:W-:Y:S06]  /*1fa0*/  BRA `(.L_x_131) ;  /* 0x0000000000147947 */ /* 0x000fec0003800000 */
.L_x_125:
[----:B------:R-:W-:Y:S01]  /*1fb0*/  LOP3.LUT R0, R10, 0x80000000, R9, 0x48, !PT ;  /* 0x800000000a007812 */ /* 0x000fe200078e4809 */
[----:B------:R-:W-:Y:S06]  /*1fc0*/  BRA `(.L_x_131) ;  /* 0x00000000000c7947 */ /* 0x000fec0003800000 */
.L_x_124:
[----:B------:R-:W0:Y:S01]  /*1fd0*/  MUFU.RSQ R0, -QNAN ;  /* 0xffc0000000007908 */ /* 0x000e220000001400 */
[----:B------:R-:W-:Y:S05]  /*1fe0*/  BRA `(.L_x_131) ;  /* 0x0000000000047947 */ /* 0x000fea0003800000 */
.L_x_123:
[----:B------:R-:W-:-:S07]  /*1ff0*/  FADD.FTZ R0, R5, R0 ;  /* 0x0000000005007221 */ /* 0x000fce0000010000 */
.L_x_131:
[----:B------:R-:W-:Y:S05]  /*2000*/  BSYNC.RECONVERGENT B1 ;  /* 0x0000000000017941 */ /* 0x000fea0003800200 */
.L_x_121:
[----:B------:R-:W-:-:S04]  /*2010*/  HFMA2 R7, -RZ, RZ, 0, 0 ;  /* 0x00000000ff077431 */ /* 0x000fc800000001ff */
[----:B0-----:R-:W-:Y:S05]  /*2020*/  RET.REL.NODEC R6 `(adamfloat) ;  /* 0xffffffdc06f47950 */ /* 0x001fea0003c3ffff */
.L_x_132:
        /* <DEDUP_REMOVED lines=13> */
.L_x_302:


//--------------------- .text.adagradfloat        --------------------------
	.section	.text.adagradfloat,"ax",@progbits
	.align	128
        .global         adagradfloat
        .type           adagradfloat,@function
        .size           adagradfloat,(.L_x_304 - adagradfloat)
        .other          adagradfloat,@"STO_CUDA_ENTRY STV_DEFAULT"
adagradfloat:
.text.adagradfloat:
        /* <DEDUP_REMOVED lines=17> */
.L_x_138:
[----:B01----:R-:W-:-:S05]  /*0110*/  IMAD.WIDE R2, R13, 0x4, R6 ;  /* 0x000000040d027825 */ /* 0x003fca00078e0206 */
[----:B--2---:R-:W2:Y:S01]  /*0120*/  LDG.E R0, desc[UR6][R2.64] ;  /* 0x0000000602007981 */ /* 0x004ea2000c1e1900 */
[----:B---3--:R-:W-:-:S05]  /*0130*/  IMAD.WIDE R4, R13, 0x4, R8 ;  /* 0x000000040d047825 */ /* 0x008fca00078e0208 */
[----:B------:R-:W3:Y:S01]  /*0140*/  LDG.E R15, desc[UR6][R4.64] ;  /* 0x00000006040f7981 */ /* 0x000ee2000c1e1900 */
[----:B--2---:R-:W0:Y:S02]  /*0150*/  F2I.TRUNC.NTZ R0, R0 ;  /* 0x0000000000007305 */ /* 0x004e24000020f100 */
[----:B0-----:R-:W-:-:S05]  /*0160*/  I2FP.F32.S32 R14, R0 ;  /* 0x00000000000e7245 */ /* 0x001fca0000201400 */
[----:B---3--:R-:W-:-:S05]  /*0170*/  FFMA R17, R15, R15, R14 ;  /* 0x0000000f0f117223 */ /* 0x008fca000000000e */
        /* <DEDUP_REMOVED lines=12> */
[----:B------:R-:W-:Y:S05]  /*0240*/  CALL.REL.NOINC `($__internal_6_$__cuda_sm20_sqrt_rn_f32_slowpath) ;  /* 0x0000000000687944 */ /* 0x000fea0003c00000 */
[----:B------:R-:W-:Y:S01]  /*0250*/  MOV R2, R14 ;  /* 0x0000000e00027202 */ /* 0x000fe20000000f00 */
[----:B------:R-:W-:Y:S06]  /*0260*/  BRA `(.L_x_135) ;  /* 0x0000000000107947 */ /* 0x000fec0003800000 */
.L_x_134:
[----:B------:R-:W-:Y:S01]  /*0270*/  FMUL.FTZ R2, R17, R18 ;  /* 0x0000001211027220 */ /* 0x000fe20000410000 */
[----:B------:R-:W-:-:S03]  /*0280*/  FMUL.FTZ R14, R18, 0.5 ;  /* 0x3f000000120e7820 */ /* 0x000fc60000410000 */
[----:B------:R-:W-:-:S04]  /*0290*/  FFMA R3, -R2, R2, R17 ;  /* 0x0000000202037223 */ /* 0x000fc80000000111 */
[----:B------:R-:W-:-:S07]  /*02a0*/  FFMA R2, R3, R14, R2 ;  /* 0x0000000e03027223 */ /* 0x000fce0000000002 */
.L_x_135:
[----:B------:R-:W-:Y:S05]  /*02b0*/  BSYNC.RECONVERGENT B0 ;  /* 0x0000000000007941 */ /* 0x000fea0003800200 */
.L_x_133:
        /* <DEDUP_REMOVED lines=11> */
[----:B------:R-:W-:Y:S05]  /*0370*/  CALL.REL.NOINC `($__internal_7_$__cuda_sm3x_div_rn_noftz_f32_slowpath) ;  /* 0x00000000007c7944 */ /* 0x000fea0003c00000 */
[----:B------:R-:W-:-:S07]  /*0380*/  IMAD.MOV.U32 R17, RZ, RZ, R0 ;  /* 0x000000ffff117224 */ /* 0x000fce00078e0000 */
.L_x_137:
[----:B------:R-:W-:Y:S05]  /*0390*/  BSYNC.RECONVERGENT B0 ;  /* 0x0000000000007941 */ /* 0x000fea0003800200 */
.L_x_136:
[----:B------:R-:W-:-:S05]  /*03a0*/  IMAD.WIDE R2, R15, 0x4, R10 ;  /* 0x000000040f027825 */ /* 0x000fca00078e020a */
[----:B------:R1:W-:Y:S04]  /*03b0*/  STG.E desc[UR6][R2.64], R17 ;  /* 0x0000001102007986 */ /* 0x0003e8000c101906 */
[----:B------:R1:W-:Y:S01]  /*03c0*/  STG.E desc[UR6][R4.64], RZ ;  /* 0x000000ff04007986 */ /* 0x0003e2000c101906 */
[----:B------:R-:W-:Y:S05]  /*03d0*/  @!P2 BRA `(.L_x_138) ;  /* 0xfffffffc004ca947 */ /* 0x000fea000383ffff */
[----:B------:R-:W-:Y:S05]  /*03e0*/  EXIT ;  /* 0x000000000000794d */ /* 0x000fea0003800000 */
        .weak           $__internal_6_$__cuda_sm20_sqrt_rn_f32_slowpath
        .type           $__internal_6_$__cuda_sm20_sqrt_rn_f32_slowpath,@function
        .size           $__internal_6_$__cuda_sm20_sqrt_rn_f32_slowpath,($__internal_7_$__cuda_sm3x_div_rn_noftz_f32_slowpath - $__internal_6_$__cuda_sm20_sqrt_rn_f32_slowpath)
$__internal_6_$__cuda_sm20_sqrt_rn_f32_slowpath:
        /* <DEDUP_REMOVED lines=20> */
.L_x_139:
[----:B------:R-:W-:Y:S02]  /*0530*/  IMAD.MOV.U32 R14, RZ, RZ, R3 ;  /* 0x000000ffff0e7224 */ /* 0x000fe400078e0003 */
[----:B------:R-:W-:Y:S02]  /*0540*/  HFMA2 R3, -RZ, RZ, 0, 0 ;  /* 0x00000000ff037431 */ /* 0x000fe400000001ff */
[----:B------:R-:W-:-:S04]  /*0550*/  IMAD.MOV.U32 R2, RZ, RZ, R19 ;  /* 0x000000ffff027224 */ /* 0x000fc800078e0013 */
[----:B------:R-:W-:Y:S05]  /*0560*/  RET.REL.NODEC R2 `(adagradfloat) ;  /* 0xfffffff802a47950 */ /* 0x000fea0003c3ffff */
        .weak           $__internal_7_$__cuda_sm3x_div_rn_noftz_f32_slowpath
        .type           $__internal_7_$__cuda_sm3x_div_rn_noftz_f32_slowpath,@function
        .size           $__internal_7_$__cuda_sm3x_div_rn_noftz_f32_slowpath,(.L_x_304 - $__internal_7_$__cuda_sm3x_div_rn_noftz_f32_slowpath)
$__internal_7_$__cuda_sm3x_div_rn_noftz_f32_slowpath:
        /* <DEDUP_REMOVED lines=37> */
.L_x_141:
        /* <DEDUP_REMOVED lines=51> */
.L_x_148:
[----:B------:R-:W-:-:S04]  /*0af0*/  LOP3.LUT R0, R0, 0x80000000, RZ, 0xc0, !PT ;  /* 0x8000000000007812 */ /* 0x000fc800078ec0ff */
[----:B------:R-:W-:Y:S01]  /*0b00*/  LOP3.LUT R0, R0, 0x7f800000, RZ, 0xfc, !PT ;  /* 0x7f80000000007812 */ /* 0x000fe200078efcff */
[----:B------:R-:W-:Y:S06]  /*0b10*/  BRA `(.L_x_149) ;  /* 0x0000000000047947 */ /* 0x000fec0003800000 */
.L_x_147:
[----:B------:R-:W-:-:S07]  /*0b20*/  LEA R0, R19, R0, 0x17 ;  /* 0x0000000013007211 */ /* 0x000fce00078eb8ff */
.L_x_149:
[----:B------:R-:W-:Y:S05]  /*0b30*/  BSYNC.RECONVERGENT B2 ;  /* 0x0000000000027941 */ /* 0x000fea0003800200 */
.L_x_146:
[----:B------:R-:W-:Y:S05]  /*0b40*/  BRA `(.L_x_150) ;  /* 0x0000000000207947 */ /* 0x000fea0003800000 */
.L_x_145:
[----:B------:R-:W-:-:S04]  /*0b50*/  LOP3.LUT R0, R18, 0x80000000, R17, 0x48, !PT ;  /* 0x8000000012007812 */ /* 0x000fc800078e4811 */
[----:B------:R-:W-:Y:S01]  /*0b60*/  LOP3.LUT R0, R0, 0x7f800000, RZ, 0xfc, !PT ;  /* 0x7f80000000007812 */ /* 0x000fe200078efcff */
[----:B------:R-:W-:Y:S06]  /*0b70*/  BRA `(.L_x_150) ;  /* 0x0000000000147947 */ /* 0x000fec0003800000 */
.L_x_144:
[----:B------:R-:W-:Y:S01]  /*0b80*/  LOP3.LUT R0, R18, 0x80000000, R17, 0x48, !PT ;  /* 0x8000000012007812 */ /* 0x000fe200078e4811 */
[----:B------:R-:W-:Y:S06]  /*0b90*/  BRA `(.L_x_150) ;  /* 0x00000000000c7947 */ /* 0x000fec0003800000 */
.L_x_143:
[----:B------:R-:W0:Y:S01]  /*0ba0*/  MUFU.RSQ R0, -QNAN ;  /* 0xffc0000000007908 */ /* 0x000e220000001400 */
[----:B------:R-:W-:Y:S05]  /*0bb0*/  BRA `(.L_x_150) ;  /* 0x0000000000047947 */ /* 0x000fea0003800000 */
.L_x_142:
[----:B------:R-:W-:-:S07]  /*0bc0*/  FADD.FTZ R0, R0, R3 ;  /* 0x0000000300007221 */ /* 0x000fce0000010000 */
.L_x_150:
[----:B------:R-:W-:Y:S05]  /*0bd0*/  BSYNC.RECONVERGENT B1 ;  /* 0x0000000000017941 */ /* 0x000fea0003800200 */
.L_x_140:
[----:B------:R-:W-:-:S04]  /*0be0*/  IMAD.MOV.U32 R3, RZ, RZ, 0x0 ;  /* 0x00000000ff037424 */ /* 0x000fc800078e00ff */
[----:B0-----:R-:W-:Y:S05]  /*0bf0*/  RET.REL.NODEC R2 `(adagradfloat) ;  /* 0xfffffff402007950 */ /* 0x001fea0003c3ffff */
.L_x_151:
        /* <DEDUP_REMOVED lines=16> */
.L_x_304:


//--------------------- .text.nearestneighborNHWCBack --------------------------
	.section	.text.nearestneighborNHWCBack,"ax",@progbits
	.align	128
        .global         nearestneighborNHWCBack
        .type           nearestneighborNHWCBack,@function
        .size           nearestneighborNHWCBack,(.L_x_320 - nearestneighborNHWCBack)
        .other          nearestneighborNHWCBack,@"STO_CUDA_ENTRY STV_DEFAULT"
nearestneighborNHWCBack:
.text.nearestneighborNHWCBack:
        /* <DEDUP_REMOVED lines=10> */
[----:B------:R-:W2:Y:S06]  /*00a0*/  LDCU UR4, c[0x0][0x3a0] ;  /* 0x00007400ff0477ac */ /* 0x000eac0008000800 */
[----:B------:R-:W3:Y:S01]  /*00b0*/  LDC.64 R2, c[0x0][0x390] ;  /* 0x0000e400ff027b82 */ /* 0x000ee20000000a00 */
[----:B------:R-:W4:Y:S01]  /*00c0*/  LDCU UR5, c[0x0][0x370] ;  /* 0x00006e00ff0577ac */ /* 0x000f220008000800 */
[----:B------:R-:W0:Y:S01]  /*00d0*/  LDCU.64 UR6, c[0x0][0x358] ;  /* 0x00006b00ff0677ac */ /* 0x000e220008000a00 */
[----:B-1----:R-:W-:-:S02]  /*00e0*/  UISETP.NE.AND UP0, UPT, UR8, URZ, UPT ;  /* 0x000000ff0800728c */ /* 0x002fc4000bf05270 */
[----:B--2---:R-:W-:Y:S01]  /*00f0*/  UIADD3 UR4, UPT, UPT, UR4, -0x1, URZ ;  /* 0xffffffff04047890 */ /* 0x004fe2000fffe0ff */
[----:B0-----:R-:W-:Y:S02]  /*0100*/  VIADD R0, R5, 0xffffffff ;  /* 0xffffffff05007836 */ /* 0x001fe40000000000 */
[----:B----4-:R-:W-:-:S03]  /*0110*/  IMAD R8, R8, UR5, RZ ;  /* 0x0000000508087c24 */ /* 0x010fc6000f8e02ff */
[----:B------:R-:W-:Y:S02]  /*0120*/  I2FP.F32.S32 R6, UR4 ;  /* 0x0000000400067c45 */ /* 0x000fe40008201400 */
[----:B------:R-:W-:Y:S01]  /*0130*/  I2FP.F32.S32 R0, R0 ;  /* 0x0000000000007245 */ /* 0x000fe20000201400 */
[----:B---3--:R-:W-:-:S04]  /*0140*/  IMAD R3, R3, R2, RZ ;  /* 0x0000000203037224 */ /* 0x008fc800078e02ff */
[----:B------:R-:W-:Y:S01]  /*0150*/  IMAD R3, R3, R4, RZ ;  /* 0x0000000403037224 */ /* 0x000fe200078e02ff */
[----:B------:R-:W-:Y:S06]  /*0160*/  BRA.U !UP0, `(.L_x_152) ;  /* 0x0000000508d47547 */ /* 0x000fec000b800000 */
[----:B------:R-:W-:Y:S01]  /*0170*/  IABS R9, R4 ;  /* 0x0000000400097213 */ /* 0x000fe20000000000 */
[----:B------:R-:W0:Y:S01]  /*0180*/  LDC R12, c[0x0][0x398] ;  /* 0x0000e600ff0c7b82 */ /* 0x000e220000000800 */
[----:B------:R-:W-:Y:S01]  /*0190*/  ISETP.NE.AND P0, PT, R2, RZ, PT ;  /* 0x000000ff0200720c */ /* 0x000fe20003f05270 */
[----:B------:R-:W1:Y:S01]  /*01a0*/  LDCU UR5, c[0x0][0x384] ;  /* 0x00007080ff0577ac */ /* 0x000e620008000800 */
[----:B------:R-:W2:Y:S01]  /*01b0*/  I2F.RP R15, R9 ;  /* 0x00000009000f7306 */ /* 0x000ea20000209400 */
[----:B------:R-:W-:Y:S01]  /*01c0*/  LOP3.LUT R2, RZ, R2, RZ, 0x33, !PT ;  /* 0x00000002ff027212 */ /* 0x000fe200078e33ff */
[----:B------:R-:W3:Y:S03]  /*01d0*/  LDCU UR4, c[0x0][0x3a8] ;  /* 0x00007500ff0477ac */ /* 0x000ee60008000800 */
[----:B------:R-:W4:Y:S01]  /*01e0*/  LDC R13, c[0x0][0x394] ;  /* 0x0000e500ff0d7b82 */ /* 0x000f220000000800 */
[----:B------:R-:W0:Y:S01]  /*01f0*/  LDCU.64 UR10, c[0x0][0x3a0] ;  /* 0x00007400ff0a77ac */ /* 0x000e220008000a00 */
[----:B------:R-:W0:Y:S06]  /*0200*/  LDCU.64 UR8, c[0x0][0x388] ;  /* 0x00007100ff0877ac */ /* 0x000e2c0008000a00 */
[----:B------:R-:W0:Y:S01]  /*0210*/  LDC R14, c[0x0][0x390] ;  /* 0x0000e400ff0e7b82 */ /* 0x000e220000000800 */
[----:B--2---:R-:W2:Y:S07]  /*0220*/  MUFU.RCP R15, R15 ;  /* 0x0000000f000f7308 */ /* 0x004eae0000001000 */
[----:B------:R-:W0:Y:S01]  /*0230*/  LDC.64 R4, c[0x0][0x3b0] ;  /* 0x0000ec00ff047b82 */ /* 0x000e220000000a00 */
[----:B--2---:R-:W-:-:S04]  /*0240*/  VIADD R10, R15, 0xffffffe ;  /* 0x0ffffffe0f0a7836 */ /* 0x004fc80000000000 */
[----:B------:R2:W5:Y:S02]  /*0250*/  F2I.FTZ.U32.TRUNC.NTZ R11, R10 ;  /* 0x0000000a000b7305 */ /* 0x000564000021f000 */
[----:B--2---:R-:W-:Y:S02]  /*0260*/  HFMA2 R10, -RZ, RZ, 0, 0 ;  /* 0x00000000ff0a7431 */ /* 0x004fe400000001ff */
[----:B-----5:R-:W-:-:S04]  /*0270*/  IMAD.MOV R16, RZ, RZ, -R11 ;  /* 0x000000ffff107224 */ /* 0x020fc800078e0a0b */
[----:B------:R-:W-:-:S04]  /*0280*/  IMAD R15, R16, R9, RZ ;  /* 0x00000009100f7224 */ /* 0x000fc800078e02ff */
[----:B-1-34-:R-:W-:-:S07]  /*0290*/  IMAD.HI.U32 R15, R11, R15, R10 ;  /* 0x0000000f0b0f7227 */ /* 0x01afce00078e000a */
.L_x_153:
[----:B01----:R-:W-:-:S05]  /*02a0*/  IMAD.WIDE R10, R7, 0x4, R4 ;  /* 0x00000004070a7825 */ /* 0x003fca00078e0204 */
[----:B------:R0:W2:Y:S01]  /*02b0*/  LDG.E R16, desc[UR6][R10.64] ;  /* 0x000000060a107981 */ /* 0x0000a2000c1e1900 */
[----:B------:R-:W-:Y:S01]  /*02c0*/  IABS R17, R13 ;  /* 0x0000000d00117213 */ /* 0x000fe20000000000 */
[----:B------:R-:W-:Y:S01]  /*02d0*/  IMAD.MOV.U32 R22, RZ, RZ, 0x3f000000 ;  /* 0x3f000000ff167424 */ /* 0x000fe200078e00ff */
[----:B------:R-:W-:Y:S02]  /*02e0*/  IABS R20, R7 ;  /* 0x0000000700147213 */ /* 0x000fe40000000000 */
[----:B------:R-:W1:Y:S01]  /*02f0*/  I2F.RP R19, R17 ;  /* 0x0000001100137306 */ /* 0x000e620000209400 */
[----:B------:R-:W-:Y:S02]  /*0300*/  IABS R23, R12 ;  /* 0x0000000c00177213 */ /* 0x000fe40000000000 */
[----:B------:R-:W-:Y:S01]  /*0310*/  IMAD.HI.U32 R18, R15, R20, RZ ;  /* 0x000000140f127227 */ /* 0x000fe200078e00ff */
[----:B0-----:R-:W-:-:S03]  /*0320*/  LOP3.LUT R10, R7, R12, RZ, 0x3c, !PT ;  /* 0x0000000c070a7212 */ /* 0x001fc600078e3cff */
[----:B------:R-:W-:Y:S01]  /*0330*/  IMAD.MOV R21, RZ, RZ, -R18 ;  /* 0x000000ffff157224 */ /* 0x000fe200078e0a12 */
[----:B------:R-:W-:-:S03]  /*0340*/  ISETP.GE.AND P2, PT, R10, RZ, PT ;  /* 0x000000ff0a00720c */ /* 0x000fc60003f46270 */
[----:B------:R-:W-:Y:S01]  /*0350*/  IMAD R20, R23, R21, R20 ;  /* 0x0000001517147224 */ /* 0x000fe200078e0214 */
[----:B------:R-:W-:Y:S01]  /*0360*/  IABS R21, R14 ;  /* 0x0000000e00157213 */ /* 0x000fe20000000000 */
[----:B-1----:R-:W0:Y:S03]  /*0370*/  MUFU.RCP R19, R19 ;  /* 0x0000001300137308 */ /* 0x002e260000001000 */
[----:B------:R-:W-:-:S13]  /*0380*/  ISETP.GT.U32.AND P3, PT, R9, R20, PT ;  /* 0x000000140900720c */ /* 0x000fda0003f64070 */
[----:B------:R-:W-:Y:S01]  /*0390*/  @!P3 IMAD.IADD R20, R20, 0x1, -R23 ;  /* 0x000000011414b824 */ /* 0x000fe200078e0a17 */
[----:B------:R-:W-:Y:S01]  /*03a0*/  @!P3 IADD3 R18, PT, PT, R18, 0x1, RZ ;  /* 0x000000011212b810 */ /* 0x000fe20007ffe0ff */
[----:B0-----:R-:W-:Y:S01]  /*03b0*/  VIADD R11, R19, 0xffffffe ;  /* 0x0ffffffe130b7836 */ /* 0x001fe20000000000 */
[----:B------:R-:W-:Y:S02]  /*03c0*/  ISETP.NE.AND P3, PT, R12, RZ, PT ;  /* 0x000000ff0c00720c */ /* 0x000fe40003f65270 */
[----:B------:R-:W-:-:S03]  /*03d0*/  ISETP.GE.U32.AND P1, PT, R20, R9, PT ;  /* 0x000000091400720c */ /* 0x000fc60003f26070 */
[----:B------:R-:W0:Y:S10]  /*03e0*/  F2I.FTZ.U32.TRUNC.NTZ R11, R11 ;  /* 0x0000000b000b7305 */ /* 0x000e34000021f000 */
[----:B------:R-:W-:-:S04]  /*03f0*/  @P1 VIADD R18, R18, 0x1 ;  /* 0x0000000112121836 */ /* 0x000fc80000000000 */
[----:B------:R-:W-:Y:S01]  /*0400*/  @!P2 IMAD.MOV R18, RZ, RZ, -R18 ;  /* 0x000000ffff12a224 */ /* 0x000fe200078e0a12 */
[----:B------:R-:W-:Y:S01]  /*0410*/  @!P3 LOP3.LUT R18, RZ, R12, RZ, 0x33, !PT ;  /* 0x0000000cff12b212 */ /* 0x000fe200078e33ff */
[----:B0-----:R-:W-:-:S03]  /*0420*/  IMAD.MOV R10, RZ, RZ, -R11 ;  /* 0x000000ffff0a7224 */ /* 0x001fc600078e0a0b */
[----:B------:R-:W-:Y:S01]  /*0430*/  IABS R20, R18 ;  /* 0x0000001200147213 */ /* 0x000fe20000000000 */
[----:B------:R-:W-:Y:S01]  /*0440*/  IMAD R19, R10, R17, RZ ;  /* 0x000000110a137224 */ /* 0x000fe200078e02ff */
[----:B------:R-:W-:-:S05]  /*0450*/  MOV R10, RZ ;  /* 0x000000ff000a7202 */ /* 0x000fca0000000f00 */
[----:B------:R-:W-:-:S04]  /*0460*/  IMAD.HI.U32 R10, R11, R19, R10 ;  /* 0x000000130b0a7227 */ /* 0x000fc800078e000a */
[----:B------:R-:W-:Y:S02]  /*0470*/  IMAD.MOV.U32 R19, RZ, RZ, R21 ;  /* 0x000000ffff137224 */ /* 0x000fe400078e0015 */
[----:B------:R-:W-:Y:S02]  /*0480*/  IMAD.HI.U32 R10, R10, R20, RZ ;  /* 0x000000140a0a7227 */ /* 0x000fe400078e00ff */
[----:B------:R-:W0:Y:S02]  /*0490*/  I2F.RP R21, R19 ;  /* 0x0000001300157306 */ /* 0x000e240000209400 */
[----:B------:R-:W-:-:S04]  /*04a0*/  IMAD.MOV R11, RZ, RZ, -R10 ;  /* 0x000000ffff0b7224 */ /* 0x000fc800078e0a0a */
[----:B------:R-:W-:-:S05]  /*04b0*/  IMAD R20, R17, R11, R20 ;  /* 0x0000000b11147224 */ /* 0x000fca00078e0214 */
[----:B------:R-:W-:Y:S01]  /*04c0*/  ISETP.GT.U32.AND P3, PT, R17, R20, PT ;  /* 0x000000141100720c */ /* 0x000fe20003f64070 */
[----:B0-----:R-:W0:-:S12]  /*04d0*/  MUFU.RCP R21, R21 ;  /* 0x0000001500157308 */ /* 0x001e180000001000 */
[----:B------:R-:W-:Y:S02]  /*04e0*/  @!P3 IMAD.IADD R20, R20, 0x1, -R17 ;  /* 0x000000011414b824 */ /* 0x000fe400078e0a11 */
[----:B------:R-:W-:Y:S01]  /*04f0*/  @!P3 VIADD R10, R10, 0x1 ;  /* 0x000000010a0ab836 */ /* 0x000fe20000000000 */
[----:B------:R-:W-:Y:S02]  /*0500*/  ISETP.NE.AND P3, PT, R13, RZ, PT ;  /* 0x000000ff0d00720c */ /* 0x000fe40003f65270 */
[----:B------:R-:W-:Y:S02]  /*0510*/  ISETP.GE.U32.AND P1, PT, R20, R17, PT ;  /* 0x000000111400720c */ /* 0x000fe40003f26070 */
[----:B------:R-:W-:Y:S02]  /*0520*/  LOP3.LUT R17, R18, R13, RZ, 0x3c, !PT ;  /* 0x0000000d12117212 */ /* 0x000fe400078e3cff */
[----:B0-----:R-:W-:Y:S02]  /*0530*/  IADD3 R11, PT, PT, R21, 0xffffffe, RZ ;  /* 0x0ffffffe150b7810 */ /* 0x001fe40007ffe0ff */
[----:B------:R-:W-:-:S04]  /*0540*/  ISETP.GE.AND P2, PT, R17, RZ, PT ;  /* 0x000000ff1100720c */ /* 0x000fc80003f46270 */
[----:B------:R-:W0:Y:S03]  /*0550*/  F2I.FTZ.U32.TRUNC.NTZ R11, R11 ;  /* 0x0000000b000b7305 */ /* 0x000e26000021f000 */
[----:B------:R-:W-:-:S04]  /*0560*/  @P1 VIADD R10, R10, 0x1 ;  /* 0x000000010a0a1836 */ /* 0x000fc80000000000 */
[----:B------:R-:W-:-:S04]  /*0570*/  IMAD.MOV.U32 R17, RZ, RZ, R10 ;  /* 0x000000ffff117224 */ /* 0x000fc800078e000a */
[----:B------:R-:W-:Y:S01]  /*0580*/  @!P2 IMAD.MOV R17, RZ, RZ, -R17 ;  /* 0x000000ffff11a224 */ /* 0x000fe200078e0a11 */
[----:B------:R-:W-:Y:S02]  /*0590*/  @!P3 LOP3.LUT R17, RZ, R13, RZ, 0x33, !PT ;  /* 0x0000000dff11b212 */ /* 0x000fe400078e33ff */
[----:B0-----:R-:W-:Y:S02]  /*05a0*/  IADD3 R10, PT, PT, RZ, -R11, RZ ;  /* 0x8000000bff0a7210 */ /* 0x001fe40007ffe0ff */
[----:B------:R-:W-:-:S03]  /*05b0*/  IABS R20, R17 ;  /* 0x0000001100147213 */ /* 0x000fc60000000000 */
[----:B------:R-:W-:Y:S02]  /*05c0*/  IMAD R21, R10, R19, RZ ;  /* 0x000000130a157224 */ /* 0x000fe400078e02ff */
[----:B------:R-:W-:-:S04]  /*05d0*/  IMAD.MOV.U32 R10, RZ, RZ, RZ ;  /* 0x000000ffff0a7224 */ /* 0x000fc800078e00ff */
[----:B------:R-:W-:-:S06]  /*05e0*/  IMAD.HI.U32 R10, R11, R21, R10 ;  /* 0x000000150b0a7227 */ /* 0x000fcc00078e000a */
[----:B------:R-:W-:-:S04]  /*05f0*/  IMAD.HI.U32 R10, R10, R20, RZ ;  /* 0x000000140a0a7227 */ /* 0x000fc800078e00ff */
[----:B------:R-:W-:-:S04]  /*0600*/  IMAD.MOV R11, RZ, RZ, -R10 ;  /* 0x000000ffff0b7224 */ /* 0x000fc800078e0a0a */
[----:B------:R-:W-:Y:S01]  /*0610*/  IMAD R20, R19, R11, R20 ;  /* 0x0000000b13147224 */ /* 0x000fe200078e0214 */
[----:B------:R-:W-:-:S04]  /*0620*/  LOP3.LUT R11, R17, R14, RZ, 0x3c, !PT ;  /* 0x0000000e110b7212 */ /* 0x000fc800078e3cff */
[----:B------:R-:W-:Y:S02]  /*0630*/  ISETP.GT.U32.AND P2, PT, R19, R20, PT ;  /* 0x000000141300720c */ /* 0x000fe40003f44070 */
[----:B------:R-:W-:Y:S02]  /*0640*/  ISETP.GE.AND P3, PT, R11, RZ, PT ;  /* 0x000000ff0b00720c */ /* 0x000fe40003f66270 */
[----:B------:R-:W-:-:S05]  /*0650*/  IADD3 R11, PT, PT, -R17, RZ, RZ ;  /* 0x000000ff110b7210 */ /* 0x000fca0007ffe1ff */
[----:B------:R-:W-:Y:S01]  /*0660*/  IMAD R11, R13, R11, R18 ;  /* 0x0000000b0d0b7224 */ /* 0x000fe200078e0212 */
[----:B------:R-:W-:-:S03]  /*0670*/  IADD3 R18, PT, PT, -R18, RZ, RZ ;  /* 0x000000ff12127210 */ /* 0x000fc60007ffe1ff */
[----:B------:R-:W-:Y:S01]  /*0680*/  @!P2 IADD3 R20, PT, PT, R20, -R19, RZ ;  /* 0x800000131414a210 */ /* 0x000fe20007ffe0ff */
[----:B------:R-:W-:Y:S01]  /*0690*/  @!P2 VIADD R10, R10, 0x1 ;  /* 0x000000010a0aa836 */ /* 0x000fe20000000000 */
[----:B------:R-:W-:Y:S01]  /*06a0*/  I2FP.F32.S32 R11, R11 ;  /* 0x0000000b000b7245 */ /* 0x000fe20000201400 */
[----:B------:R-:W-:Y:S01]  /*06b0*/  IMAD R18, R12, R18, R7 ;  /* 0x000000120c127224 */ /* 0x000fe200078e0207 */
[----:B------:R-:W-:-:S03]  /*06c0*/  ISETP.GE.U32.AND P1, PT, R20, R19, PT ;  /* 0x000000131400720c */ /* 0x000fc60003f26070 */
[----:B------:R-:W-:-:S05]  /*06d0*/  FMUL R11, R11, UR4 ;  /* 0x000000040b0b7c20 */ /* 0x000fca0008400000 */
[----:B------:R-:W-:-:S05]  /*06e0*/  LOP3.LUT R20, R22, 0x80000000, R11, 0xb8, !PT ;  /* 0x8000000016147812 */ /* 0x000fca00078eb80b */
[----:B------:R-:W-:-:S04]  /*06f0*/  @P1 VIADD R10, R10, 0x1 ;  /* 0x000000010a0a1836 */ /* 0x000fc80000000000 */
[----:B------:R-:W-:-:S05]  /*0700*/  @!P3 IMAD.MOV R10, RZ, RZ, -R10 ;  /* 0x000000ffff0ab224 */ /* 0x000fca00078e0a0a */
[----:B------:R-:W-:-:S05]  /*0710*/  SEL R10, R2, R10, !P0 ;  /* 0x0000000a020a7207 */ /* 0x000fca0004000000 */
[----:B------:R-:W-:Y:S02]  /*0720*/  IMAD.MOV R19, RZ, RZ, -R10 ;  /* 0x000000ffff137224 */ /* 0x000fe400078e0a0a */
[----:B------:R-:W-:Y:S02]  /*0730*/  IMAD R10, R3, R10, RZ ;  /* 0x0000000a030a7224 */ /* 0x000fe400078e02ff */
[----:B------:R-:W-:Y:S02]  /*0740*/  IMAD R17, R14, R19, R17 ;  /* 0x000000130e117224 */ /* 0x000fe400078e0211 */
[----:B------:R-:W-:-:S03]  /*0750*/  FADD.RZ R19, R11, R20 ;  /* 0x000000140b137221 */ /* 0x000fc6000000c000 */
[----:B------:R-:W-:-:S03]  /*0760*/  I2FP.F32.S32 R17, R17 ;  /* 0x0000001100117245 */ /* 0x000fc60000201400 */
[----:B------:R-:W0:Y:S02]  /*0770*/  FRND.TRUNC R19, R19 ;  /* 0x0000001300137307 */ /* 0x000e24000020d000 */
[----:B------:R-:W-:-:S05]  /*0780*/  FMUL R17, R17, UR11 ;  /* 0x0000000b11117c20 */ /* 0x000fca0008400000 */
[----:B------:R-:W-:-:S05]  /*0790*/  LOP3.LUT R20, R22, 0x80000000, R17, 0xb8, !PT ;  /* 0x8000000016147812 */ /* 0x000fca00078eb811 */
[----:B------:R-:W-:Y:S01]  /*07a0*/  FADD.RZ R20, R17, R20 ;  /* 0x0000001411147221 */ /* 0x000fe2000000c000 */
[----:B0-----:R-:W-:-:S03]  /*07b0*/  FMNMX R21, R6, R19, PT ;  /* 0x0000001306157209 */ /* 0x001fc60003800000 */
[----:B------:R-:W0:Y:S08]  /*07c0*/  FRND.TRUNC R11, R20 ;  /* 0x00000014000b7307 */ /* 0x000e30000020d000 */
[----:B------:R-:W-:Y:S01]  /*07d0*/  F2I.TRUNC.NTZ R22, R21 ;  /* 0x0000001500167305 */ /* 0x000fe2000020f100 */
[----:B0-----:R-:W-:-:S07]  /*07e0*/  FMNMX R17, R0, R11, PT ;  /* 0x0000000b00117209 */ /* 0x001fce0003800000 */
[----:B------:R-:W0:Y:S02]  /*07f0*/  F2I.TRUNC.NTZ R17, R17 ;  /* 0x0000001100117305 */ /* 0x000e24000020f100 */
[----:B0-----:R-:W-:-:S04]  /*0800*/  IMAD R11, R17, UR10, R22 ;  /* 0x0000000a110b7c24 */ /* 0x001fc8000f8e0216 */
[----:B------:R-:W-:-:S05]  /*0810*/  IMAD R11, R11, R12, R18 ;  /* 0x0000000c0b0b7224 */ /* 0x000fca00078e0212 */
[----:B------:R-:W-:Y:S02]  /*0820*/  SHF.R.S32.HI R19, RZ, 0x1f, R11 ;  /* 0x0000001fff137819 */ /* 0x000fe4000001140b */
[----:B------:R-:W-:Y:S01]  /*0830*/  IADD3 R11, P1, PT, R10, R11, RZ ;  /* 0x0000000b0a0b7210 */ /* 0x000fe20007f3e0ff */
[----:B------:R-:W-:-:S03]  /*0840*/  IMAD.IADD R7, R8, 0x1, R7 ;  /* 0x0000000108077824 */ /* 0x000fc600078e0207 */
[----:B------:R-:W-:Y:S02]  /*0850*/  LEA.HI.X.SX32 R18, R10, R19, 0x1, P1 ;  /* 0x000000130a127211 */ /* 0x000fe400008f0eff */
[----:B------:R-:W-:-:S04]  /*0860*/  LEA R10, P1, R11, UR8, 0x2 ;  /* 0x000000080b0a7c11 */ /* 0x000fc8000f8210ff */
[----:B------:R-:W-:Y:S02]  /*0870*/  LEA.HI.X R11, R11, UR9, R18, 0x2, P1 ;  /* 0x000000090b0b7c11 */ /* 0x000fe400088f1412 */
[----:B------:R-:W-:-:S03]  /*0880*/  ISETP.GE.AND P1, PT, R7, UR5, PT ;  /* 0x0000000507007c0c */ /* 0x000fc6000bf26270 */
[----:B--2---:R1:W-:Y:S10]  /*0890*/  REDG.E.ADD.F32.FTZ.RN.STRONG.GPU desc[UR6][R10.64], R16 ;  /* 0x000000100a0079a6 */ /* 0x0043f4000c12f306 */
[----:B------:R-:W-:Y:S05]  /*08a0*/  @!P1 BRA `(.L_x_153) ;  /* 0xfffffff8007c9947 */ /* 0x000fea000383ffff */
[----:B------:R-:W-:Y:S05]  /*08b0*/  EXIT ;  /* 0x000000000000794d */ /* 0x000fea0003800000 */
.L_x_152:
        /* <DEDUP_REMOVED lines=15> */
[----:B--2---:R-:W-:Y:S01]  /*09b0*/  IMAD.MOV.U32 R10, RZ, RZ, RZ ;  /* 0x000000ffff0a7224 */ /* 0x004fe200078e00ff */
[----:B-----5:R-:W-:-:S05]  /*09c0*/  IADD3 R16, PT, PT, RZ, -R11, RZ ;  /* 0x8000000bff107210 */ /* 0x020fca0007ffe0ff */
[----:B------:R-:W-:-:S04]  /*09d0*/  IMAD R15, R16, R9, RZ ;  /* 0x00000009100f7224 */ /* 0x000fc800078e02ff */
[----:B-1-34-:R-:W-:-:S07]  /*09e0*/  IMAD.HI.U32 R15, R11, R15, R10 ;  /* 0x0000000f0b0f7227 */ /* 0x01afce00078e000a */
.L_x_154:
[----:B01----:R-:W-:-:S05]  /*09f0*/  IMAD.WIDE R10, R7, 0x4, R4 ;  /* 0x00000004070a7825 */ /* 0x003fca00078e0204 */
[----:B------:R0:W2:Y:S01]  /*0a00*/  LDG.E R16, desc[UR6][R10.64] ;  /* 0x000000060a107981 */ /* 0x0000a2000c1e1900 */
[----:B------:R-:W-:Y:S02]  /*0a10*/  IABS R17, R13 ;  /* 0x0000000d00117213 */ /* 0x000fe40000000000 */
        /* <DEDUP_REMOVED lines=8> */
[----:B-1----:R-:W0:Y:S04]  /*0aa0*/  MUFU.RCP R22, R22 ;  /* 0x0000001600167308 */ /* 0x002e280000001000 */
[----:B------:R-:W-:-:S13]  /*0ab0*/  ISETP.GT.U32.AND P3, PT, R9, R20, PT ;  /* 0x000000140900720c */ /* 0x000fda0003f64070 */
[----:B------:R-:W-:Y:S01]  /*0ac0*/  @!P3 IADD3 R20, PT, PT, R20, -R21, RZ ;  /* 0x800000151414b210 */ /* 0x000fe20007ffe0ff */
[----:B------:R-:W-:Y:S01]  /*0ad0*/  @!P3 VIADD R18, R18, 0x1 ;  /* 0x000000011212b836 */ /* 0x000fe20000000000 */
[----:B------:R-:W-:Y:S01]  /*0ae0*/  ISETP.NE.AND P3, PT, R12, RZ, PT ;  /* 0x000000ff0c00720c */ /* 0x000fe20003f65270 */
[----:B0-----:R-:W-:Y:S01]  /*0af0*/  VIADD R11, R22, 0xffffffe ;  /* 0x0ffffffe160b7836 */ /* 0x001fe20000000000 */
[----:B------:R-:W-:Y:S02]  /*0b00*/  ISETP.GE.U32.AND P2, PT, R20, R9, PT ;  /* 0x000000091400720c */ /* 0x000fe40003f46070 */
[----:B------:R-:W-:-:S03]  /*0b10*/  IABS R21, R14 ;  /* 0x0000000e00157213 */ /* 0x000fc60000000000 */
[----:B------:R-:W0:Y:S08]  /*0b20*/  F2I.FTZ.U32.TRUNC.NTZ R11, R11 ;  /* 0x0000000b000b7305 */ /* 0x000e30000021f000 */
[----:B------:R-:W-:-:S05]  /*0b30*/  @P2 IADD3 R18, PT, PT, R18, 0x1, RZ ;  /* 0x0000000112122810 */ /* 0x000fca0007ffe0ff */
        /* <DEDUP_REMOVED lines=14> */
[-C--:B------:R-:W-:Y:S01]  /*0c20*/  @!P3 IADD3 R20, PT, PT, R20, -R17.reuse, RZ ;  /* 0x800000111414b210 */ /* 0x080fe20007ffe0ff */
[----:B------:R-:W-:Y:S01]  /*0c30*/  @!P3 VIADD R10, R10, 0x1 ;  /* 0x000000010a0ab836 */ /* 0x000fe20000000000 */
[----:B------:R-:W-:Y:S02]  /*0c40*/  ISETP.NE.AND P3, PT, R13, RZ, PT ;  /* 0x000000ff0d00720c */ /* 0x000fe40003f65270 */
[----:B------:R-:W-:Y:S02]  /*0c50*/  ISETP.GE.U32.AND P2, PT, R20, R17, PT ;  /* 0x000000111400720c */ /* 0x000fe40003f46070 */
[----:B------:R-:W-:Y:S01]  /*0c60*/  LOP3.LUT R17, R18, R13, RZ, 0x3c, !PT ;  /* 0x0000000d12117212 */ /* 0x000fe200078e3cff */
[----:B0-----:R-:W-:-:S03]  /*0c70*/  VIADD R11, R21, 0xffffffe ;  /* 0x0ffffffe150b7836 */ /* 0x001fc60000000000 */
[----:B------:R-:W-:-:S03]  /*0c80*/  ISETP.GE.AND P1, PT, R17, RZ, PT ;  /* 0x000000ff1100720c */ /* 0x000fc60003f26270 */
[----:B------:R-:W0:Y:S04]  /*0c90*/  F2I.FTZ.U32.TRUNC.NTZ R11, R11 ;  /* 0x0000000b000b7305 */ /* 0x000e28000021f000 */
[----:B------:R-:W-:-:S05]  /*0ca0*/  @P2 IADD3 R10, PT, PT, R10, 0x1, RZ ;  /* 0x000000010a0a2810 */ /* 0x000fca0007ffe0ff */
[----:B------:R-:W-:-:S05]  /*0cb0*/  IMAD.MOV.U32 R17, RZ, RZ, R10 ;  /* 0x000000ffff117224 */ /* 0x000fca00078e000a */
[----:B------:R-:W-:Y:S01]  /*0cc0*/  @!P1 IADD3 R17, PT, PT, -R17, RZ, RZ ;  /* 0x000000ff11119210 */ /* 0x000fe20007ffe1ff */
[----:B0-----:R-:W-:Y:S01]  /*0cd0*/  IMAD.MOV R10, RZ, RZ, -R11 ;  /* 0x000000ffff0a7224 */ /* 0x001fe200078e0a0b */
[----:B------:R-:W-:-:S03]  /*0ce0*/  @!P3 LOP3.LUT R17, RZ, R13, RZ, 0x33, !PT ;  /* 0x0000000dff11b212 */ /* 0x000fc600078e33ff */
[----:B------:R-:W-:Y:S01]  /*0cf0*/  IMAD R21, R10, R19, RZ ;  /* 0x000000130a157224 */ /* 0x000fe200078e02ff */
[----:B------:R-:W-:Y:S01]  /*0d00*/  IABS R20, R17 ;  /* 0x0000001100147213 */ /* 0x000fe20000000000 */
[----:B------:R-:W-:-:S04]  /*0d10*/  IMAD.MOV.U32 R10, RZ, RZ, RZ ;  /* 0x000000ffff0a7224 */ /* 0x000fc800078e00ff */
[----:B------:R-:W-:-:S06]  /*0d20*/  IMAD.HI.U32 R21, R11, R21, R10 ;  /* 0x000000150b157227 */ /* 0x000fcc00078e000a */
[----:B------:R-:W-:-:S04]  /*0d30*/  IMAD.HI.U32 R10, R21, R20, RZ ;  /* 0x00000014150a7227 */ /* 0x000fc800078e00ff */
[----:B------:R-:W-:-:S04]  /*0d40*/  IMAD.MOV R11, RZ, RZ, -R10 ;  /* 0x000000ffff0b7224 */ /* 0x000fc800078e0a0a */
[----:B------:R-:W-:Y:S01]  /*0d50*/  IMAD R20, R19, R11, R20 ;  /* 0x0000000b13147224 */ /* 0x000fe200078e0214 */
[----:B------:R-:W-:-:S04]  /*0d60*/  LOP3.LUT R11, R17, R14, RZ, 0x3c, !PT ;  /* 0x0000000e110b7212 */ /* 0x000fc800078e3cff */
[----:B------:R-:W-:Y:S02]  /*0d70*/  ISETP.GT.U32.AND P2, PT, R19, R20, PT ;  /* 0x000000141300720c */ /* 0x000fe40003f44070 */
[----:B------:R-:W-:Y:S01]  /*0d80*/  ISETP.GE.AND P3, PT, R11, RZ, PT ;  /* 0x000000ff0b00720c */ /* 0x000fe20003f66270 */
[----:B------:R-:W-:-:S04]  /*0d90*/  IMAD.MOV R11, RZ, RZ, -R17 ;  /* 0x000000ffff0b7224 */ /* 0x000fc800078e0a11 */
[----:B------:R-:W-:Y:S01]  /*0da0*/  IMAD R11, R13, R11, R18 ;  /* 0x0000000b0d0b7224 */ /* 0x000fe200078e0212 */
[----:B------:R-:W-:-:S04]  /*0db0*/  IADD3 R18, PT, PT, -R18, RZ, RZ ;  /* 0x000000ff12127210 */ /* 0x000fc80007ffe1ff */
[----:B------:R-:W-:Y:S01]  /*0dc0*/  I2FP.F32.S32 R11, R11 ;  /* 0x0000000b000b7245 */ /* 0x000fe20000201400 */
[----:B------:R-:W-:Y:S01]  /*0dd0*/  @!P2 VIADD R10, R10, 0x1 ;  /* 0x000000010a0aa836 */ /* 0x000fe20000000000 */
[-C--:B------:R-:W-:Y:S01]  /*0de0*/  @!P2 IADD3 R20, PT, PT, R20, -R19.reuse, RZ ;  /* 0x800000131414a210 */ /* 0x080fe20007ffe0ff */
[----:B------:R-:W-:Y:S02]  /*0df0*/  IMAD R18, R12, R18, R7 ;  /* 0x000000120c127224 */ /* 0x000fe400078e0207 */
[----:B------:R-:W-:Y:S01]  /*0e00*/  FMUL R11, R11, UR4 ;  /* 0x000000040b0b7c20 */ /* 0x000fe20008400000 */
[----:B------:R-:W-:-:S05]  /*0e10*/  ISETP.GE.U32.AND P1, PT, R20, R19, PT ;  /* 0x000000131400720c */ /* 0x000fca0003f26070 */
[----:B------:R-:W0:Y:S08]  /*0e20*/  FRND.FLOOR R11, R11 ;  /* 0x0000000b000b7307 */ /* 0x000e300000205000 */
[----:B------:R-:W-:-:S05]  /*0e30*/  @P1 VIADD R10, R10, 0x1 ;  /* 0x000000010a0a1836 */ /* 0x000fca0000000000 */
[----:B------:R-:W-:Y:S02]  /*0e40*/  @!P3 IADD3 R10, PT, PT, -R10, RZ, RZ ;  /* 0x000000ff0a0ab210 */ /* 0x000fe40007ffe1ff */
[----:B0-----:R-:W-:Y:S02]  /*0e50*/  FMNMX R20, R6, R11, PT ;  /* 0x0000000b06147209 */ /* 0x001fe40003800000 */
[----:B------:R-:W-:-:S04]  /*0e60*/  SEL R10, R2, R10, !P0 ;  /* 0x0000000a020a7207 */ /* 0x000fc80004000000 */
[----:B------:R-:W-:Y:S01]  /*0e70*/  F2I.TRUNC.NTZ R20, R20 ;  /* 0x0000001400147305 */ /* 0x000fe2000020f100 */
[----:B------:R-:W-:Y:S02]  /*0e80*/  IMAD.MOV R19, RZ, RZ, -R10 ;  /* 0x000000ffff137224 */ /* 0x000fe400078e0a0a */
[----:B------:R-:W-:Y:S02]  /*0e90*/  IMAD R10, R3, R10, RZ ;  /* 0x0000000a030a7224 */ /* 0x000fe400078e02ff */
[----:B------:R-:W-:-:S05]  /*0ea0*/  IMAD R17, R14, R19, R17 ;  /* 0x000000130e117224 */ /* 0x000fca00078e0211 */
[----:B------:R-:W-:-:S05]  /*0eb0*/  I2FP.F32.S32 R17, R17 ;  /* 0x0000001100117245 */ /* 0x000fca0000201400 */
[----:B------:R-:W-:-:S06]  /*0ec0*/  FMUL R17, R17, UR9 ;  /* 0x0000000911117c20 */ /* 0x000fcc0008400000 */
[----:B------:R-:W0:Y:S02]  /*0ed0*/  FRND.FLOOR R17, R17 ;  /* 0x0000001100117307 */ /* 0x000e240000205000 */
[----:B0-----:R-:W-:-:S06]  /*0ee0*/  FMNMX R19, R0, R17, PT ;  /* 0x0000001100137209 */ /* 0x001fcc0003800000 */
        /* <DEDUP_REMOVED lines=13> */
.L_x_155:
        /* <DEDUP_REMOVED lines=12> */
.L_x_320:


//--------------------- .text.nearestneighborNCHWBack --------------------------
	.section	.text.nearestneighborNCHWBack,"ax",@progbits
	.align	128
        .global         nearestneighborNCHWBack
        .type           nearestneighborNCHWBack,@function
        .size           nearestneighborNCHWBack,(.L_x_321 - nearestneighborNCHWBack)
        .other          nearestneighborNCHWBack,@"STO_CUDA_ENTRY STV_DEFAULT"
nearestneighborNCHWBack:
.text.nearestneighborNCHWBack:
        /* <DEDUP_REMOVED lines=8> */
[----:B------:R-:W0:Y:S01]  /*0080*/  LDCU UR7, c[0x0][0x380] ;  /* 0x00007000ff0777ac */ /* 0x000e220008000800 */
[----:B------:R-:W1:Y:S01]  /*0090*/  LDC.64 R2, c[0x0][0x390] ;  /* 0x0000e400ff027b82 */ /* 0x000e620000000a00 */
[----:B------:R-:W2:Y:S01]  /*00a0*/  LDCU UR4, c[0x0][0x39c] ;  /* 0x00007380ff0477ac */ /* 0x000ea20008000800 */
[----:B------:R-:W3:Y:S01]  /*00b0*/  LDCU UR5, c[0x0][0x3a0] ;  /* 0x00007400ff0577ac */ /* 0x000ee20008000800 */
[----:B------:R-:W4:Y:S01]  /*00c0*/  LDCU UR6, c[0x0][0x370] ;  /* 0x00006e00ff0677ac */ /* 0x000f220008000800 */
[----:B------:R-:W1:Y:S01]  /*00d0*/  LDCU.64 UR8, c[0x0][0x358] ;  /* 0x00006b00ff0877ac */ /* 0x000e620008000a00 */
[----:B0-----:R-:W-:Y:S02]  /*00e0*/  UISETP.NE.AND UP0, UPT, UR7, URZ, UPT ;  /* 0x000000ff0700728c */ /* 0x001fe4000bf05270 */
[----:B--2---:R-:W-:Y:S01]  /*00f0*/  UIADD3 UR4, UPT, UPT, UR4, -0x1, URZ ;  /* 0xffffffff04047890 */ /* 0x004fe2000fffe0ff */
[----:B-1----:R-:W-:Y:S01]  /*0100*/  IMAD R7, R3, R2, RZ ;  /* 0x0000000203077224 */ /* 0x002fe200078e02ff */
[----:B---3--:R-:W-:-:S04]  /*0110*/  UIADD3 UR5, UPT, UPT, UR5, -0x1, URZ ;  /* 0xffffffff05057890 */ /* 0x008fc8000fffe0ff */
[----:B------:R-:W-:Y:S01]  /*0120*/  I2FP.F32.S32 R6, UR4 ;  /* 0x0000000400067c45 */ /* 0x000fe20008201400 */
[----:B----4-:R-:W-:Y:S01]  /*0130*/  IMAD R8, R8, UR6, RZ ;  /* 0x0000000608087c24 */ /* 0x010fe2000f8e02ff */
[----:B------:R-:W-:Y:S01]  /*0140*/  I2FP.F32.S32 R0, UR5 ;  /* 0x0000000500007c45 */ /* 0x000fe20008201400 */
[----:B------:R-:W-:Y:S06]  /*0150*/  BRA.U !UP0, `(.L_x_156) ;  /* 0x0000000508d07547 */ /* 0x000fec000b800000 */
[----:B------:R-:W-:Y:S01]  /*0160*/  IABS R10, R3 ;  /* 0x00000003000a7213 */ /* 0x000fe20000000000 */
[----:B------:R-:W0:Y:S01]  /*0170*/  LDC R13, c[0x0][0x398] ;  /* 0x0000e600ff0d7b82 */ /* 0x000e220000000800 */
[----:B------:R-:W1:Y:S02]  /*0180*/  LDCU UR4, c[0x0][0x398] ;  /* 0x00007300ff0477ac */ /* 0x000e640008000800 */
[----:B------:R-:W2:Y:S01]  /*0190*/  I2F.RP R14, R10 ;  /* 0x0000000a000e7306 */ /* 0x000ea20000209400 */
[----:B------:R-:W3:Y:S04]  /*01a0*/  LDCU UR10, c[0x0][0x39c] ;  /* 0x00007380ff0a77ac */ /* 0x000ee80008000800 */
[----:B------:R-:W4:Y:S01]  /*01b0*/  LDC R12, c[0x0][0x394] ;  /* 0x0000e500ff0c7b82 */ /* 0x000f220000000800 */
[----:B------:R-:W0:Y:S01]  /*01c0*/  LDCU UR11, c[0x0][0x384] ;  /* 0x00007080ff0b77ac */ /* 0x000e220008000800 */
[----:B------:R-:W0:Y:S06]  /*01d0*/  LDCU UR5, c[0x0][0x3a8] ;  /* 0x00007500ff0577ac */ /* 0x000e2c0008000800 */
[----:B------:R-:W0:Y:S01]  /*01e0*/  LDC R11, c[0x0][0x390] ;  /* 0x0000e400ff0b7b82 */ /* 0x000e220000000800 */
[----:B------:R-:W0:Y:S01]  /*01f0*/  LDCU.64 UR12, c[0x0][0x3a0] ;  /* 0x00007400ff0c77ac */ /* 0x000e220008000a00 */
[----:B--2---:R-:W2:Y:S01]  /*0200*/  MUFU.RCP R14, R14 ;  /* 0x0000000e000e7308 */ /* 0x004ea20000001000 */
[----:B-1----:R-:W-:Y:S01]  /*0210*/  ISETP.NE.AND P0, PT, RZ, UR4, PT ;  /* 0x00000004ff007c0c */ /* 0x002fe2000bf05270 */
[----:B------:R-:W1:Y:S04]  /*0220*/  LDCU.64 UR6, c[0x0][0x388] ;  /* 0x00007100ff0677ac */ /* 0x000e680008000a00 */
[----:B------:R-:W0:Y:S01]  /*0230*/  LDC.64 R2, c[0x0][0x3b0] ;  /* 0x0000ec00ff027b82 */ /* 0x000e220000000a00 */
[----:B--2---:R-:W-:Y:S01]  /*0240*/  VIADD R4, R14, 0xffffffe ;  /* 0x0ffffffe0e047836 */ /* 0x004fe20000000000 */
[----:B------:R-:W-:-:S03]  /*0250*/  LOP3.LUT R14, RZ, UR4, RZ, 0x33, !PT ;  /* 0x00000004ff0e7c12 */ /* 0x000fc6000f8e33ff */
[----:B------:R2:W5:Y:S02]  /*0260*/  F2I.FTZ.U32.TRUNC.NTZ R5, R4 ;  /* 0x0000000400057305 */ /* 0x000564000021f000 */
[----:B--2---:R-:W-:Y:S02]  /*0270*/  IMAD.MOV.U32 R4, RZ, RZ, RZ ;  /* 0x000000ffff047224 */ /* 0x004fe400078e00ff */
[----:B-----5:R-:W-:-:S04]  /*0280*/  IMAD.MOV R15, RZ, RZ, -R5 ;  /* 0x000000ffff0f7224 */ /* 0x020fc800078e0a05 */
[----:B------:R-:W-:-:S04]  /*0290*/  IMAD R15, R15, R10, RZ ;  /* 0x0000000a0f0f7224 */ /* 0x000fc800078e02ff */
[----:B-1-34-:R-:W-:-:S07]  /*02a0*/  IMAD.HI.U32 R15, R5, R15, R4 ;  /* 0x0000000f050f7227 */ /* 0x01afce00078e0004 */
.L_x_157:
[----:B01----:R-:W-:-:S05]  /*02b0*/  IMAD.WIDE R4, R9, 0x4, R2 ;  /* 0x0000000409047825 */ /* 0x003fca00078e0202 */
[----:B------:R0:W2:Y:S01]  /*02c0*/  LDG.E R16, desc[UR8][R4.64] ;  /* 0x0000000804107981 */ /* 0x0000a2000c1e1900 */
[----:B------:R-:W-:Y:S02]  /*02d0*/  IABS R17, R11 ;  /* 0x0000000b00117213 */ /* 0x000fe40000000000 */
[----:B------:R-:W-:Y:S02]  /*02e0*/  IABS R22, R9 ;  /* 0x0000000900167213 */ /* 0x000fe40000000000 */
[----:B------:R-:W1:Y:S01]  /*02f0*/  I2F.RP R20, R17 ;  /* 0x0000001100147306 */ /* 0x000e620000209400 */
[----:B------:R-:W-:Y:S02]  /*0300*/  IABS R24, R12 ;  /* 0x0000000c00187213 */ /* 0x000fe40000000000 */
[----:B------:R-:W-:Y:S01]  /*0310*/  IMAD.HI.U32 R18, R15, R22, RZ ;  /* 0x000000160f127227 */ /* 0x000fe200078e00ff */
[----:B------:R-:W-:Y:S02]  /*0320*/  IABS R21, R13 ;  /* 0x0000000d00157213 */ /* 0x000fe40000000000 */
[----:B0-----:R-:W-:-:S02]  /*0330*/  LOP3.LUT R4, R9, R12, RZ, 0x3c, !PT ;  /* 0x0000000c09047212 */ /* 0x001fc400078e3cff */
[----:B------:R-:W-:Y:S02]  /*0340*/  IADD3 R19, PT, PT, -R18, RZ, RZ ;  /* 0x000000ff12137210 */ /* 0x000fe40007ffe1ff */
[----:B------:R-:W-:-:S03]  /*0350*/  ISETP.GE.AND P2, PT, R4, RZ, PT ;  /* 0x000000ff0400720c */ /* 0x000fc60003f46270 */
[----:B------:R-:W-:Y:S01]  /*0360*/  IMAD R19, R24, R19, R22 ;  /* 0x0000001318137224 */ /* 0x000fe200078e0216 */
[----:B-1----:R-:W0:Y:S04]  /*0370*/  MUFU.RCP R20, R20 ;  /* 0x0000001400147308 */ /* 0x002e280000001000 */
[----:B------:R-:W-:-:S13]  /*0380*/  ISETP.GT.U32.AND P3, PT, R10, R19, PT ;  /* 0x000000130a00720c */ /* 0x000fda0003f64070 */
[----:B------:R-:W-:Y:S02]  /*0390*/  @!P3 IMAD.IADD R19, R19, 0x1, -R24 ;  /* 0x000000011313b824 */ /* 0x000fe400078e0a18 */
[----:B0-----:R-:W-:Y:S02]  /*03a0*/  VIADD R5, R20, 0xffffffe ;  /* 0x0ffffffe14057836 */ /* 0x001fe40000000000 */
[----:B------:R-:W-:Y:S01]  /*03b0*/  @!P3 VIADD R18, R18, 0x1 ;  /* 0x000000011212b836 */ /* 0x000fe20000000000 */
[----:B------:R-:W-:Y:S02]  /*03c0*/  ISETP.GE.U32.AND P1, PT, R19, R10, PT ;  /* 0x0000000a1300720c */ /* 0x000fe40003f26070 */
[----:B------:R-:W-:Y:S01]  /*03d0*/  ISETP.NE.AND P3, PT, R12, RZ, PT ;  /* 0x000000ff0c00720c */ /* 0x000fe20003f65270 */
[----:B------:R-:W0:Y:S10]  /*03e0*/  F2I.FTZ.U32.TRUNC.NTZ R5, R5 ;  /* 0x0000000500057305 */ /* 0x000e34000021f000 */
[----:B------:R-:W-:Y:S01]  /*03f0*/  @P1 IADD3 R18, PT, PT, R18, 0x1, RZ ;  /* 0x0000000112121810 */ /* 0x000fe20007ffe0ff */
[----:B0-----:R-:W-:-:S04]  /*0400*/  IMAD.MOV R4, RZ, RZ, -R5 ;  /* 0x000000ffff047224 */ /* 0x001fc800078e0a05 */
[----:B------:R-:W-:Y:S01]  /*0410*/  @!P2 IMAD.MOV R18, RZ, RZ, -R18 ;  /* 0x000000ffff12a224 */ /* 0x000fe200078e0a12 */
[----:B------:R-:W-:Y:S01]  /*0420*/  @!P3 LOP3.LUT R18, RZ, R12, RZ, 0x33, !PT ;  /* 0x0000000cff12b212 */ /* 0x000fe200078e33ff */
[----:B------:R-:W-:Y:S02]  /*0430*/  IMAD R19, R4, R17, RZ ;  /* 0x0000001104137224 */ /* 0x000fe400078e02ff */
[----:B------:R-:W-:Y:S01]  /*0440*/  IMAD.MOV.U32 R4, RZ, RZ, RZ ;  /* 0x000000ffff047224 */ /* 0x000fe200078e00ff */
[----:B------:R-:W-:-:S03]  /*0450*/  IABS R20, R18 ;  /* 0x0000001200147213 */ /* 0x000fc60000000000 */
[----:B------:R-:W-:Y:S01]  /*0460*/  IMAD.HI.U32 R4, R5, R19, R4 ;  /* 0x0000001305047227 */ /* 0x000fe200078e0004 */
[----:B------:R-:W-:-:S04]  /*0470*/  MOV R19, R21 ;  /* 0x0000001500137202 */ /* 0x000fc80000000f00 */
[----:B------:R-:W0:Y:S01]  /*0480*/  I2F.RP R21, R19 ;  /* 0x0000001300157306 */ /* 0x000e220000209400 */
[----:B------:R-:W-:-:S04]  /*0490*/  IMAD.HI.U32 R4, R4, R20, RZ ;  /* 0x0000001404047227 */ /* 0x000fc800078e00ff */
[----:B------:R-:W-:-:S04]  /*04a0*/  IMAD.MOV R5, RZ, RZ, -R4 ;  /* 0x000000ffff057224 */ /* 0x000fc800078e0a04 */
[----:B------:R-:W-:-:S05]  /*04b0*/  IMAD R20, R17, R5, R20 ;  /* 0x0000000511147224 */ /* 0x000fca00078e0214 */
[----:B------:R-:W-:Y:S01]  /*04c0*/  ISETP.GT.U32.AND P3, PT, R17, R20, PT ;  /* 0x000000141100720c */ /* 0x000fe20003f64070 */
[----:B0-----:R-:W0:-:S12]  /*04d0*/  MUFU.RCP R21, R21 ;  /* 0x0000001500157308 */ /* 0x001e180000001000 */
[----:B------:R-:W-:Y:S01]  /*04e0*/  @!P3 IMAD.IADD R20, R20, 0x1, -R17 ;  /* 0x000000011414b824 */ /* 0x000fe200078e0a11 */
[----:B------:R-:W-:Y:S02]  /*04f0*/  @!P3 IADD3 R4, PT, PT, R4, 0x1, RZ ;  /* 0x000000010404b810 */ /* 0x000fe40007ffe0ff */
[----:B------:R-:W-:Y:S01]  /*0500*/  ISETP.NE.AND P3, PT, R11, RZ, PT ;  /* 0x000000ff0b00720c */ /* 0x000fe20003f65270 */
[----:B0-----:R-:W-:Y:S01]  /*0510*/  VIADD R5, R21, 0xffffffe ;  /* 0x0ffffffe15057836 */ /* 0x001fe20000000000 */
[----:B------:R-:W-:Y:S02]  /*0520*/  ISETP.GE.U32.AND P1, PT, R20, R17, PT ;  /* 0x000000111400720c */ /* 0x000fe40003f26070 */
[----:B------:R-:W-:-:S03]  /*0530*/  LOP3.LUT R17, R18, R11, RZ, 0x3c, !PT ;  /* 0x0000000b12117212 */ /* 0x000fc600078e3cff */
[----:B------:R-:W0:Y:S01]  /*0540*/  F2I.FTZ.U32.TRUNC.NTZ R5, R5 ;  /* 0x0000000500057305 */ /* 0x000e22000021f000 */
[----:B------:R-:W-:-:S07]  /*0550*/  ISETP.GE.AND P2, PT, R17, RZ, PT ;  /* 0x000000ff1100720c */ /* 0x000fce0003f46270 */
[----:B------:R-:W-:-:S04]  /*0560*/  @P1 VIADD R4, R4, 0x1 ;  /* 0x0000000104041836 */ /* 0x000fc80000000000 */
[----:B------:R-:W-:Y:S02]  /*0570*/  IMAD.MOV.U32 R17, RZ, RZ, R4 ;  /* 0x000000ffff117224 */ /* 0x000fe400078e0004 */
[----:B0-----:R-:W-:-:S03]  /*0580*/  IMAD.MOV R4, RZ, RZ, -R5 ;  /* 0x000000ffff047224 */ /* 0x001fc600078e0a05 */
[----:B------:R-:W-:Y:S01]  /*0590*/  @!P2 IADD3 R17, PT, PT, -R17, RZ, RZ ;  /* 0x000000ff1111a210 */ /* 0x000fe20007ffe1ff */
[----:B------:R-:W-:Y:S01]  /*05a0*/  IMAD R21, R4, R19, RZ ;  /* 0x0000001304157224 */ /* 0x000fe200078e02ff */
[----:B------:R-:W-:Y:S01]  /*05b0*/  @!P3 LOP3.LUT R17, RZ, R11, RZ, 0x33, !PT ;  /* 0x0000000bff11b212 */ /* 0x000fe200078e33ff */
[----:B------:R-:W-:-:S03]  /*05c0*/  IMAD.MOV.U32 R4, RZ, RZ, RZ ;  /* 0x000000ffff047224 */ /* 0x000fc600078e00ff */
[----:B------:R-:W-:Y:S01]  /*05d0*/  IABS R20, R17 ;  /* 0x0000001100147213 */ /* 0x000fe20000000000 */
[----:B------:R-:W-:Y:S01]  /*05e0*/  IMAD.HI.U32 R4, R5, R21, R4 ;  /* 0x0000001505047227 */ /* 0x000fe200078e0004 */
[----:B------:R-:W-:-:S03]  /*05f0*/  ISETP.GE.AND P2, PT, R17, RZ, PT ;  /* 0x000000ff1100720c */ /* 0x000fc60003f46270 */
[----:B------:R-:W-:Y:S02]  /*0600*/  IMAD.MOV R5, RZ, RZ, -R17 ;  /* 0x000000ffff057224 */ /* 0x000fe400078e0a11 */
[----:B------:R-:W-:-:S04]  /*0610*/  IMAD.HI.U32 R4, R4, R20, RZ ;  /* 0x0000001404047227 */ /* 0x000fc800078e00ff */
[--C-:B------:R-:W-:Y:S01]  /*0620*/  IMAD R5, R11, R5, R18.reuse ;  /* 0x000000050b057224 */ /* 0x100fe200078e0212 */
[----:B------:R-:W-:Y:S01]  /*0630*/  IADD3 R4, PT, PT, -R4, RZ, RZ ;  /* 0x000000ff04047210 */ /* 0x000fe20007ffe1ff */
[----:B------:R-:W-:Y:S02]  /*0640*/  IMAD.MOV R18, RZ, RZ, -R18 ;  /* 0x000000ffff127224 */ /* 0x000fe400078e0a12 */
[----:B------:R-:W-:Y:S01]  /*0650*/  IMAD.MOV.U32 R21, RZ, RZ, 0x3f000000 ;  /* 0x3f000000ff157424 */ /* 0x000fe200078e00ff */
[----:B------:R-:W-:Y:S01]  /*0660*/  I2FP.F32.S32 R5, R5 ;  /* 0x0000000500057245 */ /* 0x000fe20000201400 */
[----:B------:R-:W-:Y:S02]  /*0670*/  IMAD R18, R12, R18, R9 ;  /* 0x000000120c127224 */ /* 0x000fe400078e0209 */
[----:B------:R-:W-:Y:S02]  /*0680*/  IMAD R4, R19, R4, R20 ;  /* 0x0000000413047224 */ /* 0x000fe400078e0214 */
[----:B------:R-:W-:Y:S01]  /*0690*/  FMUL R5, R5, UR13 ;  /* 0x0000000d05057c20 */ /* 0x000fe20008400000 */
[----:B------:R-:W-:-:S02]  /*06a0*/  I2FP.F32.S32 R20, R18 ;  /* 0x0000001200147245 */ /* 0x000fc40000201400 */
[----:B------:R-:W-:Y:S02]  /*06b0*/  ISETP.GT.U32.AND P1, PT, R19, R4, PT ;  /* 0x000000041300720c */ /* 0x000fe40003f24070 */
[----:B------:R-:W-:Y:S01]  /*06c0*/  LOP3.LUT R18, R21, 0x80000000, R5, 0xb8, !PT ;  /* 0x8000000015127812 */ /* 0x000fe200078eb805 */
[----:B------:R-:W-:-:S04]  /*06d0*/  FMUL R20, R20, UR5 ;  /* 0x0000000514147c20 */ /* 0x000fc80008400000 */
[----:B------:R-:W-:Y:S01]  /*06e0*/  FADD.RZ R18, R5, R18 ;  /* 0x0000001205127221 */ /* 0x000fe2000000c000 */
[----:B------:R-:W-:-:S03]  /*06f0*/  LOP3.LUT R21, R21, 0x80000000, R20, 0xb8, !PT ;  /* 0x8000000015157812 */ /* 0x000fc600078eb814 */
[----:B------:R-:W0:Y:S02]  /*0700*/  FRND.TRUNC R5, R18 ;  /* 0x0000001200057307 */ /* 0x000e24000020d000 */
[----:B------:R-:W-:Y:S01]  /*0710*/  FADD.RZ R21, R20, R21 ;  /* 0x0000001514157221 */ /* 0x000fe2000000c000 */
[----:B------:R-:W-:-:S05]  /*0720*/  @!P1 IMAD.IADD R4, R4, 0x1, -R19 ;  /* 0x0000000104049824 */ /* 0x000fca00078e0a13 */
[----:B------:R-:W1:Y:S01]  /*0730*/  FRND.TRUNC R21, R21 ;  /* 0x0000001500157307 */ /* 0x000e62000020d000 */
[----:B------:R-:W-:Y:S02]  /*0740*/  ISETP.GT.U32.AND P1, PT, R19, R4, PT ;  /* 0x000000041300720c */ /* 0x000fe40003f24070 */
[----:B0-----:R-:W-:-:S06]  /*0750*/  FMNMX R5, R6, R5, PT ;  /* 0x0000000506057209 */ /* 0x001fcc0003800000 */
[----:B------:R-:W0:Y:S05]  /*0760*/  F2I.TRUNC.NTZ R5, R5 ;  /* 0x0000000500057305 */ /* 0x000e2a000020f100 */
[----:B------:R-:W-:Y:S01]  /*0770*/  @!P1 IMAD.IADD R4, R4, 0x1, -R19 ;  /* 0x0000000104049824 */ /* 0x000fe200078e0a13 */
[----:B-1----:R-:W-:-:S04]  /*0780*/  FMNMX R19, R0, R21, PT ;  /* 0x0000001500137209 */ /* 0x002fc80003800000 */
[----:B------:R-:W-:Y:S02]  /*0790*/  @!P2 IADD3 R4, PT, PT, -R4, RZ, RZ ;  /* 0x000000ff0404a210 */ /* 0x000fe40007ffe1ff */
[----:B------:R-:W1:Y:S02]  /*07a0*/  F2I.TRUNC.NTZ R19, R19 ;  /* 0x0000001300137305 */ /* 0x000e64000020f100 */
[----:B------:R-:W-:-:S05]  /*07b0*/  SEL R4, R14, R4, !P0 ;  /* 0x000000040e047207 */ /* 0x000fca0004000000 */
[----:B------:R-:W-:Y:S02]  /*07c0*/  IMAD.IADD R18, R17, 0x1, -R4 ;  /* 0x0000000111127824 */ /* 0x000fe400078e0a04 */
[----:B0-----:R-:W-:Y:S02]  /*07d0*/  IMAD R4, R4, UR10, R5 ;  /* 0x0000000a04047c24 */ /* 0x001fe4000f8e0205 */
[----:B------:R-:W-:Y:S02]  /*07e0*/  IMAD R18, R7, R18, RZ ;  /* 0x0000001207127224 */ /* 0x000fe400078e02ff */
[----:B-1----:R-:W-:-:S05]  /*07f0*/  IMAD R17, R4, UR12, R19 ;  /* 0x0000000c04117c24 */ /* 0x002fca000f8e0213 */
        /* <DEDUP_REMOVED lines=10> */
.L_x_156:
        /* <DEDUP_REMOVED lines=16> */
[----:B------:R-:W2:Y:S02]  /*09a0*/  F2I.FTZ.U32.TRUNC.NTZ R5, R4 ;  /* 0x0000000400057305 */ /* 0x000ea4000021f000 */
[----:B--2---:R-:W-:-:S05]  /*09b0*/  IADD3 R4, PT, PT, RZ, -R5, RZ ;  /* 0x80000005ff047210 */ /* 0x004fca0007ffe0ff */
[----:B------:R-:W-:Y:S02]  /*09c0*/  IMAD R15, R4, R13, RZ ;  /* 0x0000000d040f7224 */ /* 0x000fe400078e02ff */
[----:B------:R-:W-:-:S04]  /*09d0*/  IMAD.MOV.U32 R4, RZ, RZ, RZ ;  /* 0x000000ffff047224 */ /* 0x000fc800078e00ff */
[----:B-1-34-:R-:W-:-:S07]  /*09e0*/  IMAD.HI.U32 R15, R5, R15, R4 ;  /* 0x0000000f050f7227 */ /* 0x01afce00078e0004 */
.L_x_158:
[----:B01----:R-:W-:-:S06]  /*09f0*/  IMAD.WIDE R16, R9, 0x4, R2 ;  /* 0x0000000409107825 */ /* 0x003fcc00078e0202 */
[----:B------:R0:W2:Y:S01]  /*0a00*/  LDG.E R16, desc[UR8][R16.64] ;  /* 0x0000000810107981 */ /* 0x0000a2000c1e1900 */
[----:B------:R-:W-:Y:S02]  /*0a10*/  IABS R18, R10 ;  /* 0x0000000a00127213 */ /* 0x000fe40000000000 */
[----:B------:R-:W-:Y:S02]  /*0a20*/  IABS R4, R9 ;  /* 0x0000000900047213 */ /* 0x000fe40000000000 */
[----:B------:R-:W1:Y:S01]  /*0a30*/  I2F.RP R20, R18 ;  /* 0x0000001200147306 */ /* 0x000e620000209400 */
[----:B------:R-:W-:Y:S02]  /*0a40*/  IABS R21, R12 ;  /* 0x0000000c00157213 */ /* 0x000fe40000000000 */
[----:B------:R-:W-:-:S04]  /*0a50*/  IMAD.HI.U32 R19, R15, R4, RZ ;  /* 0x000000040f137227 */ /* 0x000fc800078e00ff */
[----:B------:R-:W-:-:S04]  /*0a60*/  IMAD.MOV R5, RZ, RZ, -R19 ;  /* 0x000000ffff057224 */ /* 0x000fc800078e0a13 */
[----:B------:R-:W-:Y:S01]  /*0a70*/  IMAD R4, R21, R5, R4 ;  /* 0x0000000515047224 */ /* 0x000fe200078e0204 */
[----:B-1----:R-:W1:Y:S04]  /*0a80*/  MUFU.RCP R20, R20 ;  /* 0x0000001400147308 */ /* 0x002e680000001000 */
[----:B------:R-:W-:-:S13]  /*0a90*/  ISETP.GT.U32.AND P3, PT, R13, R4, PT ;  /* 0x000000040d00720c */ /* 0x000fda0003f64070 */
[----:B------:R-:W-:Y:S01]  /*0aa0*/  @!P3 IMAD.IADD R4, R4, 0x1, -R21 ;  /* 0x000000010404b824 */ /* 0x000fe200078e0a15 */
[----:B------:R-:W-:Y:S01]  /*0ab0*/  IABS R21, R11 ;  /* 0x0000000b00157213 */ /* 0x000fe20000000000 */
[----:B------:R-:W-:Y:S01]  /*0ac0*/  @!P3 VIADD R19, R19, 0x1 ;  /* 0x000000011313b836 */ /* 0x000fe20000000000 */
[----:B-1----:R-:W-:Y:S02]  /*0ad0*/  IADD3 R5, PT, PT, R20, 0xffffffe, RZ ;  /* 0x0ffffffe14057810 */ /* 0x002fe40007ffe0ff */
[----:B------:R-:W-:Y:S02]  /*0ae0*/  ISETP.GE.U32.AND P2, PT, R4, R13, PT ;  /* 0x0000000d0400720c */ /* 0x000fe40003f46070 */
[----:B------:R-:W-:Y:S02]  /*0af0*/  LOP3.LUT R4, R9, R12, RZ, 0x3c, !PT ;  /* 0x0000000c09047212 */ /* 0x000fe400078e3cff */
[----:B------:R-:W0:Y:S01]  /*0b00*/  F2I.FTZ.U32.TRUNC.NTZ R5, R5 ;  /* 0x0000000500057305 */ /* 0x000e22000021f000 */
[----:B------:R-:W-:-:S02]  /*0b10*/  ISETP.NE.AND P3, PT, R12, RZ, PT ;  /* 0x000000ff0c00720c */ /* 0x000fc40003f65270 */
[----:B------:R-:W-:Y:S01]  /*0b20*/  ISETP.GE.AND P1, PT, R4, RZ, PT ;  /* 0x000000ff0400720c */ /* 0x000fe20003f26270 */
[----:B------:R-:W-:-:S05]  /*0b30*/  IMAD.MOV.U32 R4, RZ, RZ, RZ ;  /* 0x000000ffff047224 */ /* 0x000fca00078e00ff */
[----:B------:R-:W-:Y:S02]  /*0b40*/  @P2 VIADD R19, R19, 0x1 ;  /* 0x0000000113132836 */ /* 0x000fe40000000000 */
[----:B0-----:R-:W-:-:S05]  /*0b50*/  IMAD.MOV R17, RZ, RZ, -R5 ;  /* 0x000000ffff117224 */ /* 0x001fca00078e0a05 */
[----:B------:R-:W-:Y:S02]  /*0b60*/  @!P1 IADD3 R19, PT, PT, -R19, RZ, RZ ;  /* 0x000000ff13139210 */ /* 0x000fe40007ffe1ff */
[----:B------:R-:W-:Y:S01]  /*0b70*/  @!P3 LOP3.LUT R19, RZ, R12, RZ, 0x33, !PT ;  /* 0x0000000cff13b212 */ /* 0x000fe200078e33ff */
[----:B------:R-:W-:-:S03]  /*0b80*/  IMAD R17, R17, R18, RZ ;  /* 0x0000001211117224 */ /* 0x000fc600078e02ff */
[----:B------:R-:W-:Y:S01]  /*0b90*/  IABS R20, R19 ;  /* 0x0000001300147213 */ /* 0x000fe20000000000 */
[----:B------:R-:W-:-:S04]  /*0ba0*/  IMAD.HI.U32 R4, R5, R17, R4 ;  /* 0x0000001105047227 */ /* 0x000fc800078e0004 */
[----:B------:R-:W-:Y:S02]  /*0bb0*/  IMAD.MOV.U32 R17, RZ, RZ, R21 ;  /* 0x000000ffff117224 */ /* 0x000fe400078e0015 */
[----:B------:R-:W-:Y:S02]  /*0bc0*/  IMAD.MOV.U32 R5, RZ, RZ, R20 ;  /* 0x000000ffff057224 */ /* 0x000fe400078e0014 */
[----:B------:R-:W0:Y:S02]  /*0bd0*/  I2F.RP R21, R17 ;  /* 0x0000001100157306 */ /* 0x000e240000209400 */
[----:B------:R-:W-:-:S05]  /*0be0*/  IMAD.HI.U32 R4, R4, R5, RZ ;  /* 0x0000000504047227 */ /* 0x000fca00078e00ff */
[----:B------:R-:W-:-:S05]  /*0bf0*/  IADD3 R20, PT, PT, -R4, RZ, RZ ;  /* 0x000000ff04147210 */ /* 0x000fca0007ffe1ff */
[C---:B------:R-:W-:Y:S01]  /*0c00*/  IMAD R5, R18.reuse, R20, R5 ;  /* 0x0000001412057224 */ /* 0x040fe200078e0205 */
[----:B0-----:R-:W0:Y:S04]  /*0c10*/  MUFU.RCP R21, R21 ;  /* 0x0000001500157308 */ /* 0x001e280000001000 */
[----:B------:R-:W-:-:S13]  /*0c20*/  ISETP.GT.U32.AND P3, PT, R18, R5, PT ;  /* 0x000000051200720c */ /* 0x000fda0003f64070 */
[----:B------:R-:W-:Y:S01]  /*0c30*/  @!P3 IMAD.IADD R5, R5, 0x1, -R18 ;  /* 0x000000010505b824 */ /* 0x000fe200078e0a12 */
[----:B------:R-:W-:Y:S01]  /*0c40*/  @!P3 IADD3 R4, PT, PT, R4, 0x1, RZ ;  /* 0x000000010404b810 */ /* 0x000fe20007ffe0ff */
[----:B0-----:R-:W-:Y:S01]  /*0c50*/  VIADD R20, R21, 0xffffffe ;  /* 0x0ffffffe15147836 */ /* 0x001fe20000000000 */
[----:B------:R-:W-:Y:S02]  /*0c60*/  ISETP.NE.AND P3, PT, R10, RZ, PT ;  /* 0x000000ff0a00720c */ /* 0x000fe40003f65270 */
[----:B------:R-:W-:Y:S02]  /*0c70*/  ISETP.GE.U32.AND P2, PT, R5, R18, PT ;  /* 0x000000120500720c */ /* 0x000fe40003f46070 */
[----:B------:R-:W0:Y:S01]  /*0c80*/  F2I.FTZ.U32.TRUNC.NTZ R5, R20 ;  /* 0x0000001400057305 */ /* 0x000e22000021f000 */
[----:B------:R-:W-:-:S04]  /*0c90*/  LOP3.LUT R18, R19, R10, RZ, 0x3c, !PT ;  /* 0x0000000a13127212 */ /* 0x000fc800078e3cff */
[----:B------:R-:W-:-:S06]  /*0ca0*/  ISETP.GE.AND P1, PT, R18, RZ, PT ;  /* 0x000000ff1200720c */ /* 0x000fcc0003f26270 */
[----:B------:R-:W-:-:S04]  /*0cb0*/  @P2 VIADD R4, R4, 0x1 ;  /* 0x0000000104042836 */ /* 0x000fc80000000000 */
[----:B------:R-:W-:Y:S01]  /*0cc0*/  IMAD.MOV.U32 R18, RZ, RZ, R4 ;  /* 0x000000ffff127224 */ /* 0x000fe200078e0004 */
[----:B0-----:R-:W-:-:S03]  /*0cd0*/  IADD3 R4, PT, PT, RZ, -R5, RZ ;  /* 0x80000005ff047210 */ /* 0x001fc60007ffe0ff */
[----:B------:R-:W-:Y:S01]  /*0ce0*/  @!P1 IMAD.MOV R18, RZ, RZ, -R18 ;  /* 0x000000ffff129224 */ /* 0x000fe200078e0a12 */
[----:B------:R-:W-:Y:S01]  /*0cf0*/  @!P3 LOP3.LUT R18, RZ, R10, RZ, 0x33, !PT ;  /* 0x0000000aff12b212 */ /* 0x000fe200078e33ff */
[----:B------:R-:W-:Y:S02]  /*0d00*/  IMAD R21, R4, R17, RZ ;  /* 0x0000001104157224 */ /* 0x000fe400078e02ff */
[----:B------:R-:W-:Y:S01]  /*0d10*/  IMAD.MOV.U32 R4, RZ, RZ, RZ ;  /* 0x000000ffff047224 */ /* 0x000fe200078e00ff */
[----:B------:R-:W-:Y:S02]  /*0d20*/  IABS R20, R18 ;  /* 0x0000001200147213 */ /* 0x000fe40000000000 */
[----:B------:R-:W-:Y:S01]  /*0d30*/  ISETP.GE.AND P2, PT, R18, RZ, PT ;  /* 0x000000ff1200720c */ /* 0x000fe20003f46270 */
[----:B------:R-:W-:-:S04]  /*0d40*/  IMAD.HI.U32 R21, R5, R21, R4 ;  /* 0x0000001505157227 */ /* 0x000fc800078e0004 */
[----:B------:R-:W-:Y:S02]  /*0d50*/  IMAD.MOV R5, RZ, RZ, -R18 ;  /* 0x000000ffff057224 */ /* 0x000fe400078e0a12 */
[----:B------:R-:W-:-:S04]  /*0d60*/  IMAD.HI.U32 R4, R21, R20, RZ ;  /* 0x0000001415047227 */ /* 0x000fc800078e00ff */
[--C-:B------:R-:W-:Y:S01]  /*0d70*/  IMAD R5, R10, R5, R19.reuse ;  /* 0x000000050a057224 */ /* 0x100fe200078e0213 */
[----:B------:R-:W-:Y:S01]  /*0d80*/  IADD3 R4, PT, PT, -R4, RZ, RZ ;  /* 0x000000ff04047210 */ /* 0x000fe20007ffe1ff */
[----:B------:R-:W-:-:S03]  /*0d90*/  IMAD.MOV R19, RZ, RZ, -R19 ;  /* 0x000000ffff137224 */ /* 0x000fc600078e0a13 */
[----:B------:R-:W-:Y:S01]  /*0da0*/  I2FP.F32.S32 R5, R5 ;  /* 0x0000000500057245 */ /* 0x000fe20000201400 */
[----:B------:R-:W-:Y:S02]  /*0db0*/  IMAD R4, R17, R4, R20 ;  /* 0x0000000411047224 */ /* 0x000fe400078e0214 */
[----:B------:R-:W-:Y:S02]  /*0dc0*/  IMAD R19, R12, R19, R9 ;  /* 0x000000130c137224 */ /* 0x000fe400078e0209 */
[----:B------:R-:W-:Y:S01]  /*0dd0*/  FMUL R5, R5, UR11 ;  /* 0x0000000b05057c20 */ /* 0x000fe20008400000 */
[----:B------:R-:W-:Y:S02]  /*0de0*/  ISETP.GT.U32.AND P1, PT, R17, R4, PT ;  /* 0x000000041100720c */ /* 0x000fe40003f24070 */
[----:B------:R-:W-:-:S03]  /*0df0*/  I2FP.F32.S32 R19, R19 ;  /* 0x0000001300137245 */ /* 0x000fc60000201400 */
[----:B------:R-:W0:Y:S02]  /*0e00*/  FRND.FLOOR R5, R5 ;  /* 0x0000000500057307 */ /* 0x000e240000205000 */
[----:B------:R-:W-:-:S06]  /*0e10*/  FMUL R21, R19, UR5 ;  /* 0x0000000513157c20 */ /* 0x000fcc0008400000 */
[----:B------:R-:W-:Y:S01]  /*0e20*/  @!P1 IADD3 R4, PT, PT, R4, -R17, RZ ;  /* 0x8000001104049210 */ /* 0x000fe20007ffe0ff */
[----:B------:R-:W1:Y:S03]  /*0e30*/  FRND.FLOOR R21, R21 ;  /* 0x0000001500157307 */ /* 0x000e660000205000 */
[----:B------:R-:W-:Y:S02]  /*0e40*/  ISETP.GT.U32.AND P1, PT, R17, R4, PT ;  /* 0x000000041100720c */ /* 0x000fe40003f24070 */
[----:B0-----:R-:W-:-:S04]  /*0e50*/  FMNMX R19, R6, R5, PT ;  /* 0x0000000506137209 */ /* 0x001fc80003800000 */
[----:B------:R-:W0:Y:S07]  /*0e60*/  F2I.TRUNC.NTZ R20, R19 ;  /* 0x0000001300147305 */ /* 0x000e2e000020f100 */
[----:B------:R-:W-:Y:S01]  /*0e70*/  @!P1 IMAD.IADD R4, R4, 0x1, -R17 ;  /* 0x0000000104049824 */ /* 0x000fe200078e0a11 */
[----:B-1----:R-:W-:-:S03]  /*0e80*/  FMNMX R17, R0, R21, PT ;  /* 0x0000001500117209 */ /* 0x002fc60003800000 */
[----:B------:R-:W-:-:S03]  /*0e90*/  @!P2 IMAD.MOV R4, RZ, RZ, -R4 ;  /* 0x000000ffff04a224 */ /* 0x000fc600078e0a04 */
[----:B------:R-:W1:Y:S02]  /*0ea0*/  F2I.TRUNC.NTZ R17, R17 ;  /* 0x0000001100117305 */ /* 0x000e64000020f100 */
[----:B------:R-:W-:-:S04]  /*0eb0*/  SEL R5, R14, R4, !P0 ;  /* 0x000000040e057207 */ /* 0x000fc80004000000 */
[----:B------:R-:W-:Y:S01]  /*0ec0*/  IADD3 R18, PT, PT, R18, -R5, RZ ;  /* 0x8000000512127210 */ /* 0x000fe20007ffe0ff */
[----:B0-----:R-:W-:-:S04]  /*0ed0*/  IMAD R20, R5, UR6, R20 ;  /* 0x0000000605147c24 */ /* 0x001fc8000f8e0214 */
        /* <DEDUP_REMOVED lines=12> */
.L_x_159:
        /* <DEDUP_REMOVED lines=14> */
.L_x_321:


//--------------------- .text.nearestneighborNCHW --------------------------
	.section	.text.nearestneighborNCHW,"ax",@progbits
	.align	128
        .global         nearestneighborNCHW
        .type           nearestneighborNCHW,@function
        .size           nearestneighborNCHW,(.L_x_322 - nearestneighborNCHW)
        .other          nearestneighborNCHW,@"STO_CUDA_ENTRY STV_DEFAULT"
nearestneighborNCHW:
.text.nearestneighborNCHW:
        /* <DEDUP_REMOVED lines=9> */
[----:B------:R-:W1:Y:S01]  /*0090*/  LDCU.64 UR4, c[0x0][0x390] ;  /* 0x00007200ff0477ac */ /* 0x000e620008000a00 */
[----:B------:R-:W2:Y:S01]  /*00a0*/  LDCU UR7, c[0x0][0x370] ;  /* 0x00006e00ff0777ac */ /* 0x000ea20008000800 */
[----:B------:R-:W3:Y:S01]  /*00b0*/  LDCU.64 UR8, c[0x0][0x358] ;  /* 0x00006b00ff0877ac */ /* 0x000ee20008000a00 */
[----:B0-----:R-:W-:Y:S02]  /*00c0*/  UISETP.NE.AND UP0, UPT, UR10, URZ, UPT ;  /* 0x000000ff0a00728c */ /* 0x001fe4000bf05270 */
[----:B-1----:R-:W-:Y:S02]  /*00d0*/  UIMAD UR6, UR5, UR4, URZ ;  /* 0x00000004050672a4 */ /* 0x002fe4000f8e02ff */
[----:B------:R-:W-:Y:S02]  /*00e0*/  UIADD3 UR4, UPT, UPT, UR4, -0x1, URZ ;  /* 0xffffffff04047890 */ /* 0x000fe4000fffe0ff */
[----:B------:R-:W-:Y:S01]  /*00f0*/  UIADD3 UR5, UPT, UPT, UR5, -0x1, URZ ;  /* 0xffffffff05057890 */ /* 0x000fe2000fffe0ff */
[----:B--2---:R-:W-:-:S03]  /*0100*/  IMAD R5, R5, UR7, RZ ;  /* 0x0000000705057c24 */ /* 0x004fc6000f8e02ff */
[----:B------:R-:W-:Y:S02]  /*0110*/  I2FP.F32.S32 R4, UR4 ;  /* 0x0000000400047c45 */ /* 0x000fe40008201400 */
[----:B------:R-:W-:Y:S01]  /*0120*/  I2FP.F32.S32 R0, UR5 ;  /* 0x0000000500007c45 */ /* 0x000fe20008201400 */
[----:B---3--:R-:W-:Y:S06]  /*0130*/  BRA.U !UP0, `(.L_x_160) ;  /* 0x0000000508d47547 */ /* 0x008fec000b800000 */
[----:B------:R-:W0:Y:S01]  /*0140*/  LDC R2, c[0x0][0x3a0] ;  /* 0x0000e800ff027b82 */ /* 0x000e220000000800 */
[----:B------:R-:W1:Y:S01]  /*0150*/  LDCU UR4, c[0x0][0x398] ;  /* 0x00007300ff0477ac */ /* 0x000e620008000800 */
[----:B------:R-:W2:Y:S06]  /*0160*/  LDCU UR14, c[0x0][0x384] ;  /* 0x00007080ff0e77ac */ /* 0x000eac0008000800 */
[----:B------:R-:W3:Y:S01]  /*0170*/  LDC R11, c[0x0][0x3a0] ;  /* 0x0000e800ff0b7b82 */ /* 0x000ee20000000800 */
[----:B------:R-:W4:Y:S01]  /*0180*/  LDCU UR5, c[0x0][0x3a4] ;  /* 0x00007480ff0577ac */ /* 0x000f220008000800 */
[----:B------:R-:W0:Y:S06]  /*0190*/  LDCU UR7, c[0x0][0x3a8] ;  /* 0x00007500ff0777ac */ /* 0x000e2c0008000800 */
[----:B------:R-:W2:Y:S01]  /*01a0*/  LDC R10, c[0x0][0x398] ;  /* 0x0000e600ff0a7b82 */ /* 0x000ea20000000800 */
[----:B------:R-:W0:Y:S01]  /*01b0*/  LDCU.64 UR12, c[0x0][0x390] ;  /* 0x00007200ff0c77ac */ /* 0x000e220008000a00 */
[----:B-1----:R-:W-:-:S02]  /*01c0*/  ISETP.NE.AND P0, PT, RZ, UR4, PT ;  /* 0x00000004ff007c0c */ /* 0x002fc4000bf05270 */
[----:B------:R-:W-:Y:S01]  /*01d0*/  LOP3.LUT R13, RZ, UR4, RZ, 0x33, !PT ;  /* 0x00000004ff0d7c12 */ /* 0x000fe2000f8e33ff */
[----:B------:R-:W1:Y:S01]  /*01e0*/  LDCU.64 UR10, c[0x0][0x388] ;  /* 0x00007100ff0a77ac */ /* 0x000e620008000a00 */
[----:B0-----:R-:W-:Y:S02]  /*01f0*/  IABS R7, R2 ;  /* 0x0000000200077213 */ /* 0x001fe40000000000 */
[----:B------:R-:W0:Y:S02]  /*0200*/  LDC R12, c[0x0][0x39c] ;  /* 0x0000e700ff0c7b82 */ /* 0x000e240000000800 */
[----:B------:R-:W5:Y:S06]  /*0210*/  I2F.RP R8, R7 ;  /* 0x0000000700087306 */ /* 0x000f6c0000209400 */
[----:B------:R-:W0:Y:S02]  /*0220*/  LDC.64 R2, c[0x0][0x3b0] ;  /* 0x0000ec00ff027b82 */ /* 0x000e240000000a00 */
[----:B-----5:R-:W5:Y:S02]  /*0230*/  MUFU.RCP R8, R8 ;  /* 0x0000000800087308 */ /* 0x020f640000001000 */
[----:B-----5:R-:W-:-:S06]  /*0240*/  VIADD R14, R8, 0xffffffe ;  /* 0x0ffffffe080e7836 */ /* 0x020fcc0000000000 */
[----:B------:R5:W4:Y:S02]  /*0250*/  F2I.FTZ.U32.TRUNC.NTZ R15, R14 ;  /* 0x0000000e000f7305 */ /* 0x000b24000021f000 */
[----:B-----5:R-:W-:Y:S02]  /*0260*/  IMAD.MOV.U32 R14, RZ, RZ, RZ ;  /* 0x000000ffff0e7224 */ /* 0x020fe400078e00ff */
[----:B----4-:R-:W-:-:S04]  /*0270*/  IMAD.MOV R8, RZ, RZ, -R15 ;  /* 0x000000ffff087224 */ /* 0x010fc800078e0a0f */
[----:B------:R-:W-:-:S04]  /*0280*/  IMAD R9, R8, R7, RZ ;  /* 0x0000000708097224 */ /* 0x000fc800078e02ff */
[----:B0123--:R-:W-:-:S07]  /*0290*/  IMAD.HI.U32 R14, R15, R9, R14 ;  /* 0x000000090f0e7227 */ /* 0x00ffce00078e000e */
.L_x_161:
[----:B------:R-:W-:Y:S01]  /*02a0*/  IABS R16, R12 ;  /* 0x0000000c00107213 */ /* 0x000fe20000000000 */
[----:B------:R-:W-:Y:S01]  /*02b0*/  IMAD.MOV.U32 R20, RZ, RZ, 0x3f000000 ;  /* 0x3f000000ff147424 */ /* 0x000fe200078e00ff */
[----:B0-----:R-:W-:Y:S02]  /*02c0*/  IABS R9, R6 ;  /* 0x0000000600097213 */ /* 0x001fe40000000000 */
[----:B------:R-:W0:Y:S01]  /*02d0*/  I2F.RP R15, R16 ;  /* 0x00000010000f7306 */ /* 0x000e220000209400 */
[----:B------:R-:W-:Y:S02]  /*02e0*/  IABS R19, R11 ;  /* 0x0000000b00137213 */ /* 0x000fe40000000000 */
[----:B------:R-:W-:-:S05]  /*02f0*/  IMAD.HI.U32 R17, R14, R9, RZ ;  /* 0x000000090e117227 */ /* 0x000fca00078e00ff */
[----:B------:R-:W-:-:S05]  /*0300*/  IADD3 R8, PT, PT, -R17, RZ, RZ ;  /* 0x000000ff11087210 */ /* 0x000fca0007ffe1ff */
[----:B------:R-:W-:Y:S01]  /*0310*/  IMAD R8, R19, R8, R9 ;  /* 0x0000000813087224 */ /* 0x000fe200078e0209 */
[----:B0-----:R-:W0:Y:S04]  /*0320*/  MUFU.RCP R15, R15 ;  /* 0x0000000f000f7308 */ /* 0x001e280000001000 */
[----:B------:R-:W-:-:S13]  /*0330*/  ISETP.GT.U32.AND P3, PT, R7, R8, PT ;  /* 0x000000080700720c */ /* 0x000fda0003f64070 */
[----:B------:R-:W-:Y:S02]  /*0340*/  @!P3 IMAD.IADD R8, R8, 0x1, -R19 ;  /* 0x000000010808b824 */ /* 0x000fe400078e0a13 */
[----:B0-----:R-:W-:Y:S01]  /*0350*/  VIADD R9, R15, 0xffffffe ;  /* 0x0ffffffe0f097836 */ /* 0x001fe20000000000 */
[----:B------:R-:W-:Y:S01]  /*0360*/  IABS R15, R10 ;  /* 0x0000000a000f7213 */ /* 0x000fe20000000000 */
[----:B------:R-:W-:Y:S01]  /*0370*/  @!P3 VIADD R17, R17, 0x1 ;  /* 0x000000011111b836 */ /* 0x000fe20000000000 */
[----:B------:R-:W-:Y:S02]  /*0380*/  ISETP.GE.U32.AND P1, PT, R8, R7, PT ;  /* 0x000000070800720c */ /* 0x000fe40003f26070 */
[----:B------:R-:W-:Y:S01]  /*0390*/  LOP3.LUT R8, R6, R11, RZ, 0x3c, !PT ;  /* 0x0000000b06087212 */ /* 0x000fe200078e3cff */
[----:B------:R-:W0:Y:S01]  /*03a0*/  F2I.FTZ.U32.TRUNC.NTZ R9, R9 ;  /* 0x0000000900097305 */ /* 0x000e22000021f000 */
[----:B------:R-:W-:Y:S02]  /*03b0*/  ISETP.NE.AND P3, PT, R11, RZ, PT ;  /* 0x000000ff0b00720c */ /* 0x000fe40003f65270 */
[----:B------:R-:W-:Y:S01]  /*03c0*/  ISETP.GE.AND P2, PT, R8, RZ, PT ;  /* 0x000000ff0800720c */ /* 0x000fe20003f46270 */
[----:B------:R-:W-:-:S06]  /*03d0*/  IMAD.MOV.U32 R8, RZ, RZ, RZ ;  /* 0x000000ffff087224 */ /* 0x000fcc00078e00ff */
[----:B------:R-:W-:Y:S01]  /*03e0*/  @P1 IADD3 R17, PT, PT, R17, 0x1, RZ ;  /* 0x0000000111111810 */ /* 0x000fe20007ffe0ff */
[----:B0-----:R-:W-:-:S05]  /*03f0*/  IMAD.MOV R19, RZ, RZ, -R9 ;  /* 0x000000ffff137224 */ /* 0x001fca00078e0a09 */
[----:B------:R-:W-:Y:S01]  /*0400*/  @!P2 IMAD.MOV R17, RZ, RZ, -R17 ;  /* 0x000000ffff11a224 */ /* 0x000fe200078e0a11 */
[----:B------:R-:W-:Y:S01]  /*0410*/  @!P3 LOP3.LUT R17, RZ, R11, RZ, 0x33, !PT ;  /* 0x0000000bff11b212 */ /* 0x000fe200078e33ff */
[----:B------:R-:W-:-:S03]  /*0420*/  IMAD R19, R19, R16, RZ ;  /* 0x0000001013137224 */ /* 0x000fc600078e02ff */
[----:B------:R-:W-:Y:S01]  /*0430*/  IABS R18, R17 ;  /* 0x0000001100127213 */ /* 0x000fe20000000000 */
[----:B------:R-:W-:-:S03]  /*0440*/  IMAD.HI.U32 R8, R9, R19, R8 ;  /* 0x0000001309087227 */ /* 0x000fc600078e0008 */
[----:B------:R-:W-:Y:S02]  /*0450*/  MOV R9, R18 ;  /* 0x0000001200097202 */ /* 0x000fe40000000f00 */
[----:B------:R-:W0:Y:S03]  /*0460*/  I2F.RP R18, R15 ;  /* 0x0000000f00127306 */ /* 0x000e260000209400 */
[----:B------:R-:W-:-:S04]  /*0470*/  IMAD.HI.U32 R8, R8, R9, RZ ;  /* 0x0000000908087227 */ /* 0x000fc800078e00ff */
[----:B------:R-:W-:-:S04]  /*0480*/  IMAD.MOV R19, RZ, RZ, -R8 ;  /* 0x000000ffff137224 */ /* 0x000fc800078e0a08 */
        /* <DEDUP_REMOVED lines=30> */
[----:B------:R-:W-:Y:S02]  /*0670*/  I2FP.F32.S32 R17, R17 ;  /* 0x0000001100117245 */ /* 0x000fe40000201400 */
        /* <DEDUP_REMOVED lines=10> */
[----:B0-----:R-:W-:-:S05]  /*0720*/  FMNMX R17, R4, R9, PT ;  /* 0x0000000904117209 */ /* 0x001fca0003800000 */
[----:B------:R-:W0:Y:S06]  /*0730*/  F2I.TRUNC.NTZ R20, R17 ;  /* 0x0000001100147305 */ /* 0x000e2c000020f100 */
[----:B------:R-:W-:Y:S01]  /*0740*/  @!P1 IMAD.IADD R8, R8, 0x1, -R15 ;  /* 0x0000000108089824 */ /* 0x000fe200078e0a0f */
[----:B-1----:R-:W-:-:S04]  /*0750*/  FMNMX R15, R0, R19, PT ;  /* 0x00000013000f7209 */ /* 0x002fc80003800000 */
[----:B------:R-:W-:Y:S02]  /*0760*/  @!P2 IADD3 R8, PT, PT, -R8, RZ, RZ ;  /* 0x000000ff0808a210 */ /* 0x000fe40007ffe1ff */
[----:B------:R-:W1:Y:S02]  /*0770*/  F2I.TRUNC.NTZ R15, R15 ;  /* 0x0000000f000f7305 */ /* 0x000e64000020f100 */
[----:B------:R-:W-:-:S05]  /*0780*/  SEL R9, R13, R8, !P0 ;  /* 0x000000080d097207 */ /* 0x000fca0004000000 */
[----:B0-----:R-:W-:Y:S02]  /*0790*/  IMAD R20, R9, UR12, R20 ;  /* 0x0000000c09147c24 */ /* 0x001fe4000f8e0214 */
[----:B------:R-:W-:-:S04]  /*07a0*/  IMAD.IADD R16, R16, 0x1, -R9 ;  /* 0x0000000110107824 */ /* 0x000fc800078e0a09 */
[----:B------:R-:W-:Y:S02]  /*07b0*/  IMAD R16, R16, UR6, RZ ;  /* 0x0000000610107c24 */ /* 0x000fe4000f8e02ff */
[----:B-1----:R-:W-:-:S05]  /*07c0*/  IMAD R9, R20, UR13, R15 ;  /* 0x0000000d14097c24 */ /* 0x002fca000f8e020f */
[----:B------:R-:W-:Y:S02]  /*07d0*/  SHF.R.S32.HI R17, RZ, 0x1f, R9 ;  /* 0x0000001fff117819 */ /* 0x000fe40000011409 */
[----:B------:R-:W-:-:S04]  /*07e0*/  IADD3 R9, P1, PT, R16, R9, RZ ;  /* 0x0000000910097210 */ /* 0x000fc80007f3e0ff */
[----:B------:R-:W-:Y:S02]  /*07f0*/  LEA.HI.X.SX32 R8, R16, R17, 0x1, P1 ;  /* 0x0000001110087211 */ /* 0x000fe400008f0eff */
[----:B------:R-:W-:-:S04]  /*0800*/  LEA R16, P1, R9, UR10, 0x2 ;  /* 0x0000000a09107c11 */ /* 0x000fc8000f8210ff */
[----:B------:R-:W-:-:S06]  /*0810*/  LEA.HI.X R17, R9, UR11, R8, 0x2, P1 ;  /* 0x0000000b09117c11 */ /* 0x000fcc00088f1408 */
[----:B------:R-:W2:Y:S01]  /*0820*/  LDG.E R17, desc[UR8][R16.64] ;  /* 0x0000000810117981 */ /* 0x000ea2000c1e1900 */
[----:B------:R-:W-:-:S04]  /*0830*/  IMAD.WIDE R8, R6, 0x4, R2 ;  /* 0x0000000406087825 */ /* 0x000fc800078e0202 */
[----:B------:R-:W-:-:S05]  /*0840*/  IMAD.IADD R6, R5, 0x1, R6 ;  /* 0x0000000105067824 */ /* 0x000fca00078e0206 */
[----:B------:R-:W-:Y:S01]  /*0850*/  ISETP.GE.AND P1, PT, R6, UR14, PT ;  /* 0x0000000e06007c0c */ /* 0x000fe2000bf26270 */
[----:B--2---:R0:W-:-:S12]  /*0860*/  STG.E desc[UR8][R8.64], R17 ;  /* 0x0000001108007986 */ /* 0x0041d8000c101908 */
[----:B------:R-:W-:Y:S05]  /*0870*/  @!P1 BRA `(.L_x_161) ;  /* 0xfffffff800889947 */ /* 0x000fea000383ffff */
[----:B------:R-:W-:Y:S05]  /*0880*/  EXIT ;  /* 0x000000000000794d */ /* 0x000fea0003800000 */
.L_x_160:
        /* <DEDUP_REMOVED lines=18> */
[----:B-----5:R-:W-:Y:S01]  /*09b0*/  IMAD.MOV.U32 R14, RZ, RZ, RZ ;  /* 0x000000ffff0e7224 */ /* 0x020fe200078e00ff */
[----:B----4-:R-:W-:-:S05]  /*09c0*/  IADD3 R9, PT, PT, RZ, -R15, RZ ;  /* 0x8000000fff097210 */ /* 0x010fca0007ffe0ff */
[----:B------:R-:W-:-:S04]  /*09d0*/  IMAD R9, R9, R12, RZ ;  /* 0x0000000c09097224 */ /* 0x000fc800078e02ff */
[----:B0123--:R-:W-:-:S07]  /*09e0*/  IMAD.HI.U32 R14, R15, R9, R14 ;  /* 0x000000090f0e7227 */ /* 0x00ffce00078e000e */
.L_x_162:
[----:B------:R-:W-:Y:S02]  /*09f0*/  IABS R16, R7 ;  /* 0x0000000700107213 */ /* 0x000fe40000000000 */
[----:B0-----:R-:W-:Y:S02]  /*0a00*/  IABS R9, R6 ;  /* 0x0000000600097213 */ /* 0x001fe40000000000 */
[----:B------:R-:W0:Y:S01]  /*0a10*/  I2F.RP R15, R16 ;  /* 0x00000010000f7306 */ /* 0x000e220000209400 */
[----:B------:R-:W-:Y:S02]  /*0a20*/  IABS R20, R11 ;  /* 0x0000000b00147213 */ /* 0x000fe40000000000 */
[----:B------:R-:W-:-:S04]  /*0a30*/  IMAD.HI.U32 R18, R14, R9, RZ ;  /* 0x000000090e127227 */ /* 0x000fc800078e00ff */
[----:B------:R-:W-:-:S04]  /*0a40*/  IMAD.MOV R8, RZ, RZ, -R18 ;  /* 0x000000ffff087224 */ /* 0x000fc800078e0a12 */
[----:B------:R-:W-:Y:S01]  /*0a50*/  IMAD R9, R20, R8, R9 ;  /* 0x0000000814097224 */ /* 0x000fe200078e0209 */
[----:B------:R-:W-:Y:S01]  /*0a60*/  LOP3.LUT R8, R6, R11, RZ, 0x3c, !PT ;  /* 0x0000000b06087212 */ /* 0x000fe200078e3cff */
[----:B0-----:R-:W0:Y:S03]  /*0a70*/  MUFU.RCP R15, R15 ;  /* 0x0000000f000f7308 */ /* 0x001e260000001000 */
[----:B------:R-:W-:Y:S02]  /*0a80*/  ISETP.GT.U32.AND P3, PT, R12, R9, PT ;  /* 0x000000090c00720c */ /* 0x000fe40003f64070 */
[----:B------:R-:W-:Y:S02]  /*0a90*/  ISETP.GE.AND P1, PT, R8, RZ, PT ;  /* 0x000000ff0800720c */ /* 0x000fe40003f26270 */
[----:B------:R-:W-:-:S09]  /*0aa0*/  IABS R8, R10 ;  /* 0x0000000a00087213 */ /* 0x000fd20000000000 */
[----:B------:R-:W-:Y:S02]  /*0ab0*/  @!P3 IMAD.IADD R9, R9, 0x1, -R20 ;  /* 0x000000010909b824 */ /* 0x000fe400078e0a14 */
[----:B------:R-:W-:Y:S01]  /*0ac0*/  @!P3 VIADD R18, R18, 0x1 ;  /* 0x000000011212b836 */ /* 0x000fe20000000000 */
[----:B0-----:R-:W-:Y:S02]  /*0ad0*/  IADD3 R17, PT, PT, R15, 0xffffffe, RZ ;  /* 0x0ffffffe0f117810 */ /* 0x001fe40007ffe0ff */
[----:B------:R-:W-:Y:S02]  /*0ae0*/  ISETP.GE.U32.AND P2, PT, R9, R12, PT ;  /* 0x0000000c0900720c */ /* 0x000fe40003f46070 */
[----:B------:R-:W0:Y:S01]  /*0af0*/  F2I.FTZ.U32.TRUNC.NTZ R9, R17 ;  /* 0x0000001100097305 */ /* 0x000e22000021f000 */
[----:B------:R-:W-:-:S10]  /*0b00*/  ISETP.NE.AND P3, PT, R11, RZ, PT ;  /* 0x000000ff0b00720c */ /* 0x000fd40003f65270 */
[----:B------:R-:W-:Y:S02]  /*0b10*/  @P2 VIADD R18, R18, 0x1 ;  /* 0x0000000112122836 */ /* 0x000fe40000000000 */
[----:B0-----:R-:W-:-:S03]  /*0b20*/  IMAD.MOV R15, RZ, RZ, -R9 ;  /* 0x000000ffff0f7224 */ /* 0x001fc600078e0a09 */
[----:B------:R-:W-:Y:S02]  /*0b30*/  @!P1 IADD3 R18, PT, PT, -R18, RZ, RZ ;  /* 0x000000ff12129210 */ /* 0x000fe40007ffe1ff */
[----:B------:R-:W-:Y:S01]  /*0b40*/  @!P3 LOP3.LUT R18, RZ, R11, RZ, 0x33, !PT ;  /* 0x0000000bff12b212 */ /* 0x000fe200078e33ff */
[----:B------:R-:W-:Y:S02]  /*0b50*/  IMAD R17, R15, R16, RZ ;  /* 0x000000100f117224 */ /* 0x000fe400078e02ff */
[----:B------:R-:W-:Y:S01]  /*0b60*/  IMAD.MOV.U32 R15, RZ, RZ, R8 ;  /* 0x000000ffff0f7224 */ /* 0x000fe200078e0008 */
[----:B------:R-:W-:Y:S01]  /*0b70*/  IABS R19, R18 ;  /* 0x0000001200137213 */ /* 0x000fe20000000000 */
[----:B------:R-:W-:-:S04]  /*0b80*/  IMAD.MOV.U32 R8, RZ, RZ, RZ ;  /* 0x000000ffff087224 */ /* 0x000fc800078e00ff */
[----:B------:R-:W-:-:S04]  /*0b90*/  IMAD.HI.U32 R8, R9, R17, R8 ;  /* 0x0000001109087227 */ /* 0x000fc800078e0008 */
        /* <DEDUP_REMOVED lines=64> */
.L_x_163:
        /* <DEDUP_REMOVED lines=14> */
.L_x_322:


//--------------------- .text.nearestneighborv2NCHWAddGradient --------------------------
	.section	.text.nearestneighborv2NCHWAddGradient,"ax",@progbits
	.align	128
        .global         nearestneighborv2NCHWAddGradient
        .type           nearestneighborv2NCHWAddGradient,@function
        .size           nearestneighborv2NCHWAddGradient,(.L_x_323 - nearestneighborv2NCHWAddGradient)
        .other          nearestneighborv2NCHWAddGradient,@"STO_CUDA_ENTRY STV_DEFAULT"
nearestneighborv2NCHWAddGradient:
.text.nearestneighborv2NCHWAddGradient:
[----:B------:R-:W-:Y:S08]  /*0000*/  LDC R1, c[0x0][0x37c] ;  /* 0x0000df00ff017b82 */ /* 0x000ff00000000800 */
[----:B------:R-:W0:Y:S02]  /*0010*/  LDC R0, c[0x0][0x38c] ;  /* 0x0000e300ff007b82 */ /* 0x000e240000000800 */
[----:B0-----:R-:W-:-:S13]  /*0020*/  ISETP.GE.AND P0, PT, R0, 0x2, PT ;  /* 0x000000020000780c */ /* 0x001fda0003f06270 */
[----:B------:R-:W-:Y:S05]  /*0030*/  @!P0 EXIT ;  /* 0x000000000000894d */ /* 0x000fea0003800000 */
[----:B------:R-:W0:Y:S01]  /*0040*/  S2R R10, SR_TID.X ;  /* 0x00000000000a7919 */ /* 0x000e220000002100 */
[----:B------:R-:W0:Y:S01]  /*0050*/  LDC R15, c[0x0][0x360] ;  /* 0x0000d800ff0f7b82 */ /* 0x000e220000000800 */
[----:B------:R-:W1:Y:S01]  /*0060*/  LDCU.64 UR14, c[0x0][0x398] ;  /* 0x00007300ff0e77ac */ /* 0x000e620008000a00 */
[----:B------:R-:W2:Y:S01]  /*0070*/  S2R R11, SR_TID.Y ;  /* 0x00000000000b7919 */ /* 0x000ea20000002200 */
[----:B------:R-:W3:Y:S01]  /*0080*/  LDCU.64 UR12, c[0x0][0x358] ;  /* 0x00006b00ff0c77ac */ /* 0x000ee20008000a00 */
[----:B------:R-:W4:Y:S04]  /*0090*/  S2R R12, SR_TID.Z ;  /* 0x00000000000c7919 */ /* 0x000f280000002300 */
[----:B------:R-:W2:Y:S08]  /*00a0*/  LDC R14, c[0x0][0x364] ;  /* 0x0000d900ff0e7b82 */ /* 0x000eb00000000800 */
[----:B------:R-:W0:Y:S01]  /*00b0*/  S2UR UR5, SR_CTAID.X ;  /* 0x00000000000579c3 */ /* 0x000e220000002500 */
[----:B-1----:R-:W-:Y:S01]  /*00c0*/  I2FP.F32.S32 R0, UR14 ;  /* 0x0000000e00007c45 */ /* 0x002fe20008201400 */
[----:B------:R-:W-:-:S06]  /*00d0*/  UIMAD UR4, UR14, UR15, URZ ;  /* 0x0000000f0e0472a4 */ /* 0x000fcc000f8e02ff */
[----:B------:R-:W2:Y:S08]  /*00e0*/  S2UR UR6, SR_CTAID.Y ;  /* 0x00000000000679c3 */ /* 0x000eb00000002600 */
[----:B------:R-:W4:Y:S08]  /*00f0*/  S2UR UR7, SR_CTAID.Z ;  /* 0x00000000000779c3 */ /* 0x000f300000002700 */
[----:B------:R-:W4:Y:S01]  /*0100*/  LDC R13, c[0x0][0x368] ;  /* 0x0000da00ff0d7b82 */ /* 0x000f220000000800 */
[----:B------:R-:W1:Y:S01]  /*0110*/  LDCU UR8, c[0x0][0x378] ;  /* 0x00006f00ff0877ac */ /* 0x000e620008000800 */
[----:B0-----:R-:W-:Y:S01]  /*0120*/  IMAD R10, R15, UR5, R10 ;  /* 0x000000050f0a7c24 */ /* 0x001fe2000f8e020a */
[----:B------:R-:W0:Y:S01]  /*0130*/  LDCU UR9, c[0x0][0x374] ;  /* 0x00006e80ff0977ac */ /* 0x000e220008000800 */
[C---:B--2---:R-:W-:Y:S01]  /*0140*/  IMAD R11, R14.reuse, UR6, R11 ;  /* 0x000000060e0b7c24 */ /* 0x044fe2000f8e020b */
[----:B------:R-:W2:Y:S01]  /*0150*/  LDCU UR10, c[0x0][0x370] ;  /* 0x00006e00ff0a77ac */ /* 0x000ea20008000800 */
[----:B------:R-:W-:Y:S01]  /*0160*/  UMOV UR5, 0x1 ;  /* 0x0000000100057882 */ /* 0x000fe20000000000 */
[----:B0-----:R-:W-:-:S02]  /*0170*/  IMAD R14, R14, UR9, RZ ;  /* 0x000000090e0e7c24 */ /* 0x001fc4000f8e02ff */
[C---:B----4-:R-:W-:Y:S02]  /*0180*/  IMAD R12, R13.reuse, UR7, R12 ;  /* 0x000000070d0c7c24 */ /* 0x050fe4000f8e020c */
[----:B-1----:R-:W-:Y:S02]  /*0190*/  IMAD R13, R13, UR8, RZ ;  /* 0x000000080d0d7c24 */ /* 0x002fe4000f8e02ff */
[----:B--23--:R-:W-:-:S07]  /*01a0*/  IMAD R15, R15, UR10, RZ ;  /* 0x0000000a0f0f7c24 */ /* 0x00cfce000f8e02ff */
.L_x_173:
[----:B------:R-:W0:Y:S01]  /*01b0*/  LDCU UR6, c[0x0][0x380] ;  /* 0x00007000ff0677ac */ /* 0x000e220008000800 */
[----:B------:R-:W-:Y:S01]  /*01c0*/  BSSY.RECONVERGENT B0, `(.L_x_164) ;  /* 0x0000036000007945 */ /* 0x000fe20003800200 */
[----:B0-----:R-:W-:-:S13]  /*01d0*/  ISETP.GE.AND P0, PT, R10, UR6, PT ;  /* 0x000000060a007c0c */ /* 0x001fda000bf06270 */
[----:B--2---:R-:W-:Y:S05]  /*01e0*/  @P0 BRA `(.L_x_165) ;  /* 0x0000000000cc0947 */ /* 0x004fea0003800000 */
[----:B------:R-:W-:-:S07]  /*01f0*/  MOV R16, R10 ;  /* 0x0000000a00107202 */ /* 0x000fce0000000f00 */
.L_x_172:
[----:B------:R-:W0:Y:S01]  /*0200*/  LDCU UR6, c[0x0][0x384] ;  /* 0x00007080ff0677ac */ /* 0x000e220008000800 */
[----:B------:R-:W-:Y:S01]  /*0210*/  BSSY.RECONVERGENT B1, `(.L_x_166) ;  /* 0x000002c000017945 */ /* 0x000fe20003800200 */
[----:B0-----:R-:W-:-:S13]  /*0220*/  ISETP.GE.AND P0, PT, R11, UR6, PT ;  /* 0x000000060b007c0c */ /* 0x001fda000bf06270 */
[----:B--2---:R-:W-:Y:S05]  /*0230*/  @P0 BRA `(.L_x_167) ;  /* 0x0000000000a40947 */ /* 0x004fea0003800000 */
[----:B------:R-:W0:Y:S01]  /*0240*/  LDC R17, c[0x0][0x380] ;  /* 0x0000e000ff117b82 */ /* 0x000e220000000800 */
[----:B------:R-:W-:Y:S01]  /*0250*/  MOV R18, R11 ;  /* 0x0000000b00127202 */ /* 0x000fe20000000f00 */
[----:B0-----:R-:W-:-:S04]  /*0260*/  IMAD R17, R17, UR5, R16 ;  /* 0x0000000511117c24 */ /* 0x001fc8000f8e0210 */
[----:B------:R-:W-:-:S05]  /*0270*/  IMAD R19, R17, UR4, RZ ;  /* 0x0000000411137c24 */ /* 0x000fca000f8e02ff */
[----:B------:R-:W-:-:S07]  /*0280*/  I2FP.F32.S32 R19, R19 ;  /* 0x0000001300137245 */ /* 0x000fce0000201400 */
.L_x_171:
[----:B------:R-:W0:Y:S01]  /*0290*/  LDC R21, c[0x0][0x388] ;  /* 0x0000e200ff157b82 */ /* 0x000e220000000800 */
[----:B------:R-:W-:Y:S01]  /*02a0*/  BSSY.RECONVERGENT B2, `(.L_x_168) ;  /* 0x000001e000027945 */ /* 0x000fe20003800200 */
[----:B0-----:R-:W-:-:S13]  /*02b0*/  ISETP.GE.AND P0, PT, R12, R21, PT ;  /* 0x000000150c00720c */ /* 0x001fda0003f06270 */
[----:B--2---:R-:W-:Y:S05]  /*02c0*/  @P0 BRA `(.L_x_169) ;  /* 0x00000000006c0947 */ /* 0x004fea0003800000 */
[----:B------:R-:W0:Y:S01]  /*02d0*/  LDCU UR6, c[0x0][0x3a0] ;  /* 0x00007400ff0677ac */ /* 0x000e220008000800 */
[----:B------:R-:W-:Y:S01]  /*02e0*/  I2FP.F32.S32 R2, R18 ;  /* 0x0000001200027245 */ /* 0x000fe20000201400 */
[----:B------:R-:W1:Y:S01]  /*02f0*/  LDC.64 R4, c[0x0][0x3a8] ;  /* 0x0000ea00ff047b82 */ /* 0x000e620000000a00 */
[----:B------:R-:W-:Y:S01]  /*0300*/  MOV R20, R12 ;  /* 0x0000000c00147202 */ /* 0x000fe20000000f00 */
[----:B------:R-:W2:Y:S02]  /*0310*/  LDCU UR7, c[0x0][0x384] ;  /* 0x00007080ff0777ac */ /* 0x000ea40008000800 */
[----:B0-----:R-:W-:-:S04]  /*0320*/  FMUL R6, R2, UR6 ;  /* 0x0000000602067c20 */ /* 0x001fc80008400000 */
[----:B------:R-:W0:Y:S01]  /*0330*/  LDC.64 R2, c[0x0][0x390] ;  /* 0x0000e400ff027b82 */ /* 0x000e220000000a00 */
[----:B--2---:R-:W-:Y:S01]  /*0340*/  IMAD R22, R17, UR7, R18 ;  /* 0x0000000711167c24 */ /* 0x004fe2000f8e0212 */
[----:B------:R-:W2:Y:S03]  /*0350*/  FRND.FLOOR R6, R6 ;  /* 0x0000000600067307 */ /* 0x000ea60000205000 */
[----:B------:R-:W-:Y:S02]  /*0360*/  IMAD R22, R22, R21, R12 ;  /* 0x0000001516167224 */ /* 0x000fe400078e020c */
[----:B--2---:R-:W-:-:S07]  /*0370*/  FFMA R23, R0, R6, R19 ;  /* 0x0000000600177223 */ /* 0x004fce0000000013 */
.L_x_170:
[----:B--2---:R-:W2:Y:S01]  /*0380*/  LDCU UR6, c[0x0][0x3a4] ;  /* 0x00007480ff0677ac */ /* 0x004ea20008000800 */
[----:B------:R-:W-:-:S05]  /*0390*/  I2FP.F32.S32 R6, R20 ;  /* 0x0000001400067245 */ /* 0x000fca0000201400 */
[----:B--2---:R-:W-:Y:S01]  /*03a0*/  FMUL R24, R6, UR6 ;  /* 0x0000000606187c20 */ /* 0x004fe20008400000 */
[----:B-1----:R-:W-:-:S05]  /*03b0*/  IMAD.WIDE R6, R22, 0x4, R4 ;  /* 0x0000000416067825 */ /* 0x002fca00078e0204 */
[----:B------:R-:W1:Y:S01]  /*03c0*/  FRND.FLOOR R24, R24 ;  /* 0x0000001800187307 */ /* 0x000e620000205000 */
[----:B------:R-:W2:Y:S01]  /*03d0*/  LDG.E R27, desc[UR12][R6.64] ;  /* 0x0000000c061b7981 */ /* 0x000ea2000c1e1900 */
[----:B-1----:R-:W-:-:S06]  /*03e0*/  FADD R25, R23, R24 ;  /* 0x0000001817197221 */ /* 0x002fcc0000000000 */
[----:B------:R-:W0:Y:S02]  /*03f0*/  F2I.TRUNC.NTZ R9, R25 ;  /* 0x0000001900097305 */ /* 0x000e24000020f100 */
[----:B0-----:R-:W-:-:S06]  /*0400*/  IMAD.WIDE R8, R9, 0x4, R2 ;  /* 0x0000000409087825 */ /* 0x001fcc00078e0202 */
[----:B------:R-:W2:Y:S01]  /*0410*/  LDG.E R8, desc[UR12][R8.64] ;  /* 0x0000000c08087981 */ /* 0x000ea2000c1e1900 */
[----:B------:R-:W-:-:S04]  /*0420*/  IADD3 R20, PT, PT, R13, R20, RZ ;  /* 0x000000140d147210 */ /* 0x000fc80007ffe0ff */
[----:B------:R-:W-:Y:S02]  /*0430*/  ISETP.GE.AND P0, PT, R20, R21, PT ;  /* 0x000000151400720c */ /* 0x000fe40003f06270 */
[----:B------:R-:W-:Y:S01]  /*0440*/  IADD3 R22, PT, PT, R13, R22, RZ ;  /* 0x000000160d167210 */ /* 0x000fe20007ffe0ff */
[----:B--2---:R-:W-:-:S05]  /*0450*/  FADD R27, R8, R27 ;  /* 0x0000001b081b7221 */ /* 0x004fca0000000000 */
[----:B------:R2:W-:Y:S05]  /*0460*/  STG.E desc[UR12][R6.64], R27 ;  /* 0x0000001b06007986 */ /* 0x0005ea000c10190c */
[----:B------:R-:W-:Y:S05]  /*0470*/  @!P0 BRA `(.L_x_170) ;  /* 0xfffffffc00c08947 */ /* 0x000fea000383ffff */
.L_x_169:
[----:B------:R-:W-:Y:S05]  /*0480*/  BSYNC.RECONVERGENT B2 ;  /* 0x0000000000027941 */ /* 0x000fea0003800200 */
.L_x_168:
[----:B------:R-:W0:Y:S01]  /*0490*/  LDCU UR6, c[0x0][0x384] ;  /* 0x00007080ff0677ac */ /* 0x000e220008000800 */
[----:B------:R-:W-:-:S04]  /*04a0*/  IADD3 R18, PT, PT, R14, R18, RZ ;  /* 0x000000120e127210 */ /* 0x000fc80007ffe0ff */
[----:B0-----:R-:W-:-:S13]  /*04b0*/  ISETP.GE.AND P0, PT, R18, UR6, PT ;  /* 0x0000000612007c0c */ /* 0x001fda000bf06270 */
[----:B------:R-:W-:Y:S05]  /*04c0*/  @!P0 BRA `(.L_x_171) ;  /* 0xfffffffc00708947 */ /* 0x000fea000383ffff */
.L_x_167:
[----:B------:R-:W-:Y:S05]  /*04d0*/  BSYNC.RECONVERGENT B1 ;  /* 0x0000000000017941 */ /* 0x000fea0003800200 */
.L_x_166:
[----:B------:R-:W0:Y:S01]  /*04e0*/  LDCU UR6, c[0x0][0x380] ;  /* 0x00007000ff0677ac */ /* 0x000e220008000800 */
[----:B------:R-:W-:-:S04]  /*04f0*/  IADD3 R16, PT, PT, R15, R16, RZ ;  /* 0x000000100f107210 */ /* 0x000fc80007ffe0ff */
[----:B0-----:R-:W-:-:S13]  /*0500*/  ISETP.GE.AND P0, PT, R16, UR6, PT ;  /* 0x0000000610007c0c */ /* 0x001fda000bf06270 */
[----:B------:R-:W-:Y:S05]  /*0510*/  @!P0 BRA `(.L_x_172) ;  /* 0xfffffffc00388947 */ /* 0x000fea000383ffff */
.L_x_165:
[----:B------:R-:W-:Y:S05]  /*0520*/  BSYNC.RECONVERGENT B0 ;  /* 0x0000000000007941 */ /* 0x000fea0003800200 */
.L_x_164:
[----:B------:R-:W0:Y:S01]  /*0530*/  LDCU UR6, c[0x0][0x38c] ;  /* 0x00007180ff0677ac */ /* 0x000e220008000800 */
[----:B------:R-:W-:-:S04]  /*0540*/  UIADD3 UR5, UPT, UPT, UR5, 0x1, URZ ;  /* 0x0000000105057890 */ /* 0x000fc8000fffe0ff */
[----:B0-----:R-:W-:-:S09]  /*0550*/  UISETP.NE.AND UP0, UPT, UR5, UR6, UPT ;  /* 0x000000060500728c */ /* 0x001fd2000bf05270 */
[----:B------:R-:W-:Y:S05]  /*0560*/  BRA.U UP0, `(.L_x_173) ;  /* 0xfffffffd00107547 */ /* 0x000fea000b83ffff */
[----:B------:R-:W-:Y:S05]  /*0570*/  EXIT ;  /* 0x000000000000794d */ /* 0x000fea0003800000 */
.L_x_174:
        /* <DEDUP_REMOVED lines=16> */
.L_x_323:


//--------------------- .text.nearestneighborv2NCHW --------------------------
	.section	.text.nearestneighborv2NCHW,"ax",@progbits
	.align	128
        .global         nearestneighborv2NCHW
        .type           nearestneighborv2NCHW,@function
        .size           nearestneighborv2NCHW,(.L_x_324 - nearestneighborv2NCHW)
        .other          nearestneighborv2NCHW,@"STO_CUDA_ENTRY STV_DEFAULT"
nearestneighborv2NCHW:
.text.nearestneighborv2NCHW:
        /* <DEDUP_REMOVED lines=27> */
.L_x_184:
[----:B------:R-:W0:Y:S01]  /*01b0*/  LDCU UR6, c[0x0][0x380] ;  /* 0x00007000ff0677ac */ /* 0x000e220008000800 */
[----:B------:R-:W-:Y:S01]  /*01c0*/  BSSY.RECONVERGENT B0, `(.L_x_175) ;  /* 0x0000034000007945 */ /* 0x000fe20003800200 */
[----:B0-----:R-:W-:-:S13]  /*01d0*/  ISETP.GE.AND P0, PT, R10, UR6, PT ;  /* 0x000000060a007c0c */ /* 0x001fda000bf06270 */
[----:B--2---:R-:W-:Y:S05]  /*01e0*/  @P0 BRA `(.L_x_176) ;  /* 0x0000000000c40947 */ /* 0x004fea0003800000 */
[----:B------:R-:W-:-:S07]  /*01f0*/  MOV R16, R10 ;  /* 0x0000000a00107202 */ /* 0x000fce0000000f00 */
.L_x_183:
        /* <DEDUP_REMOVED lines=9> */
.L_x_182:
        /* <DEDUP_REMOVED lines=15> */
.L_x_181:
[----:B--2---:R-:W2:Y:S01]  /*0380*/  LDCU UR6, c[0x0][0x3a4] ;  /* 0x00007480ff0677ac */ /* 0x004ea20008000800 */
[----:B------:R-:W-:-:S05]  /*0390*/  I2FP.F32.S32 R6, R20 ;  /* 0x0000001400067245 */ /* 0x000fca0000201400 */
[----:B--2---:R-:W-:-:S06]  /*03a0*/  FMUL R23, R6, UR6 ;  /* 0x0000000606177c20 */ /* 0x004fcc0008400000 */
[----:B------:R-:W2:Y:S02]  /*03b0*/  FRND.FLOOR R23, R23 ;  /* 0x0000001700177307 */ /* 0x000ea40000205000 */
[----:B--2---:R-:W-:-:S06]  /*03c0*/  FADD R24, R26, R23 ;  /* 0x000000171a187221 */ /* 0x004fcc0000000000 */
[----:B------:R-:W0:Y:S02]  /*03d0*/  F2I.TRUNC.NTZ R7, R24 ;  /* 0x0000001800077305 */ /* 0x000e24000020f100 */
[----:B0-----:R-:W-:-:S06]  /*03e0*/  IMAD.WIDE R6, R7, 0x4, R2 ;  /* 0x0000000407067825 */ /* 0x001fcc00078e0202 */
[----:B------:R-:W2:Y:S01]  /*03f0*/  LDG.E R7, desc[UR12][R6.64] ;  /* 0x0000000c06077981 */ /* 0x000ea2000c1e1900 */
[----:B-1----:R-:W-:Y:S01]  /*0400*/  IMAD.WIDE R8, R22, 0x4, R4 ;  /* 0x0000000416087825 */ /* 0x002fe200078e0204 */
[C---:B------:R-:W-:Y:S02]  /*0410*/  IADD3 R20, PT, PT, R13.reuse, R20, RZ ;  /* 0x000000140d147210 */ /* 0x040fe40007ffe0ff */
[----:B------:R-:W-:Y:S02]  /*0420*/  IADD3 R22, PT, PT, R13, R22, RZ ;  /* 0x000000160d167210 */ /* 0x000fe40007ffe0ff */
[----:B------:R-:W-:Y:S01]  /*0430*/  ISETP.GE.AND P0, PT, R20, R21, PT ;  /* 0x000000151400720c */ /* 0x000fe20003f06270 */
[----:B--2---:R2:W-:-:S12]  /*0440*/  STG.E desc[UR12][R8.64], R7 ;  /* 0x0000000708007986 */ /* 0x0045d8000c10190c */
[----:B------:R-:W-:Y:S05]  /*0450*/  @!P0 BRA `(.L_x_181) ;  /* 0xfffffffc00c88947 */ /* 0x000fea000383ffff */
.L_x_180:
[----:B------:R-:W-:Y:S05]  /*0460*/  BSYNC.RECONVERGENT B2 ;  /* 0x0000000000027941 */ /* 0x000fea0003800200 */
.L_x_179:
[----:B------:R-:W0:Y:S01]  /*0470*/  LDCU UR6, c[0x0][0x384] ;  /* 0x00007080ff0677ac */ /* 0x000e220008000800 */
[----:B------:R-:W-:-:S04]  /*0480*/  IADD3 R18, PT, PT, R14, R18, RZ ;  /* 0x000000120e127210 */ /* 0x000fc80007ffe0ff */
[----:B0-----:R-:W-:-:S13]  /*0490*/  ISETP.GE.AND P0, PT, R18, UR6, PT ;  /* 0x0000000612007c0c */ /* 0x001fda000bf06270 */
[----:B------:R-:W-:Y:S05]  /*04a0*/  @!P0 BRA `(.L_x_182) ;  /* 0xfffffffc00788947 */ /* 0x000fea000383ffff */
.L_x_178:
[----:B------:R-:W-:Y:S05]  /*04b0*/  BSYNC.RECONVERGENT B1 ;  /* 0x0000000000017941 */ /* 0x000fea0003800200 */
.L_x_177:
[----:B------:R-:W0:Y:S01]  /*04c0*/  LDCU UR6, c[0x0][0x380] ;  /* 0x00007000ff0677ac */ /* 0x000e220008000800 */
[----:B------:R-:W-:-:S04]  /*04d0*/  IADD3 R16, PT, PT, R15, R16, RZ ;  /* 0x000000100f107210 */ /* 0x000fc80007ffe0ff */
[----:B0-----:R-:W-:-:S13]  /*04e0*/  ISETP.GE.AND P0, PT, R16, UR6, PT ;  /* 0x0000000610007c0c */ /* 0x001fda000bf06270 */
[----:B------:R-:W-:Y:S05]  /*04f0*/  @!P0 BRA `(.L_x_183) ;  /* 0xfffffffc00408947 */ /* 0x000fea000383ffff */
.L_x_176:
[----:B------:R-:W-:Y:S05]  /*0500*/  BSYNC.RECONVERGENT B0 ;  /* 0x0000000000007941 */ /* 0x000fea0003800200 */
.L_x_175:
[----:B------:R-:W0:Y:S01]  /*0510*/  LDCU UR6, c[0x0][0x38c] ;  /* 0x00007180ff0677ac */ /* 0x000e220008000800 */
[----:B------:R-:W-:-:S04]  /*0520*/  UIADD3 UR5, UPT, UPT, UR5, 0x1, URZ ;  /* 0x0000000105057890 */ /* 0x000fc8000fffe0ff */
[----:B0-----:R-:W-:-:S09]  /*0530*/  UISETP.NE.AND UP0, UPT, UR5, UR6, UPT ;  /* 0x000000060500728c */ /* 0x001fd2000bf05270 */
[----:B------:R-:W-:Y:S05]  /*0540*/  BRA.U UP0, `(.L_x_184) ;  /* 0xfffffffd00187547 */ /* 0x000fea000b83ffff */
[----:B------:R-:W-:Y:S05]  /*0550*/  EXIT ;  /* 0x000000000000794d */ /* 0x000fea0003800000 */
.L_x_185:
        /* <DEDUP_REMOVED lines=10> */
.L_x_324:


//--------------------- .text.nearestneighborNHWC --------------------------
	.section	.text.nearestneighborNHWC,"ax",@progbits
	.align	128
        .global         nearestneighborNHWC
        .type           nearestneighborNHWC,@function
        .size           nearestneighborNHWC,(.L_x_325 - nearestneighborNHWC)
        .other          nearestneighborNHWC,@"STO_CUDA_ENTRY STV_DEFAULT"
nearestneighborNHWC:
.text.nearestneighborNHWC:
        /* <DEDUP_REMOVED lines=9> */
[----:B------:R-:W1:Y:S01]  /*0090*/  LDC R2, c[0x0][0x398] ;  /* 0x0000e600ff027b82 */ /* 0x000e620000000800 */
[----:B------:R-:W2:Y:S01]  /*00a0*/  LDCU.64 UR4, c[0x0][0x390] ;  /* 0x00007200ff0477ac */ /* 0x000ea20008000a00 */
[----:B------:R-:W3:Y:S01]  /*00b0*/  LDCU UR8, c[0x0][0x370] ;  /* 0x00006e00ff0877ac */ /* 0x000ee20008000800 */
[----:B------:R-:W4:Y:S01]  /*00c0*/  LDCU.64 UR10, c[0x0][0x358] ;  /* 0x00006b00ff0a77ac */ /* 0x000f220008000a00 */
[----:B0-----:R-:W-:Y:S02]  /*00d0*/  UISETP.NE.AND UP0, UPT, UR9, URZ, UPT ;  /* 0x000000ff0900728c */ /* 0x001fe4000bf05270 */
[----:B--2---:R-:W-:Y:S02]  /*00e0*/  UIADD3 UR6, UPT, UPT, UR4, -0x1, URZ ;  /* 0xffffffff04067890 */ /* 0x004fe4000fffe0ff */
[----:B------:R-:W-:Y:S02]  /*00f0*/  UIADD3 UR7, UPT, UPT, UR5, -0x1, URZ ;  /* 0xffffffff05077890 */ /* 0x000fe4000fffe0ff */
[----:B------:R-:W-:Y:S01]  /*0100*/  UIMAD UR4, UR5, UR4, URZ ;  /* 0x00000004050472a4 */ /* 0x000fe2000f8e02ff */
[----:B---3--:R-:W-:Y:S01]  /*0110*/  IMAD R6, R6, UR8, RZ ;  /* 0x0000000806067c24 */ /* 0x008fe2000f8e02ff */
[----:B------:R-:W-:-:S02]  /*0120*/  I2FP.F32.S32 R5, UR6 ;  /* 0x0000000600057c45 */ /* 0x000fc40008201400 */
[----:B------:R-:W-:Y:S02]  /*0130*/  I2FP.F32.S32 R4, UR7 ;  /* 0x0000000700047c45 */ /* 0x000fe40008201400 */
[----:B-1----:R-:W-:Y:S01]  /*0140*/  IMAD R0, R2, UR4, RZ ;  /* 0x0000000402007c24 */ /* 0x002fe2000f8e02ff */
[----:B----4-:R-:W-:Y:S06]  /*0150*/  BRA.U !UP0, `(.L_x_186) ;  /* 0x0000000508e07547 */ /* 0x010fec000b800000 */
        /* <DEDUP_REMOVED lines=9> */
[----:B------:R-:W0:Y:S01]  /*01f0*/  LDCU UR7, c[0x0][0x394] ;  /* 0x00007280ff0777ac */ /* 0x000e220008000800 */
        /* <DEDUP_REMOVED lines=11> */
.L_x_187:
[----:B01----:R-:W-:Y:S01]  /*02b0*/  IABS R16, R13 ;  /* 0x0000000d00107213 */ /* 0x003fe20000000000 */
[----:B------:R-:W-:Y:S01]  /*02c0*/  IMAD.MOV.U32 R21, RZ, RZ, 0x3f000000 ;  /* 0x3f000000ff157424 */ /* 0x000fe200078e00ff */
[----:B------:R-:W-:Y:S02]  /*02d0*/  IABS R8, R7 ;  /* 0x0000000700087213 */ /* 0x000fe40000000000 */
[----:B------:R-:W0:Y:S01]  /*02e0*/  I2F.RP R17, R16 ;  /* 0x0000001000117306 */ /* 0x000e220000209400 */
[----:B------:R-:W-:Y:S02]  /*02f0*/  IABS R20, R12 ;  /* 0x0000000c00147213 */ /* 0x000fe40000000000 */
[----:B------:R-:W-:-:S05]  /*0300*/  IMAD.HI.U32 R18, R15, R8, RZ ;  /* 0x000000080f127227 */ /* 0x000fca00078e00ff */
[----:B------:R-:W-:-:S05]  /*0310*/  IADD3 R9, PT, PT, -R18, RZ, RZ ;  /* 0x000000ff12097210 */ /* 0x000fca0007ffe1ff */
[----:B------:R-:W-:Y:S01]  /*0320*/  IMAD R9, R20, R9, R8 ;  /* 0x0000000914097224 */ /* 0x000fe200078e0208 */
[----:B------:R-:W-:Y:S01]  /*0330*/  LOP3.LUT R8, R7, R12, RZ, 0x3c, !PT ;  /* 0x0000000c07087212 */ /* 0x000fe200078e3cff */
[----:B0-----:R-:W0:Y:S03]  /*0340*/  MUFU.RCP R17, R17 ;  /* 0x0000001100117308 */ /* 0x001e260000001000 */
[----:B------:R-:W-:Y:S02]  /*0350*/  ISETP.GT.U32.AND P3, PT, R10, R9, PT ;  /* 0x000000090a00720c */ /* 0x000fe40003f64070 */
[----:B------:R-:W-:Y:S02]  /*0360*/  ISETP.GE.AND P2, PT, R8, RZ, PT ;  /* 0x000000ff0800720c */ /* 0x000fe40003f46270 */
[----:B------:R-:W-:-:S09]  /*0370*/  IABS R8, R11 ;  /* 0x0000000b00087213 */ /* 0x000fd20000000000 */
[----:B------:R-:W-:Y:S02]  /*0380*/  @!P3 IMAD.IADD R9, R9, 0x1, -R20 ;  /* 0x000000010909b824 */ /* 0x000fe400078e0a14 */
[----:B0-----:R-:W-:Y:S02]  /*0390*/  VIADD R19, R17, 0xffffffe ;  /* 0x0ffffffe11137836 */ /* 0x001fe40000000000 */
[----:B------:R-:W-:Y:S01]  /*03a0*/  @!P3 VIADD R18, R18, 0x1 ;  /* 0x000000011212b836 */ /* 0x000fe20000000000 */
[----:B------:R-:W-:Y:S02]  /*03b0*/  ISETP.GE.U32.AND P1, PT, R9, R10, PT ;  /* 0x0000000a0900720c */ /* 0x000fe40003f26070 */
[----:B------:R-:W0:Y:S01]  /*03c0*/  F2I.FTZ.U32.TRUNC.NTZ R9, R19 ;  /* 0x0000001300097305 */ /* 0x000e22000021f000 */
[----:B------:R-:W-:-:S10]  /*03d0*/  ISETP.NE.AND P3, PT, R12, RZ, PT ;  /* 0x000000ff0c00720c */ /* 0x000fd40003f65270 */
[----:B------:R-:W-:Y:S01]  /*03e0*/  @P1 IADD3 R18, PT, PT, R18, 0x1, RZ ;  /* 0x0000000112121810 */ /* 0x000fe20007ffe0ff */
[----:B0-----:R-:W-:-:S04]  /*03f0*/  IMAD.MOV R17, RZ, RZ, -R9 ;  /* 0x000000ffff117224 */ /* 0x001fc800078e0a09 */
[----:B------:R-:W-:Y:S01]  /*0400*/  @!P2 IMAD.MOV R18, RZ, RZ, -R18 ;  /* 0x000000ffff12a224 */ /* 0x000fe200078e0a12 */
[----:B------:R-:W-:Y:S01]  /*0410*/  @!P3 LOP3.LUT R18, RZ, R12, RZ, 0x33, !PT ;  /* 0x0000000cff12b212 */ /* 0x000fe200078e33ff */
[----:B------:R-:W-:Y:S02]  /*0420*/  IMAD R19, R17, R16, RZ ;  /* 0x0000001011137224 */ /* 0x000fe400078e02ff */
[----:B------:R-:W-:Y:S02]  /*0430*/  IMAD.MOV.U32 R17, RZ, RZ, R8 ;  /* 0x000000ffff117224 */ /* 0x000fe400078e0008 */
[----:B------:R-:W-:Y:S01]  /*0440*/  HFMA2 R8, -RZ, RZ, 0, 0 ;  /* 0x00000000ff087431 */ /* 0x000fe200000001ff */
[----:B------:R-:W-:-:S04]  /*0450*/  IABS R20, R18 ;  /* 0x0000001200147213 */ /* 0x000fc80000000000 */
[----:B------:R-:W-:Y:S02]  /*0460*/  IMAD.HI.U32 R8, R9, R19, R8 ;  /* 0x0000001309087227 */ /* 0x000fe400078e0008 */
[----:B------:R-:W0:Y:S02]  /*0470*/  I2F.RP R19, R17 ;  /* 0x0000001100137306 */ /* 0x000e240000209400 */
[----:B------:R-:W-:-:S04]  /*0480*/  IMAD.MOV.U32 R9, RZ, RZ, R20 ;  /* 0x000000ffff097224 */ /* 0x000fc800078e0014 */
[----:B------:R-:W-:-:S04]  /*0490*/  IMAD.HI.U32 R8, R8, R9, RZ ;  /* 0x0000000908087227 */ /* 0x000fc800078e00ff */
[----:B------:R-:W-:-:S04]  /*04a0*/  IMAD.MOV R20, RZ, RZ, -R8 ;  /* 0x000000ffff147224 */ /* 0x000fc800078e0a08 */
[C---:B------:R-:W-:Y:S01]  /*04b0*/  IMAD R9, R16.reuse, R20, R9 ;  /* 0x0000001410097224 */ /* 0x040fe200078e0209 */
[----:B0-----:R-:W0:Y:S04]  /*04c0*/  MUFU.RCP R19, R19 ;  /* 0x0000001300137308 */ /* 0x001e280000001000 */
[----:B------:R-:W-:-:S13]  /*04d0*/  ISETP.GT.U32.AND P3, PT, R16, R9, PT ;  /* 0x000000091000720c */ /* 0x000fda0003f64070 */
[----:B------:R-:W-:Y:S01]  /*04e0*/  @!P3 IMAD.IADD R9, R9, 0x1, -R16 ;  /* 0x000000010909b824 */ /* 0x000fe200078e0a10 */
[----:B0-----:R-:W-:Y:S01]  /*04f0*/  IADD3 R20, PT, PT, R19, 0xffffffe, RZ ;  /* 0x0ffffffe13147810 */ /* 0x001fe20007ffe0ff */
[----:B------:R-:W-:Y:S01]  /*0500*/  @!P3 VIADD R8, R8, 0x1 ;  /* 0x000000010808b836 */ /* 0x000fe20000000000 */
        /* <DEDUP_REMOVED lines=12> */
[----:B------:R-:W-:-:S03]  /*05d0*/  IABS R20, R16 ;  /* 0x0000001000147213 */ /* 0x000fc60000000000 */
[----:B------:R-:W-:-:S06]  /*05e0*/  IMAD.HI.U32 R8, R9, R19, R8 ;  /* 0x0000001309087227 */ /* 0x000fcc00078e0008 */
[----:B------:R-:W-:-:S04]  /*05f0*/  IMAD.HI.U32 R8, R8, R20, RZ ;  /* 0x0000001408087227 */ /* 0x000fc800078e00ff */
[----:B------:R-:W-:-:S04]  /*0600*/  IMAD.MOV R9, RZ, RZ, -R8 ;  /* 0x000000ffff097224 */ /* 0x000fc800078e0a08 */
[----:B------:R-:W-:Y:S01]  /*0610*/  IMAD R20, R17, R9, R20 ;  /* 0x0000000911147224 */ /* 0x000fe200078e0214 */
[----:B------:R-:W-:-:S04]  /*0620*/  LOP3.LUT R9, R16, R11, RZ, 0x3c, !PT ;  /* 0x0000000b10097212 */ /* 0x000fc800078e3cff */
[----:B------:R-:W-:Y:S02]  /*0630*/  ISETP.GT.U32.AND P2, PT, R17, R20, PT ;  /* 0x000000141100720c */ /* 0x000fe40003f44070 */
[----:B------:R-:W-:-:S11]  /*0640*/  ISETP.GE.AND P3, PT, R9, RZ, PT ;  /* 0x000000ff0900720c */ /* 0x000fd60003f66270 */
[----:B------:R-:W-:Y:S01]  /*0650*/  @!P2 IADD3 R20, PT, PT, R20, -R17, RZ ;  /* 0x800000111414a210 */ /* 0x000fe20007ffe0ff */
[----:B------:R-:W-:-:S03]  /*0660*/  @!P2 VIADD R8, R8, 0x1 ;  /* 0x000000010808a836 */ /* 0x000fc60000000000 */
[----:B------:R-:W-:Y:S02]  /*0670*/  ISETP.GE.U32.AND P1, PT, R20, R17, PT ;  /* 0x000000111400720c */ /* 0x000fe40003f26070 */
[----:B------:R-:W-:-:S11]  /*0680*/  IADD3 R17, PT, PT, -R16, RZ, RZ ;  /* 0x000000ff10117210 */ /* 0x000fd60007ffe1ff */
[----:B------:R-:W-:-:S04]  /*0690*/  @P1 VIADD R8, R8, 0x1 ;  /* 0x0000000108081836 */ /* 0x000fc80000000000 */
[----:B------:R-:W-:-:S05]  /*06a0*/  @!P3 IMAD.MOV R8, RZ, RZ, -R8 ;  /* 0x000000ffff08b224 */ /* 0x000fca00078e0a08 */
[----:B------:R-:W-:Y:S01]  /*06b0*/  SEL R9, R14, R8, !P0 ;  /* 0x000000080e097207 */ /* 0x000fe20004000000 */
[--C-:B------:R-:W-:Y:S02]  /*06c0*/  IMAD R8, R13, R17, R18.reuse ;  /* 0x000000110d087224 */ /* 0x100fe400078e0212 */
[----:B------:R-:W-:Y:S02]  /*06d0*/  IMAD.MOV R18, RZ, RZ, -R18 ;  /* 0x000000ffff127224 */ /* 0x000fe400078e0a12 */
[----:B------:R-:W-:Y:S01]  /*06e0*/  IMAD.MOV R17, RZ, RZ, -R9 ;  /* 0x000000ffff117224 */ /* 0x000fe200078e0a09 */
[----:B------:R-:W-:Y:S01]  /*06f0*/  I2FP.F32.S32 R8, R8 ;  /* 0x0000000800087245 */ /* 0x000fe20000201400 */
[----:B------:R-:W-:Y:S02]  /*0700*/  IMAD R9, R0, R9, RZ ;  /* 0x0000000900097224 */ /* 0x000fe400078e02ff */
[----:B------:R-:W-:Y:S02]  /*0710*/  IMAD R16, R11, R17, R16 ;  /* 0x000000110b107224 */ /* 0x000fe400078e0210 */
[----:B------:R-:W-:-:S03]  /*0720*/  FMUL R8, R8, UR6 ;  /* 0x0000000608087c20 */ /* 0x000fc60008400000 */
[----:B------:R-:W-:Y:S02]  /*0730*/  I2FP.F32.S32 R16, R16 ;  /* 0x0000001000107245 */ /* 0x000fe40000201400 */
[----:B------:R-:W-:-:S03]  /*0740*/  LOP3.LUT R17, R21, 0x80000000, R8, 0xb8, !PT ;  /* 0x8000000015117812 */ /* 0x000fc600078eb808 */
[----:B------:R-:W-:Y:S02]  /*0750*/  FMUL R16, R16, UR5 ;  /* 0x0000000510107c20 */ /* 0x000fe40008400000 */
[----:B------:R-:W-:-:S03]  /*0760*/  FADD.RZ R19, R8, R17 ;  /* 0x0000001108137221 */ /* 0x000fc6000000c000 */
[----:B------:R-:W-:-:S03]  /*0770*/  LOP3.LUT R17, R21, 0x80000000, R16, 0xb8, !PT ;  /* 0x8000000015117812 */ /* 0x000fc600078eb810 */
[----:B------:R-:W0:Y:S02]  /*0780*/  FRND.TRUNC R19, R19 ;  /* 0x0000001300137307 */ /* 0x000e24000020d000 */
[----:B------:R-:W-:-:S06]  /*0790*/  FADD.RZ R17, R16, R17 ;  /* 0x0000001110117221 */ /* 0x000fcc000000c000 */
[----:B------:R-:W1:Y:S01]  /*07a0*/  FRND.TRUNC R8, R17 ;  /* 0x0000001100087307 */ /* 0x000e62000020d000 */
[----:B0-----:R-:W-:-:S07]  /*07b0*/  FMNMX R20, R4, R19, PT ;  /* 0x0000001304147209 */ /* 0x001fce0003800000 */
[----:B------:R-:W-:Y:S01]  /*07c0*/  F2I.TRUNC.NTZ R21, R20 ;  /* 0x0000001400157305 */ /* 0x000fe2000020f100 */
[----:B-1----:R-:W-:Y:S01]  /*07d0*/  FMNMX R16, R5, R8, PT ;  /* 0x0000000805107209 */ /* 0x002fe20003800000 */
[----:B------:R-:W-:-:S06]  /*07e0*/  IMAD R8, R12, R18, R7 ;  /* 0x000000120c087224 */ /* 0x000fcc00078e0207 */
[----:B------:R-:W0:Y:S02]  /*07f0*/  F2I.TRUNC.NTZ R16, R16 ;  /* 0x0000001000107305 */ /* 0x000e24000020f100 */
[----:B0-----:R-:W-:-:S04]  /*0800*/  IMAD R21, R16, UR7, R21 ;  /* 0x0000000710157c24 */ /* 0x001fc8000f8e0215 */
[----:B------:R-:W-:-:S05]  /*0810*/  IMAD R8, R21, R12, R8 ;  /* 0x0000000c15087224 */ /* 0x000fca00078e0208 */
[----:B------:R-:W-:Y:S02]  /*0820*/  SHF.R.S32.HI R18, RZ, 0x1f, R8 ;  /* 0x0000001fff127819 */ /* 0x000fe40000011408 */
[----:B------:R-:W-:-:S04]  /*0830*/  IADD3 R17, P1, PT, R9, R8, RZ ;  /* 0x0000000809117210 */ /* 0x000fc80007f3e0ff */
[----:B------:R-:W-:Y:S02]  /*0840*/  LEA.HI.X.SX32 R18, R9, R18, 0x1, P1 ;  /* 0x0000001209127211 */ /* 0x000fe400008f0eff */
[----:B------:R-:W-:-:S04]  /*0850*/  LEA R8, P1, R17, UR8, 0x2 ;  /* 0x0000000811087c11 */ /* 0x000fc8000f8210ff */
[----:B------:R-:W-:-:S06]  /*0860*/  LEA.HI.X R9, R17, UR9, R18, 0x2, P1 ;  /* 0x0000000911097c11 */ /* 0x000fcc00088f1412 */
[----:B------:R-:W2:Y:S01]  /*0870*/  LDG.E R9, desc[UR10][R8.64] ;  /* 0x0000000a08097981 */ /* 0x000ea2000c1e1900 */
[----:B------:R-:W-:Y:S01]  /*0880*/  IMAD.WIDE R16, R7, 0x4, R2 ;  /* 0x0000000407107825 */ /* 0x000fe200078e0202 */
[----:B------:R-:W-:-:S04]  /*0890*/  IADD3 R7, PT, PT, R6, R7, RZ ;  /* 0x0000000706077210 */ /* 0x000fc80007ffe0ff */
[----:B------:R-:W-:Y:S01]  /*08a0*/  ISETP.GE.AND P1, PT, R7, UR12, PT ;  /* 0x0000000c07007c0c */ /* 0x000fe2000bf26270 */
[----:B--2---:R1:W-:-:S12]  /*08b0*/  STG.E desc[UR10][R16.64], R9 ;  /* 0x0000000910007986 */ /* 0x0043d8000c10190a */
[----:B------:R-:W-:Y:S05]  /*08c0*/  @!P1 BRA `(.L_x_187) ;  /* 0xfffffff800789947 */ /* 0x000fea000383ffff */
[----:B------:R-:W-:Y:S05]  /*08d0*/  EXIT ;  /* 0x000000000000794d */ /* 0x000fea0003800000 */
.L_x_186:
        /* <DEDUP_REMOVED lines=17> */
[----:B--2---:R-:W-:Y:S01]  /*09f0*/  MOV R8, RZ ;  /* 0x000000ff00087202 */ /* 0x004fe20000000f00 */
[----:B-----5:R-:W-:-:S04]  /*0a00*/  IMAD.MOV R15, RZ, RZ, -R9 ;  /* 0x000000ffff0f7224 */ /* 0x020fc800078e0a09 */
[----:B------:R-:W-:-:S04]  /*0a10*/  IMAD R15, R15, R10, RZ ;  /* 0x0000000a0f0f7224 */ /* 0x000fc800078e02ff */
[----:B-1-34-:R-:W-:-:S07]  /*0a20*/  IMAD.HI.U32 R15, R9, R15, R8 ;  /* 0x0000000f090f7227 */ /* 0x01afce00078e0008 */
.L_x_188:
[----:B0-----:R-:W-:Y:S02]  /*0a30*/  IABS R18, R13 ;  /* 0x0000000d00127213 */ /* 0x001fe40000000000 */
[----:B------:R-:W-:Y:S02]  /*0a40*/  IABS R8, R7 ;  /* 0x0000000700087213 */ /* 0x000fe40000000000 */
[----:B-1----:R-:W0:Y:S01]  /*0a50*/  I2F.RP R17, R18 ;  /* 0x0000001200117306 */ /* 0x002e220000209400 */
        /* <DEDUP_REMOVED lines=15> */
[----:B------:R-:W-:Y:S01]  /*0b50*/  @P2 VIADD R16, R16, 0x1 ;  /* 0x0000000110102836 */ /* 0x000fe20000000000 */
[----:B0-----:R-:W-:-:S03]  /*0b60*/  IADD3 R17, PT, PT, RZ, -R9, RZ ;  /* 0x80000009ff117210 */ /* 0x001fc60007ffe0ff */
[----:B------:R-:W-:Y:S01]  /*0b70*/  @!P1 IMAD.MOV R16, RZ, RZ, -R16 ;  /* 0x000000ffff109224 */ /* 0x000fe200078e0a10 */
[----:B------:R-:W-:Y:S01]  /*0b80*/  @!P3 LOP3.LUT R16, RZ, R12, RZ, 0x33, !PT ;  /* 0x0000000cff10b212 */ /* 0x000fe200078e33ff */
[----:B------:R-:W-:-:S03]  /*0b90*/  IMAD R19, R17, R18, RZ ;  /* 0x0000001211137224 */ /* 0x000fc600078e02ff */
[----:B------:R-:W-:Y:S01]  /*0ba0*/  IABS R20, R16 ;  /* 0x0000001000147213 */ /* 0x000fe20000000000 */
[----:B------:R-:W-:Y:S02]  /*0bb0*/  IMAD.MOV.U32 R17, RZ, RZ, R8 ;  /* 0x000000ffff117224 */ /* 0x000fe400078e0008 */
[----:B------:R-:W-:-:S05]  /*0bc0*/  HFMA2 R8, -RZ, RZ, 0, 0 ;  /* 0x00000000ff087431 */ /* 0x000fca00000001ff */
[----:B------:R-:W-:-:S04]  /*0bd0*/  IMAD.HI.U32 R8, R9, R19, R8 ;  /* 0x0000001309087227 */ /* 0x000fc800078e0008 */
[----:B------:R-:W-:Y:S02]  /*0be0*/  IMAD.MOV.U32 R9, RZ, RZ, R20 ;  /* 0x000000ffff097224 */ /* 0x000fe400078e0014 */
[----:B------:R-:W0:Y:S02]  /*0bf0*/  I2F.RP R20, R17 ;  /* 0x0000001100147306 */ /* 0x000e240000209400 */
[----:B------:R-:W-:-:S04]  /*0c00*/  IMAD.HI.U32 R8, R8, R9, RZ ;  /* 0x0000000908087227 */ /* 0x000fc800078e00ff */
[----:B------:R-:W-:-:S04]  /*0c10*/  IMAD.MOV R19, RZ, RZ, -R8 ;  /* 0x000000ffff137224 */ /* 0x000fc800078e0a08 */
[C---:B------:R-:W-:Y:S01]  /*0c20*/  IMAD R9, R18.reuse, R19, R9 ;  /* 0x0000001312097224 */ /* 0x040fe200078e0209 */
[----:B0-----:R-:W0:Y:S04]  /*0c30*/  MUFU.RCP R20, R20 ;  /* 0x0000001400147308 */ /* 0x001e280000001000 */
[----:B------:R-:W-:-:S13]  /*0c40*/  ISETP.GT.U32.AND P3, PT, R18, R9, PT ;  /* 0x000000091200720c */ /* 0x000fda0003f64070 */
[-C--:B------:R-:W-:Y:S01]  /*0c50*/  @!P3 IADD3 R9, PT, PT, R9, -R18.reuse, RZ ;  /* 0x800000120909b210 */ /* 0x080fe20007ffe0ff */
[----:B------:R-:W-:Y:S01]  /*0c60*/  @!P3 VIADD R8, R8, 0x1 ;  /* 0x000000010808b836 */ /* 0x000fe20000000000 */
[----:B------:R-:W-:Y:S01]  /*0c70*/  ISETP.NE.AND P3, PT, R13, RZ, PT ;  /* 0x000000ff0d00720c */ /* 0x000fe20003f65270 */
[----:B0-----:R-:W-:Y:S01]  /*0c80*/  VIADD R19, R20, 0xffffffe ;  /* 0x0ffffffe14137836 */ /* 0x001fe20000000000 */
[----:B------:R-:W-:Y:S02]  /*0c90*/  ISETP.GE.U32.AND P2, PT, R9, R18, PT ;  /* 0x000000120900720c */ /* 0x000fe40003f46070 */
[----:B------:R-:W-:Y:S01]  /*0ca0*/  LOP3.LUT R18, R16, R13, RZ, 0x3c, !PT ;  /* 0x0000000d10127212 */ /* 0x000fe200078e3cff */
[----:B------:R-:W0:Y:S03]  /*0cb0*/  F2I.FTZ.U32.TRUNC.NTZ R9, R19 ;  /* 0x0000001300097305 */ /* 0x000e26000021f000 */
[----:B------:R-:W-:-:S07]  /*0cc0*/  ISETP.GE.AND P1, PT, R18, RZ, PT ;  /* 0x000000ff1200720c */ /* 0x000fce0003f26270 */
[----:B------:R-:W-:-:S05]  /*0cd0*/  @P2 IADD3 R8, PT, PT, R8, 0x1, RZ ;  /* 0x0000000108082810 */ /* 0x000fca0007ffe0ff */
[----:B------:R-:W-:Y:S02]  /*0ce0*/  IMAD.MOV.U32 R18, RZ, RZ, R8 ;  /* 0x000000ffff127224 */ /* 0x000fe400078e0008 */
[----:B0-----:R-:W-:-:S03]  /*0cf0*/  IMAD.MOV R8, RZ, RZ, -R9 ;  /* 0x000000ffff087224 */ /* 0x001fc600078e0a09 */
[----:B------:R-:W-:Y:S01]  /*0d00*/  @!P1 IADD3 R18, PT, PT, -R18, RZ, RZ ;  /* 0x000000ff12129210 */ /* 0x000fe20007ffe1ff */
[----:B------:R-:W-:Y:S01]  /*0d10*/  IMAD R19, R8, R17, RZ ;  /* 0x0000001108137224 */ /* 0x000fe200078e02ff */
[----:B------:R-:W-:Y:S01]  /*0d20*/  @!P3 LOP3.LUT R18, RZ, R13, RZ, 0x33, !PT ;  /* 0x0000000dff12b212 */ /* 0x000fe200078e33ff */
[----:B------:R-:W-:-:S03]  /*0d30*/  IMAD.MOV.U32 R8, RZ, RZ, RZ ;  /* 0x000000ffff087224 */ /* 0x000fc600078e00ff */
[----:B------:R-:W-:Y:S01]  /*0d40*/  IABS R20, R18 ;  /* 0x0000001200147213 */ /* 0x000fe20000000000 */
        /* <DEDUP_REMOVED lines=9> */
[----:B------:R-:W-:Y:S01]  /*0de0*/  ISETP.GE.U32.AND P1, PT, R20, R17, PT ;  /* 0x000000111400720c */ /* 0x000fe20003f26070 */
[----:B------:R-:W-:-:S12]  /*0df0*/  IMAD.MOV R17, RZ, RZ, -R18 ;  /* 0x000000ffff117224 */ /* 0x000fd800078e0a12 */
[----:B------:R-:W-:-:S05]  /*0e00*/  @P1 VIADD R8, R8, 0x1 ;  /* 0x0000000108081836 */ /* 0x000fca0000000000 */
[----:B------:R-:W-:-:S04]  /*0e10*/  @!P3 IADD3 R8, PT, PT, -R8, RZ, RZ ;  /* 0x000000ff0808b210 */ /* 0x000fc80007ffe1ff */
[----:B------:R-:W-:Y:S01]  /*0e20*/  SEL R9, R14, R8, !P0 ;  /* 0x000000080e097207 */ /* 0x000fe20004000000 */
[----:B------:R-:W-:Y:S01]  /*0e30*/  IMAD R8, R13, R17, R16 ;  /* 0x000000110d087224 */ /* 0x000fe200078e0210 */
[----:B------:R-:W-:-:S03]  /*0e40*/  IADD3 R16, PT, PT, -R16, RZ, RZ ;  /* 0x000000ff10107210 */ /* 0x000fc60007ffe1ff */
[----:B------:R-:W-:Y:S01]  /*0e50*/  IMAD.MOV R17, RZ, RZ, -R9 ;  /* 0x000000ffff117224 */ /* 0x000fe200078e0a09 */
[----:B------:R-:W-:Y:S01]  /*0e60*/  I2FP.F32.S32 R8, R8 ;  /* 0x0000000800087245 */ /* 0x000fe20000201400 */
[----:B------:R-:W-:Y:S02]  /*0e70*/  IMAD R16, R12, R16, R7 ;  /* 0x000000100c107224 */ /* 0x000fe400078e0207 */
[----:B------:R-:W-:Y:S02]  /*0e80*/  IMAD R18, R11, R17, R18 ;  /* 0x000000110b127224 */ /* 0x000fe400078e0212 */
[----:B------:R-:W-:Y:S01]  /*0e90*/  FMUL R8, R8, UR6 ;  /* 0x0000000608087c20 */ /* 0x000fe20008400000 */
[----:B------:R-:W-:Y:S02]  /*0ea0*/  IMAD R9, R0, R9, RZ ;  /* 0x0000000900097224 */ /* 0x000fe400078e02ff */
[----:B------:R-:W-:Y:S01]  /*0eb0*/  I2FP.F32.S32 R18, R18 ;  /* 0x0000001200127245 */ /* 0x000fe20000201400 */
[----:B------:R-:W0:Y:S04]  /*0ec0*/  FRND.FLOOR R17, R8 ;  /* 0x0000000800117307 */ /* 0x000e280000205000 */
[----:B------:R-:W-:-:S06]  /*0ed0*/  FMUL R18, R18, UR5 ;  /* 0x0000000512127c20 */ /* 0x000fcc0008400000 */
[----:B------:R-:W1:Y:S01]  /*0ee0*/  FRND.FLOOR R18, R18 ;  /* 0x0000001200127307 */ /* 0x000e620000205000 */
[----:B0-----:R-:W-:-:S07]  /*0ef0*/  FMNMX R19, R4, R17, PT ;  /* 0x0000001104137209 */ /* 0x001fce0003800000 */
[----:B------:R-:W-:Y:S01]  /*0f00*/  F2I.TRUNC.NTZ R20, R19 ;  /* 0x0000001300147305 */ /* 0x000fe2000020f100 */
[----:B-1----:R-:W-:-:S07]  /*0f10*/  FMNMX R17, R5, R18, PT ;  /* 0x0000001205117209 */ /* 0x002fce0003800000 */
        /* <DEDUP_REMOVED lines=15> */
.L_x_189:
        /* <DEDUP_REMOVED lines=15> */
.L_x_325:


//--------------------- .text.ShapetoBatch4DNCHW  --------------------------
	.section	.text.ShapetoBatch4DNCHW,"ax",@progbits
	.align	128
        .global         ShapetoBatch4DNCHW
        .type           ShapetoBatch4DNCHW,@function
        .size           ShapetoBatch4DNCHW,(.L_x_326 - ShapetoBatch4DNCHW)
        .other          ShapetoBatch4DNCHW,@"STO_CUDA_ENTRY STV_DEFAULT"
ShapetoBatch4DNCHW:
.text.ShapetoBatch4DNCHW:
[----:B------:R-:W-:Y:S08]  /*0000*/  LDC R1, c[0x0][0x37c] ;  /* 0x0000df00ff017b82 */ /* 0x000ff00000000800 */
[----:B------:R-:W0:Y:S02]  /*0010*/  LDC R0, c[0x0][0x394] ;  /* 0x0000e500ff007b82 */ /* 0x000e240000000800 */
[----:B0-----:R-:W-:-:S13]  /*0020*/  ISETP.GE.AND P0, PT, R0, 0x1, PT ;  /* 0x000000010000780c */ /* 0x001fda0003f06270 */
[----:B------:R-:W-:Y:S05]  /*0030*/  @!P0 EXIT ;  /* 0x000000000000894d */ /* 0x000fea0003800000 */
[----:B------:R-:W0:Y:S01]  /*0040*/  LDC.64 R2, c[0x0][0x3a0] ;  /* 0x0000e800ff027b82 */ /* 0x000e220000000a00 */
[----:B------:R-:W1:Y:S07]  /*0050*/  S2R R7, SR_TID.Z ;  /* 0x0000000000077919 */ /* 0x000e6e0000002300 */
[----:B------:R-:W2:Y:S08]  /*0060*/  LDC R6, c[0x0][0x360] ;  /* 0x0000d800ff067b82 */ /* 0x000eb00000000800 */
[----:B------:R-:W3:Y:S01]  /*0070*/  LDC R5, c[0x0][0x364] ;  /* 0x0000d900ff057b82 */ /* 0x000ee20000000800 */
[----:B0-----:R-:W-:-:S07]  /*0080*/  VIMNMX R0, PT, PT, R2, R3, PT ;  /* 0x0000000302007248 */ /* 0x001fce0003fe0100 */
[----:B------:R-:W0:Y:S01]  /*0090*/  LDC R4, c[0x0][0x368] ;  /* 0x0000da00ff047b82 */ /* 0x000e220000000800 */
[----:B------:R-:W4:Y:S01]  /*00a0*/  S2R R3, SR_TID.X ;  /* 0x0000000000037919 */ /* 0x000f220000002100 */
[----:B------:R-:W0:Y:S01]  /*00b0*/  LDCU UR7, c[0x0][0x378] ;  /* 0x00006f00ff0777ac */ /* 0x000e220008000800 */
[----:B------:R-:W-:Y:S01]  /*00c0*/  ISETP.GE.AND P0, PT, R0, 0x1, PT ;  /* 0x000000010000780c */ /* 0x000fe20003f06270 */
[----:B------:R-:W0:Y:S01]  /*00d0*/  S2R R2, SR_TID.Y ;  /* 0x0000000000027919 */ /* 0x000e220000002200 */
[----:B------:R-:W0:Y:S03]  /*00e0*/  LDCU UR8, c[0x0][0x374] ;  /* 0x00006e80ff0877ac */ /* 0x000e260008000800 */
[----:B------:R-:W0:Y:S08]  /*00f0*/  S2UR UR4, SR_CTAID.X ;  /* 0x00000000000479c3 */ /* 0x000e300000002500 */
[----:B------:R-:W0:Y:S08]  /*0100*/  S2UR UR5, SR_CTAID.Y ;  /* 0x00000000000579c3 */ /* 0x000e300000002600 */
[----:B------:R-:W0:Y:S02]  /*0110*/  S2UR UR6, SR_CTAID.Z ;  /* 0x00000000000679c3 */ /* 0x000e240000002700 */
[----:B0123--:R-:W-:Y:S05]  /*0120*/  @!P0 EXIT ;  /* 0x000000000000894d */ /* 0x00ffea0003800000 */
[----:B------:R-:W0:Y:S01]  /*0130*/  LDCU UR12, c[0x0][0x3c8] ;  /* 0x00007900ff0c77ac */ /* 0x000e220008000800 */
[----:B----4-:R-:W-:Y:S02]  /*0140*/  IMAD R0, R6, UR4, R3 ;  /* 0x0000000406007c24 */ /* 0x010fe4000f8e0203 */
[C---:B------:R-:W-:Y:S01]  /*0150*/  IMAD R2, R5.reuse, UR5, R2 ;  /* 0x0000000505027c24 */ /* 0x040fe2000f8e0202 */
[----:B------:R-:W1:Y:S01]  /*0160*/  LDCU UR9, c[0x0][0x370] ;  /* 0x00006e00ff0977ac */ /* 0x000e620008000800 */
[C---:B------:R-:W-:Y:S02]  /*0170*/  IMAD R3, R4.reuse, UR6, R7 ;  /* 0x0000000604037c24 */ /* 0x040fe4000f8e0207 */
[----:B------:R-:W-:Y:S01]  /*0180*/  IMAD R4, R4, UR7, RZ ;  /* 0x0000000704047c24 */ /* 0x000fe2000f8e02ff */
[----:B------:R-:W2:Y:S01]  /*0190*/  LDCU.64 UR10, c[0x0][0x358] ;  /* 0x00006b00ff0a77ac */ /* 0x000ea20008000a00 */
[----:B------:R-:W-:Y:S01]  /*01a0*/  IMAD R5, R5, UR8, RZ ;  /* 0x0000000805057c24 */ /* 0x000fe2000f8e02ff */
[----:B0-----:R-:W-:Y:S01]  /*01b0*/  UISETP.GT.AND UP0, UPT, UR12, URZ, UPT ;  /* 0x000000ff0c00728c */ /* 0x001fe2000bf04270 */
[----:B-1----:R-:W-:-:S08]  /*01c0*/  IMAD R6, R6, UR9, RZ ;  /* 0x0000000906067c24 */ /* 0x002fd0000f8e02ff */
[----:B--2---:R-:W-:Y:S05]  /*01d0*/  BRA.U UP0, `(.L_x_190) ;  /* 0x0000000500387547 */ /* 0x004fea000b800000 */
[----:B------:R-:W0:Y:S01]  /*01e0*/  LDCU.64 UR6, c[0x0][0x380] ;  /* 0x00007000ff0677ac */ /* 0x000e220008000a00 */
[----:B------:R-:W-:Y:S01]  /*01f0*/  UMOV UR4, URZ ;  /* 0x000000ff00047c82 */ /* 0x000fe20008000000 */
[----:B0-----:R-:W-:-:S12]  /*0200*/  UIMAD UR7, UR7, UR6, URZ ;  /* 0x00000006070772a4 */ /* 0x001fd8000f8e02ff */
.L_x_202:
[----:B-1----:R-:W-:-:S05]  /*0210*/  UMOV UR5, URZ ;  /* 0x000000ff00057c82 */ /* 0x002fca0008000000 */
.L_x_201:
[----:B------:R-:W0:Y:S02]  /*0220*/  LDCU UR6, c[0x0][0x3a8] ;  /* 0x00007500ff0677ac */ /* 0x000e240008000800 */
[----:B0-----:R-:W-:-:S03]  /*0230*/  UIMAD UR8, UR5, UR6, URZ ;  /* 0x00000006050872a4 */ /* 0x001fc6000f8e02ff */
[----:B-1----:R-:W-:-:S09]  /*0240*/  UMOV UR6, URZ ;  /* 0x000000ff00067c82 */ /* 0x002fd20008000000 */
.L_x_200:
[----:B------:R-:W0:Y:S01]  /*0250*/  LDCU UR9, c[0x0][0x380] ;  /* 0x00007000ff0977ac */ /* 0x000e220008000800 */
[----:B------:R-:W-:Y:S01]  /*0260*/  BSSY.RECONVERGENT B0, `(.L_x_191) ;  /* 0x0000038000007945 */ /* 0x000fe20003800200 */
[----:B0-----:R-:W-:-:S13]  /*0270*/  ISETP.GE.AND P0, PT, R0, UR9, PT ;  /* 0x0000000900007c0c */ /* 0x001fda000bf06270 */
[----:B-1----:R-:W-:Y:S05]  /*0280*/  @P0 BRA `(.L_x_192) ;  /* 0x0000000000d40947 */ /* 0x002fea0003800000 */
[----:B------:R-:W0:Y:S01]  /*0290*/  LDC R20, c[0x0][0x388] ;  /* 0x0000e200ff147b82 */ /* 0x000e220000000800 */
[----:B------:R-:W1:Y:S07]  /*02a0*/  LDCU UR9, c[0x0][0x3a4] ;  /* 0x00007480ff0977ac */ /* 0x000e6e0008000800 */
[----:B------:R-:W2:Y:S08]  /*02b0*/  LDC.64 R8, c[0x0][0x398] ;  /* 0x0000e600ff087b82 */ /* 0x000eb00000000a00 */
[----:B------:R-:W3:Y:S01]  /*02c0*/  LDC R16, c[0x0][0x3ac] ;  /* 0x0000eb00ff107b82 */ /* 0x000ee20000000800 */
[----:B0-----:R-:W-:-:S04]  /*02d0*/  IMAD R20, R20, UR7, RZ ;  /* 0x0000000714147c24 */ /* 0x001fc8000f8e02ff */
[----:B-1----:R-:W-:Y:S02]  /*02e0*/  IMAD R7, R20, UR9, RZ ;  /* 0x0000000914077c24 */ /* 0x002fe4000f8e02ff */
[----:B--2---:R-:W-:-:S04]  /*02f0*/  IMAD R8, R8, UR4, RZ ;  /* 0x0000000408087c24 */ /* 0x004fc8000f8e02ff */
[----:B------:R-:W-:Y:S01]  /*0300*/  IMAD R11, R7, UR5, R8 ;  /* 0x00000005070b7c24 */ /* 0x000fe2000f8e0208 */
[----:B------:R-:W-:Y:S01]  /*0310*/  MOV R7, R0 ;  /* 0x0000000000077202 */ /* 0x000fe20000000f00 */
[----:B---3--:R-:W-:Y:S02]  /*0320*/  IMAD R16, R16, UR6, RZ ;  /* 0x0000000610107c24 */ /* 0x008fe4000f8e02ff */
[----:B------:R-:W-:Y:S02]  /*0330*/  IMAD R20, R20, UR6, R11 ;  /* 0x0000000614147c24 */ /* 0x000fe4000f8e020b */
[----:B------:R-:W-:-:S07]  /*0340*/  IMAD R16, R9, UR4, R16 ;  /* 0x0000000409107c24 */ /* 0x000fce000f8e0210 */
.L_x_199:
[----:B------:R-:W0:Y:S01]  /*0350*/  LDCU UR9, c[0x0][0x384] ;  /* 0x00007080ff0977ac */ /* 0x000e220008000800 */
[----:B------:R-:W-:Y:S01]  /*0360*/  BSSY.RECONVERGENT B1, `(.L_x_193) ;  /* 0x0000023000017945 */ /* 0x000fe20003800200 */
[----:B0-----:R-:W-:-:S13]  /*0370*/  ISETP.GE.AND P0, PT, R2, UR9, PT ;  /* 0x0000000902007c0c */ /* 0x001fda000bf06270 */
[----:B-1----:R-:W-:Y:S05]  /*0380*/  @P0 BRA `(.L_x_194) ;  /* 0x0000000000800947 */ /* 0x002fea0003800000 */
[----:B------:R-:W0:Y:S01]  /*0390*/  LDC R8, c[0x0][0x38c] ;  /* 0x0000e300ff087b82 */ /* 0x000e220000000800 */
[C---:B------:R-:W-:Y:S01]  /*03a0*/  IMAD R17, R7.reuse, UR7, R20 ;  /* 0x0000000707117c24 */ /* 0x040fe2000f8e0214 */
[----:B------:R-:W-:Y:S01]  /*03b0*/  MOV R18, R2 ;  /* 0x0000000200127202 */ /* 0x000fe20000000f00 */
[----:B0-----:R-:W-:-:S07]  /*03c0*/  IMAD R21, R7, R8, UR8 ;  /* 0x0000000807157e24 */ /* 0x001fce000f8e0208 */
.L_x_198:
[----:B------:R-:W0:Y:S01]  /*03d0*/  LDC R22, c[0x0][0x388] ;  /* 0x0000e200ff167b82 */ /* 0x000e220000000800 */
[----:B------:R-:W-:Y:S01]  /*03e0*/  BSSY.RECONVERGENT B2, `(.L_x_195) ;  /* 0x0000016000027945 */ /* 0x000fe20003800200 */
[----:B0-----:R-:W-:-:S13]  /*03f0*/  ISETP.GE.AND P0, PT, R3, R22, PT ;  /* 0x000000160300720c */ /* 0x001fda0003f06270 */
[----:B-1----:R-:W-:Y:S05]  /*0400*/  @P0 BRA `(.L_x_196) ;  /* 0x00000000004c0947 */ /* 0x002fea0003800000 */
[----:B------:R-:W0:Y:S01]  /*0410*/  LDC.64 R8, c[0x0][0x3b0] ;  /* 0x0000ec00ff087b82 */ /* 0x000e220000000a00 */
[----:B------:R-:W1:Y:S01]  /*0420*/  LDCU UR12, c[0x0][0x384] ;  /* 0x00007080ff0c77ac */ /* 0x000e620008000800 */
[----:B------:R-:W-:Y:S01]  /*0430*/  IADD3 R13, PT, PT, R21, R18, RZ ;  /* 0x00000012150d7210 */ /* 0x000fe20007ffe0ff */
[----:B------:R-:W-:Y:S01]  /*0440*/  IMAD.MOV.U32 R19, RZ, RZ, R3 ;  /* 0x000000ffff137224 */ /* 0x000fe200078e0003 */
[----:B------:R-:W2:Y:S04]  /*0450*/  LDCU UR9, c[0x0][0x390] ;  /* 0x00007200ff0977ac */ /* 0x000ea80008000800 */
[----:B------:R-:W3:Y:S01]  /*0460*/  LDC.64 R10, c[0x0][0x3b8] ;  /* 0x0000ee00ff0a7b82 */ /* 0x000ee20000000a00 */
[----:B-1----:R-:W-:Y:S02]  /*0470*/  IMAD R24, R18, UR12, R17 ;  /* 0x0000000c12187c24 */ /* 0x002fe4000f8e0211 */
[----:B--2---:R-:W-:-:S07]  /*0480*/  IMAD R26, R13, UR9, R16 ;  /* 0x000000090d1a7c24 */ /* 0x004fce000f8e0210 */
.L_x_197:
[-C--:B------:R-:W-:Y:S02]  /*0490*/  IADD3 R13, PT, PT, R24, R19.reuse, RZ ;  /* 0x00000013180d7210 */ /* 0x080fe40007ffe0ff */
[----:B-1----:R-:W-:-:S03]  /*04a0*/  IADD3 R15, PT, PT, R26, R19, RZ ;  /* 0x000000131a0f7210 */ /* 0x002fc60007ffe0ff */
[----:B---3--:R-:W-:-:S04]  /*04b0*/  IMAD.WIDE R12, R13, 0x4, R10 ;  /* 0x000000040d0c7825 */ /* 0x008fc800078e020a */
[----:B0-----:R-:W-:Y:S02]  /*04c0*/  IMAD.WIDE R14, R15, 0x4, R8 ;  /* 0x000000040f0e7825 */ /* 0x001fe400078e0208 */
[----:B------:R-:W2:Y:S04]  /*04d0*/  LDG.E R12, desc[UR10][R12.64] ;  /* 0x0000000a0c0c7981 */ /* 0x000ea8000c1e1900 */
[----:B------:R-:W2:Y:S01]  /*04e0*/  LDG.E R23, desc[UR10][R14.64] ;  /* 0x0000000a0e177981 */ /* 0x000ea2000c1e1900 */
[----:B------:R-:W-:-:S05]  /*04f0*/  IMAD.IADD R19, R4, 0x1, R19 ;  /* 0x0000000104137824 */ /* 0x000fca00078e0213 */
[----:B------:R-:W-:Y:S01]  /*0500*/  ISETP.GE.AND P0, PT, R19, R22, PT ;  /* 0x000000161300720c */ /* 0x000fe20003f06270 */
[----:B--2---:R-:W-:-:S05]  /*0510*/  FADD R23, R12, R23 ;  /* 0x000000170c177221 */ /* 0x004fca0000000000 */
[----:B------:R1:W-:Y:S07]  /*0520*/  STG.E desc[UR10][R14.64], R23 ;  /* 0x000000170e007986 */ /* 0x0003ee000c10190a */
[----:B------:R-:W-:Y:S05]  /*0530*/  @!P0 BRA `(.L_x_197) ;  /* 0xfffffffc00d48947 */ /* 0x000fea000383ffff */
.L_x_196:
[----:B------:R-:W-:Y:S05]  /*0540*/  BSYNC.RECONVERGENT B2 ;  /* 0x0000000000027941 */ /* 0x000fea0003800200 */
.L_x_195:
[----:B------:R-:W0:Y:S01]  /*0550*/  LDCU UR9, c[0x0][0x384] ;  /* 0x00007080ff0977ac */ /* 0x000e220008000800 */
[----:B------:R-:W-:-:S04]  /*0560*/  IADD3 R18, PT, PT, R5, R18, RZ ;  /* 0x0000001205127210 */ /* 0x000fc80007ffe0ff */
[----:B0-----:R-:W-:-:S13]  /*0570*/  ISETP.GE.AND P0, PT, R18, UR9, PT ;  /* 0x0000000912007c0c */ /* 0x001fda000bf06270 */
[----:B------:R-:W-:Y:S05]  /*0580*/  @!P0 BRA `(.L_x_198) ;  /* 0xfffffffc00908947 */ /* 0x000fea000383ffff */
.L_x_194:
[----:B------:R-:W-:Y:S05]  /*0590*/  BSYNC.RECONVERGENT B1 ;  /* 0x0000000000017941 */ /* 0x000fea0003800200 */
.L_x_193:
[----:B------:R-:W0:Y:S01]  /*05a0*/  LDCU UR9, c[0x0][0x380] ;  /* 0x00007000ff0977ac */ /* 0x000e220008000800 */
[----:B------:R-:W-:-:S04]  /*05b0*/  IADD3 R7, PT, PT, R6, R7, RZ ;  /* 0x0000000706077210 */ /* 0x000fc80007ffe0ff */
[----:B0-----:R-:W-:-:S13]  /*05c0*/  ISETP.GE.AND P0, PT, R7, UR9, PT ;  /* 0x0000000907007c0c */ /* 0x001fda000bf06270 */
[----:B------:R-:W-:Y:S05]  /*05d0*/  @!P0 BRA `(.L_x_199) ;  /* 0xfffffffc005c8947 */ /* 0x000fea000383ffff */
.L_x_192:
[----:B------:R-:W-:Y:S05]  /*05e0*/  BSYNC.RECONVERGENT B0 ;  /* 0x0000000000007941 */ /* 0x000fea0003800200 */
.L_x_191:
[----:B------:R-:W0:Y:S01]  /*05f0*/  LDCU UR9, c[0x0][0x3a4] ;  /* 0x00007480ff0977ac */ /* 0x000e220008000800 */
[----:B------:R-:W-:-:S04]  /*0600*/  UIADD3 UR6, UPT, UPT, UR6, 0x1, URZ ;  /* 0x0000000106067890 */ /* 0x000fc8000fffe0ff */
[----:B0-----:R-:W-:-:S09]  /*0610*/  UISETP.NE.AND UP0, UPT, UR6, UR9, UPT ;  /* 0x000000090600728c */ /* 0x001fd2000bf05270 */
[----:B------:R-:W-:Y:S05]  /*0620*/  BRA.U UP0, `(.L_x_200) ;  /* 0xfffffffd00087547 */ /* 0x000fea000b83ffff */
        /* <DEDUP_REMOVED lines=8> */
[----:B------:R-:W-:Y:S05]  /*06b0*/  EXIT ;  /* 0x000000000000794d */ /* 0x000fea0003800000 */
.L_x_190:
[----:B------:R-:W-:-:S05]  /*06c0*/  UMOV UR4, URZ ;  /* 0x000000ff00047c82 */ /* 0x000fca0008000000 */
.L_x_217:
[----:B0-----:R-:W0:Y:S01]  /*06d0*/  LDC R8, c[0x0][0x398] ;  /* 0x0000e600ff087b82 */ /* 0x001e220000000800 */
[----:B------:R-:W-:Y:S01]  /*06e0*/  UMOV UR5, URZ ;  /* 0x000000ff00057c82 */ /* 0x000fe20008000000 */
[----:B012---:R-:W-:-:S07]  /*06f0*/  IMAD R7, R8, UR4, R3 ;  /* 0x0000000408077c24 */ /* 0x007fce000f8e0203 */
.L_x_216:
[----:B012---:R-:W-:-:S07]  /*0700*/  IMAD.MOV.U32 R8, RZ, RZ, RZ ;  /* 0x000000ffff087224 */ /* 0x007fce00078e00ff */
.L_x_215:
[----:B0-----:R-:W0:Y:S01]  /*0710*/  LDCU UR6, c[0x0][0x380] ;  /* 0x00007000ff0677ac */ /* 0x001e220008000800 */
[----:B------:R-:W-:Y:S01]  /*0720*/  BSSY.RECONVERGENT B0, `(.L_x_203) ;  /* 0x0000048000007945 */ /* 0x000fe20003800200 */
[----:B0-----:R-:W-:-:S13]  /*0730*/  ISETP.GE.AND P0, PT, R0, UR6, PT ;  /* 0x0000000600007c0c */ /* 0x001fda000bf06270 */
[----:B-12---:R-:W-:Y:S05]  /*0740*/  @P0 BRA `(.L_x_204) ;  /* 0x0000000400140947 */ /* 0x006fea0003800000 */
[----:B------:R-:W0:Y:S01]  /*0750*/  LDC R13, c[0x0][0x3a4] ;  /* 0x0000e900ff0d7b82 */ /* 0x000e220000000800 */
[----:B------:R-:W1:Y:S01]  /*0760*/  LDCU UR6, c[0x0][0x3ac] ;  /* 0x00007580ff0677ac */ /* 0x000e620008000800 */
[----:B------:R-:W-:-:S06]  /*0770*/  MOV R11, R0 ;  /* 0x00000000000b7202 */ /* 0x000fcc0000000f00 */
[----:B------:R-:W2:Y:S01]  /*0780*/  LDC R12, c[0x0][0x39c] ;  /* 0x0000e700ff0c7b82 */ /* 0x000ea20000000800 */
[----:B-1----:R-:W-:Y:S02]  /*0790*/  IMAD R9, R8, UR6, R3 ;  /* 0x0000000608097c24 */ /* 0x002fe4000f8e0203 */
[----:B0-----:R-:W-:Y:S02]  /*07a0*/  IMAD R10, R13, UR5, R8 ;  /* 0x000000050d0a7c24 */ /* 0x001fe4000f8e0208 */
[----:B--2---:R-:W-:-:S07]  /*07b0*/  IMAD R12, R12, UR4, R9 ;  /* 0x000000040c0c7c24 */ /* 0x004fce000f8e0209 */
.L_x_214:
[----:B0-----:R-:W0:Y:S01]  /*07c0*/  LDCU UR6, c[0x0][0x384] ;  /* 0x00007080ff0677ac */ /* 0x001e220008000800 */
[----:B------:R-:W-:Y:S01]  /*07d0*/  BSSY.RECONVERGENT B1, `(.L_x_205) ;  /* 0x0000038000017945 */ /* 0x000fe20003800200 */
[----:B0-----:R-:W-:-:S13]  /*07e0*/  ISETP.GE.AND P0, PT, R2, UR6, PT ;  /* 0x0000000602007c0c */ /* 0x001fda000bf06270 */
[----:B-12---:R-:W-:Y:S05]  /*07f0*/  @P0 BRA `(.L_x_206) ;  /* 0x0000000000d40947 */ /* 0x006fea0003800000 */
[----:B------:R-:W0:Y:S01]  /*0800*/  LDCU UR6, c[0x0][0x388] ;  /* 0x00007100ff0677ac */ /* 0x000e220008000800 */
[----:B------:R-:W-:Y:S01]  /*0810*/  MOV R14, R2 ;  /* 0x00000002000e7202 */ /* 0x000fe20000000f00 */
[----:B0-----:R-:W-:-:S07]  /*0820*/  IMAD R13, R10, UR6, R11 ;  /* 0x000000060a0d7c24 */ /* 0x001fce000f8e020b */
.L_x_213:
[----:B0-----:R-:W0:Y:S01]  /*0830*/  LDCU UR6, c[0x0][0x388] ;  /* 0x00007100ff0677ac */ /* 0x001e220008000800 */
[----:B------:R-:W-:Y:S01]  /*0840*/  BSSY.RECONVERGENT B2, `(.L_x_207) ;  /* 0x000002c000027945 */ /* 0x000fe20003800200 */
[----:B0-----:R-:W-:-:S13]  /*0850*/  ISETP.GE.AND P0, PT, R3, UR6, PT ;  /* 0x0000000603007c0c */ /* 0x001fda000bf06270 */
[----:B-12---:R-:W-:Y:S05]  /*0860*/  @P0 BRA `(.L_x_208) ;  /* 0x0000000000a40947 */ /* 0x006fea0003800000 */
[----:B------:R-:W0:Y:S01]  /*0870*/  LDC R17, c[0x0][0x3a8] ;  /* 0x0000ea00ff117b82 */ /* 0x000e220000000800 */
[----:B------:R-:W1:Y:S01]  /*0880*/  LDCU.64 UR8, c[0x0][0x380] ;  /* 0x00007000ff0877ac */ /* 0x000e620008000a00 */
[----:B------:R-:W-:Y:S01]  /*0890*/  IMAD.MOV.U32 R21, RZ, RZ, R3 ;  /* 0x000000ffff157224 */ /* 0x000fe200078e0003 */
[----:B------:R-:W2:Y:S05]  /*08a0*/  LDCU UR7, c[0x0][0x38c] ;  /* 0x00007180ff0777ac */ /* 0x000eaa0008000800 */
[----:B------:R-:W3:Y:S01]  /*08b0*/  LDC R15, c[0x0][0x390] ;  /* 0x0000e400ff0f7b82 */ /* 0x000ee20000000800 */
[----:B------:R-:W4:Y:S01]  /*08c0*/  LDCU UR6, c[0x0][0x3c4] ;  /* 0x00007880ff0677ac */ /* 0x000f220008000800 */
[----:B------:R-:W5:Y:S01]  /*08d0*/  LDCU UR12, c[0x0][0x390] ;  /* 0x00007200ff0c77ac */ /* 0x000f620008000800 */
[----:B-1----:R-:W-:-:S04]  /*08e0*/  IMAD R18, R13, UR8, R14 ;  /* 0x000000080d127c24 */ /* 0x002fc8000f8e020e */
[----:B------:R-:W-:Y:S01]  /*08f0*/  IMAD R19, R18, UR9, R7 ;  /* 0x0000000912137c24 */ /* 0x000fe2000f8e0207 */
[----:B------:R-:W-:Y:S01]  /*0900*/  MOV R18, R9 ;  /* 0x0000000900127202 */ /* 0x000fe20000000f00 */
[----:B0-----:R-:W-:-:S04]  /*0910*/  IMAD R16, R17, UR5, R14 ;  /* 0x0000000511107c24 */ /* 0x001fc8000f8e020e */
[----:B--2---:R-:W-:Y:S01]  /*0920*/  IMAD R23, R11, UR7, R16 ;  /* 0x000000070b177c24 */ /* 0x004fe2000f8e0210 */
[----:B------:R-:W-:-:S03]  /*0930*/  ISETP.GE.AND P1, PT, R16, UR7, PT ;  /* 0x0000000710007c0c */ /* 0x000fc6000bf26270 */
[----:B-----5:R-:W-:Y:S01]  /*0940*/  IMAD R23, R23, UR12, R12 ;  /* 0x0000000c17177c24 */ /* 0x020fe2000f8e020c */
[----:B---34-:R-:W-:-:S13]  /*0950*/  ISETP.LT.AND P2, PT, RZ, UR6, !P1 ;  /* 0x00000006ff007c0c */ /* 0x018fda000cf41270 */
.L_x_212:
[----:B0-----:R-:W0:Y:S01]  /*0960*/  LDCU UR6, c[0x0][0x388] ;  /* 0x00007100ff0677ac */ /* 0x001e220008000800 */
[----:B------:R-:W-:Y:S01]  /*0970*/  ISETP.LT.AND P0, PT, R18, R15, PT ;  /* 0x0000000f1200720c */ /* 0x000fe20003f01270 */
[----:B------:R-:W-:Y:S01]  /*0980*/  BSSY.RECONVERGENT B3, `(.L_x_209) ;  /* 0x0000013000037945 */ /* 0x000fe20003800200 */
[----:B------:R-:W-:-:S04]  /*0990*/  IADD3 R21, PT, PT, R4, R21, RZ ;  /* 0x0000001504157210 */ /* 0x000fc80007ffe0ff */
[----:B0-----:R-:W-:-:S07]  /*09a0*/  ISETP.GE.AND P3, PT, R21, UR6, PT ;  /* 0x0000000615007c0c */ /* 0x001fce000bf66270 */
[----:B-12---:R-:W-:Y:S06]  /*09b0*/  @!P1 BRA P0, `(.L_x_210) ;  /* 0x0000000000249947 */ /* 0x006fec0000000000 */
[----:B------:R-:W0:Y:S01]  /*09c0*/  LDC R20, c[0x0][0x3c0] ;  /* 0x0000f000ff147b82 */ /* 0x000e220000000800 */
[----:B------:R-:W-:-:S07]  /*09d0*/  ISETP.GE.AND P0, PT, R18, R15, PT ;  /* 0x0000000f1200720c */ /* 0x000fce0003f06270 */
[----:B------:R-:W1:Y:S01]  /*09e0*/  LDC.64 R16, c[0x0][0x3b8] ;  /* 0x0000ee00ff107b82 */ /* 0x000e620000000a00 */
[----:B0-----:R-:W-:Y:S01]  /*09f0*/  ISETP.LT.OR P0, PT, R20, 0x1, P0 ;  /* 0x000000011400780c */ /* 0x001fe20000701670 */
[----:B-1----:R-:W-:-:S12]  /*0a00*/  IMAD.WIDE R16, R19, 0x4, R16 ;  /* 0x0000000413107825 */ /* 0x002fd800078e0210 */
[----:B------:R1:W-:Y:S01]  /*0a10*/  @!P0 STG.E desc[UR10][R16.64], RZ ;  /* 0x000000ff10008986 */ /* 0x0003e2000c10190a */
[----:B------:R-:W-:Y:S05]  /*0a20*/  @!P2 BRA `(.L_x_211) ;  /* 0x000000000020a947 */ /* 0x000fea0003800000 */
[----:B------:R2:W-:Y:S01]  /*0a30*/  STG.E desc[UR10][R16.64], RZ ;  /* 0x000000ff10007986 */ /* 0x0005e2000c10190a */
[----:B------:R-:W-:Y:S05]  /*0a40*/  BRA `(.L_x_211) ;  /* 0x0000000000187947 */ /* 0x000fea0003800000 */
.L_x_210:
[----:B------:R-:W0:Y:S02]  /*0a50*/  LDC.64 R16, c[0x0][0x3b0] ;  /* 0x0000ec00ff107b82 */ /* 0x000e240000000a00 */
[----:B0-----:R-:W-:-:S06]  /*0a60*/  IMAD.WIDE R24, R23, 0x4, R16 ;  /* 0x0000000417187825 */ /* 0x001fcc00078e0210 */
[----:B------:R-:W0:Y:S01]  /*0a70*/  LDC.64 R16, c[0x0][0x3b8] ;  /* 0x0000ee00ff107b82 */ /* 0x000e220000000a00 */
[----:B------:R-:W2:Y:S01]  /*0a80*/  LDG.E R25, desc[UR10][R24.64] ;  /* 0x0000000a18197981 */ /* 0x000ea2000c1e1900 */
[----:B0-----:R-:W-:-:S05]  /*0a90*/  IMAD.WIDE R16, R19, 0x4, R16 ;  /* 0x0000000413107825 */ /* 0x001fca00078e0210 */
[----:B--2---:R0:W-:Y:S02]  /*0aa0*/  STG.E desc[UR10][R16.64], R25 ;  /* 0x0000001910007986 */ /* 0x0041e4000c10190a */
.L_x_211:
[----:B------:R-:W-:Y:S05]  /*0ab0*/  BSYNC.RECONVERGENT B3 ;  /* 0x0000000000037941 */ /* 0x000fea0003800200 */
.L_x_209:
[C---:B------:R-:W-:Y:S01]  /*0ac0*/  IADD3 R19, PT, PT, R4.reuse, R19, RZ ;  /* 0x0000001304137210 */ /* 0x040fe20007ffe0ff */
[C---:B------:R-:W-:Y:S01]  /*0ad0*/  IMAD.IADD R18, R4.reuse, 0x1, R18 ;  /* 0x0000000104127824 */ /* 0x040fe200078e0212 */
[----:B------:R-:W-:Y:S01]  /*0ae0*/  IADD3 R23, PT, PT, R4, R23, RZ ;  /* 0x0000001704177210 */ /* 0x000fe20007ffe0ff */
[----:B------:R-:W-:Y:S06]  /*0af0*/  @!P3 BRA `(.L_x_212) ;  /* 0xfffffffc0098b947 */ /* 0x000fec000383ffff */
.L_x_208:
[----:B------:R-:W-:Y:S05]  /*0b00*/  BSYNC.RECONVERGENT B2 ;  /* 0x0000000000027941 */ /* 0x000fea0003800200 */
.L_x_207:
[----:B------:R-:W3:Y:S01]  /*0b10*/  LDCU UR6, c[0x0][0x384] ;  /* 0x00007080ff0677ac */ /* 0x000ee20008000800 */
[----:B------:R-:W-:-:S04]  /*0b20*/  IADD3 R14, PT, PT, R5, R14, RZ ;  /* 0x0000000e050e7210 */ /* 0x000fc80007ffe0ff */
[----:B---3--:R-:W-:-:S13]  /*0b30*/  ISETP.GE.AND P0, PT, R14, UR6, PT ;  /* 0x000000060e007c0c */ /* 0x008fda000bf06270 */
[----:B------:R-:W-:Y:S05]  /*0b40*/  @!P0 BRA `(.L_x_213) ;  /* 0xfffffffc00388947 */ /* 0x000fea000383ffff */
.L_x_206:
[----:B------:R-:W-:Y:S05]  /*0b50*/  BSYNC.RECONVERGENT B1 ;  /* 0x0000000000017941 */ /* 0x000fea0003800200 */
.L_x_205:
[----:B------:R-:W3:Y:S01]  /*0b60*/  LDCU UR6, c[0x0][0x380] ;  /* 0x00007000ff0677ac */ /* 0x000ee20008000800 */
[----:B------:R-:W-:-:S04]  /*0b70*/  IADD3 R11, PT, PT, R6, R11, RZ ;  /* 0x0000000b060b7210 */ /* 0x000fc80007ffe0ff */
[----:B---3--:R-:W-:-:S13]  /*0b80*/  ISETP.GE.AND P0, PT, R11, UR6, PT ;  /* 0x000000060b007c0c */ /* 0x008fda000bf06270 */
[----:B------:R-:W-:Y:S05]  /*0b90*/  @!P0 BRA `(.L_x_214) ;  /* 0xfffffffc00088947 */ /* 0x000fea000383ffff */
.L_x_204:
[----:B------:R-:W-:Y:S05]  /*0ba0*/  BSYNC.RECONVERGENT B0 ;  /* 0x0000000000007941 */ /* 0x000fea0003800200 */
.L_x_203:
[----:B------:R-:W3:Y:S01]  /*0bb0*/  LDCU UR6, c[0x0][0x3a4] ;  /* 0x00007480ff0677ac */ /* 0x000ee20008000800 */
[----:B------:R-:W-:-:S04]  /*0bc0*/  IADD3 R8, PT, PT, R8, 0x1, RZ ;  /* 0x0000000108087810 */ /* 0x000fc80007ffe0ff */
[----:B---3--:R-:W-:-:S13]  /*0bd0*/  ISETP.NE.AND P0, PT, R8, UR6, PT ;  /* 0x0000000608007c0c */ /* 0x008fda000bf05270 */
[----:B------:R-:W-:Y:S05]  /*0be0*/  @P0 BRA `(.L_x_215) ;  /* 0xfffffff800c80947 */ /* 0x000fea000383ffff */
[----:B------:R-:W3:Y:S01]  /*0bf0*/  LDCU UR6, c[0x0][0x3a0] ;  /* 0x00007400ff0677ac */ /* 0x000ee20008000800 */
[----:B------:R-:W-:-:S04]  /*0c00*/  UIADD3 UR5, UPT, UPT, UR5, 0x1, URZ ;  /* 0x0000000105057890 */ /* 0x000fc8000fffe0ff */
[----:B---3--:R-:W-:-:S09]  /*0c10*/  UISETP.NE.AND UP0, UPT, UR5, UR6, UPT ;  /* 0x000000060500728c */ /* 0x008fd2000bf05270 */
[----:B------:R-:W-:Y:S05]  /*0c20*/  BRA.U UP0, `(.L_x_216) ;  /* 0xfffffff900b47547 */ /* 0x000fea000b83ffff */
[----:B------:R-:W3:Y:S01]  /*0c30*/  LDC R7, c[0x0][0x394] ;  /* 0x0000e500ff077b82 */ /* 0x000ee20000000800 */
[----:B------:R-:W-:-:S06]  /*0c40*/  UIADD3 UR6, UPT, UPT, UR4, 0x1, URZ ;  /* 0x0000000104067890 */ /* 0x000fcc000fffe0ff */
[----:B---3--:R-:W-:-:S13]  /*0c50*/  ISETP.NE.AND P0, PT, R7, UR6, PT ;  /* 0x0000000607007c0c */ /* 0x008fda000bf05270 */
[----:B------:R-:W-:Y:S05]  /*0c60*/  @!P0 EXIT ;  /* 0x000000000000894d */ /* 0x000fea0003800000 */
[----:B------:R-:W-:Y:S01]  /*0c70*/  UMOV UR4, UR6 ;  /* 0x0000000600047c82 */ /* 0x000fe20008000000 */
[----:B------:R-:W-:Y:S05]  /*0c80*/  BRA `(.L_x_217) ;  /* 0xfffffff800907947 */ /* 0x000fea000383ffff */
.L_x_218:
        /* <DEDUP_REMOVED lines=15> */
.L_x_326:


//--------------------- .text.ShapetoBatch4DNHWC  --------------------------
	.section	.text.ShapetoBatch4DNHWC,"ax",@progbits
	.align	128
        .global         ShapetoBatch4DNHWC
        .type           ShapetoBatch4DNHWC,@function
        .size           ShapetoBatch4DNHWC,(.L_x_327 - ShapetoBatch4DNHWC)
        .other          ShapetoBatch4DNHWC,@"STO_CUDA_ENTRY STV_DEFAULT"
ShapetoBatch4DNHWC:
.text.ShapetoBatch4DNHWC:
        /* <DEDUP_REMOVED lines=30> */
[----:B------:R-:W0:Y:S01]  /*01e0*/  LDCU UR6, c[0x0][0x388] ;  /* 0x00007100ff0677ac */ /* 0x000e220008000800 */
[----:B------:R-:W0:Y:S02]  /*01f0*/  LDCU.64 UR4, c[0x0][0x380] ;  /* 0x00007000ff0477ac */ /* 0x000e240008000a00 */
[----:B0-----:R-:W-:-:S04]  /*0200*/  UIMAD UR6, UR6, UR5, URZ ;  /* 0x00000005060672a4 */ /* 0x001fc8000f8e02ff */
[----:B------:R-:W-:-:S03]  /*0210*/  UIMAD UR7, UR4, UR6, URZ ;  /* 0x00000006040772a4 */ /* 0x000fc6000f8e02ff */
[----:B------:R-:W-:-:S09]  /*0220*/  UMOV UR4, URZ ;  /* 0x000000ff00047c82 */ /* 0x000fd20008000000 */
.L_x_231:
[----:B------:R-:W0:Y:S02]  /*0230*/  LDCU UR5, c[0x0][0x39c] ;  /* 0x00007380ff0577ac */ /* 0x000e240008000800 */
[----:B0-----:R-:W-:-:S03]  /*0240*/  UIMAD UR8, UR4, UR5, URZ ;  /* 0x00000005040872a4 */ /* 0x001fc6000f8e02ff */
[----:B--2---:R-:W-:-:S09]  /*0250*/  UMOV UR5, URZ ;  /* 0x000000ff00057c82 */ /* 0x004fd20008000000 */
.L_x_230:
[----:B--2---:R-:W-:-:S07]  /*0260*/  HFMA2 R7, -RZ, RZ, 0, 0 ;  /* 0x00000000ff077431 */ /* 0x004fce00000001ff */
.L_x_229:
[----:B------:R-:W0:Y:S01]  /*0270*/  LDCU UR9, c[0x0][0x380] ;  /* 0x00007000ff0977ac */ /* 0x000e220008000800 */
[----:B------:R-:W-:Y:S01]  /*0280*/  BSSY.RECONVERGENT B0, `(.L_x_220) ;  /* 0x0000035000007945 */ /* 0x000fe20003800200 */
[----:B0-----:R-:W-:-:S13]  /*0290*/  ISETP.GE.AND P0, PT, R0, UR9, PT ;  /* 0x0000000900007c0c */ /* 0x001fda000bf06270 */
[----:B--2---:R-:W-:Y:S05]  /*02a0*/  @P0 BRA `(.L_x_221) ;  /* 0x0000000000c80947 */ /* 0x004fea0003800000 */
[----:B------:R-:W0:Y:S01]  /*02b0*/  LDCU UR9, c[0x0][0x3ac] ;  /* 0x00007580ff0977ac */ /* 0x000e220008000800 */
[----:B------:R-:W-:Y:S01]  /*02c0*/  MOV R17, R0 ;  /* 0x0000000000117202 */ /* 0x000fe20000000f00 */
[----:B0-----:R-:W-:-:S07]  /*02d0*/  IMAD R18, R7, UR9, RZ ;  /* 0x0000000907127c24 */ /* 0x001fce000f8e02ff */
.L_x_228:
[----:B------:R-:W0:Y:S01]  /*02e0*/  LDCU UR9, c[0x0][0x384] ;  /* 0x00007080ff0977ac */ /* 0x000e220008000800 */
[----:B------:R-:W-:Y:S01]  /*02f0*/  BSSY.RECONVERGENT B1, `(.L_x_222) ;  /* 0x0000029000017945 */ /* 0x000fe20003800200 */
[----:B0-----:R-:W-:-:S13]  /*0300*/  ISETP.GE.AND P0, PT, R2, UR9, PT ;  /* 0x0000000902007c0c */ /* 0x001fda000bf06270 */
[----:B--2---:R-:W-:Y:S05]  /*0310*/  @P0 BRA `(.L_x_223) ;  /* 0x0000000000980947 */ /* 0x004fea0003800000 */
[----:B------:R-:W0:Y:S01]  /*0320*/  LDC R8, c[0x0][0x3a4] ;  /* 0x0000e900ff087b82 */ /* 0x000e220000000800 */
[----:B------:R-:W1:Y:S01]  /*0330*/  LDCU UR9, c[0x0][0x38c] ;  /* 0x00007180ff0977ac */ /* 0x000e620008000800 */
[----:B------:R-:W-:-:S06]  /*0340*/  IMAD.MOV.U32 R16, RZ, RZ, R2 ;  /* 0x000000ffff107224 */ /* 0x000fcc00078e0002 */
[----:B------:R-:W2:Y:S08]  /*0350*/  LDC R9, c[0x0][0x398] ;  /* 0x0000e600ff097b82 */ /* 0x000eb00000000800 */
[----:B------:R-:W3:Y:S01]  /*0360*/  LDC R10, c[0x0][0x3a8] ;  /* 0x0000ea00ff0a7b82 */ /* 0x000ee20000000800 */
[----:B0-----:R-:W-:Y:S02]  /*0370*/  IMAD R8, R8, UR7, RZ ;  /* 0x0000000708087c24 */ /* 0x001fe4000f8e02ff */
[----:B--2---:R-:W-:-:S04]  /*0380*/  IMAD R9, R9, UR4, RZ ;  /* 0x0000000409097c24 */ /* 0x004fc8000f8e02ff */
[----:B------:R-:W-:Y:S02]  /*0390*/  IMAD R8, R8, UR5, R9 ;  /* 0x0000000508087c24 */ /* 0x000fe4000f8e0209 */
[----:B---3--:R-:W-:Y:S02]  /*03a0*/  IMAD R19, R10, UR5, R17 ;  /* 0x000000050a137c24 */ /* 0x008fe4000f8e0211 */
[----:B------:R-:W-:Y:S02]  /*03b0*/  IMAD R8, R7, UR7, R8 ;  /* 0x0000000707087c24 */ /* 0x000fe4000f8e0208 */
[----:B-1----:R-:W-:Y:S02]  /*03c0*/  IMAD R19, R19, UR9, R18 ;  /* 0x0000000913137c24 */ /* 0x002fe4000f8e0212 */
[----:B------:R-:W-:-:S07]  /*03d0*/  IMAD R23, R17, UR6, R8 ;  /* 0x0000000611177c24 */ /* 0x000fce000f8e0208 */
.L_x_227:
[----:B------:R-:W0:Y:S01]  /*03e0*/  LDC R22, c[0x0][0x388] ;  /* 0x0000e200ff167b82 */ /* 0x000e220000000800 */
[----:B------:R-:W-:Y:S01]  /*03f0*/  BSSY.RECONVERGENT B2, `(.L_x_224) ;  /* 0x0000014000027945 */ /* 0x000fe20003800200 */
[----:B0-----:R-:W-:-:S13]  /*0400*/  ISETP.GE.AND P0, PT, R3, R22, PT ;  /* 0x000000160300720c */ /* 0x001fda0003f06270 */
[----:B--2---:R-:W-:Y:S05]  /*0410*/  @P0 BRA `(.L_x_225) ;  /* 0x0000000000440947 */ /* 0x004fea0003800000 */
[----:B------:R-:W0:Y:S01]  /*0420*/  LDC.64 R8, c[0x0][0x3b0] ;  /* 0x0000ec00ff087b82 */ /* 0x000e220000000a00 */
[----:B------:R-:W-:Y:S01]  /*0430*/  IADD3 R13, PT, PT, R19, R16, RZ ;  /* 0x00000010130d7210 */ /* 0x000fe20007ffe0ff */
[----:B------:R-:W-:Y:S01]  /*0440*/  IMAD R20, R16, R22, R23 ;  /* 0x0000001610147224 */ /* 0x000fe200078e0217 */
[----:B------:R-:W-:-:S03]  /*0450*/  MOV R21, R3 ;  /* 0x0000000300157202 */ /* 0x000fc60000000f00 */
[----:B------:R-:W-:Y:S02]  /*0460*/  IMAD R24, R13, R22, UR8 ;  /* 0x000000080d187e24 */ /* 0x000fe4000f8e0216 */
[----:B------:R-:W1:Y:S05]  /*0470*/  LDC.64 R10, c[0x0][0x3b8] ;  /* 0x0000ee00ff0a7b82 */ /* 0x000e6a0000000a00 */
.L_x_226:
[----:B------:R-:W-:Y:S01]  /*0480*/  IMAD.IADD R13, R20, 0x1, R21 ;  /* 0x00000001140d7824 */ /* 0x000fe200078e0215 */
[----:B--2---:R-:W-:-:S03]  /*0490*/  IADD3 R15, PT, PT, R24, R21, RZ ;  /* 0x00000015180f7210 */ /* 0x004fc60007ffe0ff */
[----:B-1----:R-:W-:-:S04]  /*04a0*/  IMAD.WIDE R12, R13, 0x4, R10 ;  /* 0x000000040d0c7825 */ /* 0x002fc800078e020a */
[----:B0-----:R-:W-:Y:S02]  /*04b0*/  IMAD.WIDE R14, R15, 0x4, R8 ;  /* 0x000000040f0e7825 */ /* 0x001fe400078e0208 */
[----:B------:R-:W2:Y:S04]  /*04c0*/  LDG.E R12, desc[UR10][R12.64] ;  /* 0x0000000a0c0c7981 */ /* 0x000ea8000c1e1900 */
[----:B------:R-:W2:Y:S01]  /*04d0*/  LDG.E R25, desc[UR10][R14.64] ;  /* 0x0000000a0e197981 */ /* 0x000ea2000c1e1900 */
[----:B------:R-:W-:-:S04]  /*04e0*/  IADD3 R21, PT, PT, R4, R21, RZ ;  /* 0x0000001504157210 */ /* 0x000fc80007ffe0ff */
[----:B------:R-:W-:Y:S01]  /*04f0*/  ISETP.GE.AND P0, PT, R21, R22, PT ;  /* 0x000000161500720c */ /* 0x000fe20003f06270 */
[----:B--2---:R-:W-:-:S05]  /*0500*/  FADD R25, R12, R25 ;  /* 0x000000190c197221 */ /* 0x004fca0000000000 */
[----:B------:R2:W-:Y:S07]  /*0510*/  STG.E desc[UR10][R14.64], R25 ;  /* 0x000000190e007986 */ /* 0x0005ee000c10190a */
[----:B------:R-:W-:Y:S05]  /*0520*/  @!P0 BRA `(.L_x_226) ;  /* 0xfffffffc00d48947 */ /* 0x000fea000383ffff */
.L_x_225:
[----:B------:R-:W-:Y:S05]  /*0530*/  BSYNC.RECONVERGENT B2 ;  /* 0x0000000000027941 */ /* 0x000fea0003800200 */
.L_x_224:
[----:B------:R-:W0:Y:S01]  /*0540*/  LDCU UR9, c[0x0][0x384] ;  /* 0x00007080ff0977ac */ /* 0x000e220008000800 */
[----:B------:R-:W-:-:S05]  /*0550*/  IMAD.IADD R16, R5, 0x1, R16 ;  /* 0x0000000105107824 */ /* 0x000fca00078e0210 */
[----:B0-----:R-:W-:-:S13]  /*0560*/  ISETP.GE.AND P0, PT, R16, UR9, PT ;  /* 0x0000000910007c0c */ /* 0x001fda000bf06270 */
[----:B------:R-:W-:Y:S05]  /*0570*/  @!P0 BRA `(.L_x_227) ;  /* 0xfffffffc00988947 */ /* 0x000fea000383ffff */
.L_x_223:
[----:B------:R-:W-:Y:S05]  /*0580*/  BSYNC.RECONVERGENT B1 ;  /* 0x0000000000017941 */ /* 0x000fea0003800200 */
.L_x_222:
[----:B------:R-:W0:Y:S01]  /*0590*/  LDCU UR9, c[0x0][0x380] ;  /* 0x00007000ff0977ac */ /* 0x000e220008000800 */
[----:B------:R-:W-:-:S04]  /*05a0*/  IADD3 R17, PT, PT, R6, R17, RZ ;  /* 0x0000001106117210 */ /* 0x000fc80007ffe0ff */
[----:B0-----:R-:W-:-:S13]  /*05b0*/  ISETP.GE.AND P0, PT, R17, UR9, PT ;  /* 0x0000000911007c0c */ /* 0x001fda000bf06270 */
[----:B------:R-:W-:Y:S05]  /*05c0*/  @!P0 BRA `(.L_x_228) ;  /* 0xfffffffc00448947 */ /* 0x000fea000383ffff */
.L_x_221:
[----:B------:R-:W-:Y:S05]  /*05d0*/  BSYNC.RECONVERGENT B0 ;  /* 0x0000000000007941 */ /* 0x000fea0003800200 */
.L_x_220:
[----:B------:R-:W0:Y:S01]  /*05e0*/  LDCU UR9, c[0x0][0x3a4] ;  /* 0x00007480ff0977ac */ /* 0x000e220008000800 */
[----:B------:R-:W-:-:S04]  /*05f0*/  IADD3 R7, PT, PT, R7, 0x1, RZ ;  /* 0x0000000107077810 */ /* 0x000fc80007ffe0ff */
[----:B0-----:R-:W-:-:S13]  /*0600*/  ISETP.NE.AND P0, PT, R7, UR9, PT ;  /* 0x0000000907007c0c */ /* 0x001fda000bf05270 */
[----:B------:R-:W-:Y:S05]  /*0610*/  @P0 BRA `(.L_x_229) ;  /* 0xfffffffc00140947 */ /* 0x000fea000383ffff */
        /* <DEDUP_REMOVED lines=9> */
.L_x_219:
[----:B------:R-:W-:-:S05]  /*06b0*/  UMOV UR4, URZ ;  /* 0x000000ff00047c82 */ /* 0x000fca0008000000 */
.L_x_246:
[----:B0-----:R-:W0:Y:S01]  /*06c0*/  LDC.64 R8, c[0x0][0x398] ;  /* 0x0000e600ff087b82 */ /* 0x001e220000000a00 */
[----:B------:R-:W-:Y:S01]  /*06d0*/  UMOV UR5, URZ ;  /* 0x000000ff00057c82 */ /* 0x000fe20008000000 */
[--C-:B0-----:R-:W-:Y:S02]  /*06e0*/  IMAD R7, R8, UR4, R3.reuse ;  /* 0x0000000408077c24 */ /* 0x101fe4000f8e0203 */
[----:B-12-4-:R-:W-:-:S07]  /*06f0*/  IMAD R8, R9, UR4, R3 ;  /* 0x0000000409087c24 */ /* 0x016fce000f8e0203 */
.L_x_245:
[----:B012-4-:R-:W-:-:S07]  /*0700*/  IMAD.MOV.U32 R9, RZ, RZ, RZ ;  /* 0x000000ffff097224 */ /* 0x017fce00078e00ff */
.L_x_244:
[----:B0-----:R-:W0:Y:S01]  /*0710*/  LDCU UR6, c[0x0][0x380] ;  /* 0x00007000ff0677ac */ /* 0x001e220008000800 */
[----:B------:R-:W-:Y:S01]  /*0720*/  BSSY.RECONVERGENT B0, `(.L_x_232) ;  /* 0x0000044000007945 */ /* 0x000fe20003800200 */
[----:B0-----:R-:W-:-:S13]  /*0730*/  ISETP.GE.AND P0, PT, R0, UR6, PT ;  /* 0x0000000600007c0c */ /* 0x001fda000bf06270 */
[----:B-12-4-:R-:W-:Y:S05]  /*0740*/  @P0 BRA `(.L_x_233) ;  /* 0x0000000400040947 */ /* 0x016fea0003800000 */
[----:B------:R-:W0:Y:S01]  /*0750*/  LDC R10, c[0x0][0x3a4] ;  /* 0x0000e900ff0a7b82 */ /* 0x000e220000000800 */
[----:B------:R-:W-:Y:S01]  /*0760*/  MOV R11, R0 ;  /* 0x00000000000b7202 */ /* 0x000fe20000000f00 */
[----:B0-----:R-:W-:-:S07]  /*0770*/  IMAD R10, R10, UR5, R9 ;  /* 0x000000050a0a7c24 */ /* 0x001fce000f8e0209 */
.L_x_243:
[----:B0-----:R-:W0:Y:S01]  /*0780*/  LDCU UR6, c[0x0][0x384] ;  /* 0x00007080ff0677ac */ /* 0x001e220008000800 */
[----:B------:R-:W-:Y:S01]  /*0790*/  BSSY.RECONVERGENT B1, `(.L_x_234) ;  /* 0x0000038000017945 */ /* 0x000fe20003800200 */
[----:B0-----:R-:W-:-:S13]  /*07a0*/  ISETP.GE.AND P0, PT, R2, UR6, PT ;  /* 0x0000000602007c0c */ /* 0x001fda000bf06270 */
[----:B-12-4-:R-:W-:Y:S05]  /*07b0*/  @P0 BRA `(.L_x_235) ;  /* 0x0000000000d40947 */ /* 0x016fea0003800000 */
[----:B------:R-:W0:Y:S01]  /*07c0*/  LDC R18, c[0x0][0x3a8] ;  /* 0x0000ea00ff127b82 */ /* 0x000e220000000800 */
[----:B------:R-:W1:Y:S01]  /*07d0*/  LDCU UR7, c[0x0][0x38c] ;  /* 0x00007180ff0777ac */ /* 0x000e620008000800 */
[----:B------:R-:W-:Y:S01]  /*07e0*/  MOV R20, R2 ;  /* 0x0000000200147202 */ /* 0x000fe20000000f00 */
[----:B------:R-:W2:Y:S01]  /*07f0*/  LDCU UR6, c[0x0][0x3c4] ;  /* 0x00007880ff0677ac */ /* 0x000ea20008000800 */
[----:B------:R-:W3:Y:S01]  /*0800*/  LDCU UR8, c[0x0][0x380] ;  /* 0x00007000ff0877ac */ /* 0x000ee20008000800 */
[--C-:B0-----:R-:W-:Y:S02]  /*0810*/  IMAD R18, R18, UR5, R11.reuse ;  /* 0x0000000512127c24 */ /* 0x101fe4000f8e020b */
[----:B---3--:R-:W-:-:S03]  /*0820*/  IMAD R19, R10, UR8, R11 ;  /* 0x000000080a137c24 */ /* 0x008fc6000f8e020b */
[----:B-1----:R-:W-:-:S04]  /*0830*/  ISETP.GE.AND P0, PT, R18, UR7, PT ;  /* 0x0000000712007c0c */ /* 0x002fc8000bf06270 */
[----:B--2---:R-:W-:-:S13]  /*0840*/  ISETP.LT.AND P0, PT, RZ, UR6, !P0 ;  /* 0x00000006ff007c0c */ /* 0x004fda000c701270 */
.L_x_242:
[----:B0-----:R-:W0:Y:S01]  /*0850*/  LDC R22, c[0x0][0x388] ;  /* 0x0000e200ff167b82 */ /* 0x001e220000000800 */
[----:B------:R-:W-:Y:S01]  /*0860*/  BSSY.RECONVERGENT B2, `(.L_x_236) ;  /* 0x0000026000027945 */ /* 0x000fe20003800200 */
[----:B0-----:R-:W-:-:S13]  /*0870*/  ISETP.GE.AND P1, PT, R3, R22, PT ;  /* 0x000000160300720c */ /* 0x001fda0003f26270 */
[----:B-12-4-:R-:W-:Y:S05]  /*0880*/  @P1 BRA `(.L_x_237) ;  /* 0x00000000008c1947 */ /* 0x016fea0003800000 */
[----:B------:R-:W0:Y:S01]  /*0890*/  LDCU UR8, c[0x0][0x3ac] ;  /* 0x00007580ff0877ac */ /* 0x000e220008000800 */
[----:B------:R-:W1:Y:S01]  /*08a0*/  LDC R21, c[0x0][0x388] ;  /* 0x0000e200ff157b82 */ /* 0x000e620000000800 */
[----:B------:R-:W2:Y:S01]  /*08b0*/  LDCU UR6, c[0x0][0x390] ;  /* 0x00007200ff0677ac */ /* 0x000ea20008000800 */
[----:B------:R-:W3:Y:S06]  /*08c0*/  LDCU UR9, c[0x0][0x38c] ;  /* 0x00007180ff0977ac */ /* 0x000eec0008000800 */
[----:B------:R-:W4:Y:S01]  /*08d0*/  LDC.64 R12, c[0x0][0x3b0] ;  /* 0x0000ec00ff0c7b82 */ /* 0x000f220000000a00 */
[----:B------:R-:W5:Y:S01]  /*08e0*/  LDCU UR12, c[0x0][0x384] ;  /* 0x00007080ff0c77ac */ /* 0x000f620008000800 */
[----:B------:R-:W5:Y:S06]  /*08f0*/  LDCU UR7, c[0x0][0x3c0] ;  /* 0x00007800ff0777ac */ /* 0x000f6c0008000800 */
[----:B------:R-:W1:Y:S01]  /*0900*/  LDC.64 R14, c[0x0][0x3b8] ;  /* 0x0000ee00ff0e7b82 */ /* 0x000e620000000a00 */
[----:B0-----:R-:W-:-:S05]  /*0910*/  IMAD R17, R9, UR8, R20 ;  /* 0x0000000809117c24 */ /* 0x001fca000f8e0214 */
[----:B--2---:R-:W-:Y:S01]  /*0920*/  ISETP.GE.AND P1, PT, R17, UR6, PT ;  /* 0x0000000611007c0c */ /* 0x004fe2000bf26270 */
[C---:B---3--:R-:W-:Y:S01]  /*0930*/  IMAD R17, R18.reuse, UR9, R17 ;  /* 0x0000000912117c24 */ /* 0x048fe2000f8e0211 */
[----:B------:R-:W-:Y:S01]  /*0940*/  ISETP.LT.AND P4, PT, R18, UR9, PT ;  /* 0x0000000912007c0c */ /* 0x000fe2000bf81270 */
[----:B-----5:R-:W-:Y:S02]  /*0950*/  IMAD R16, R19, UR12, R20 ;  /* 0x0000000c13107c24 */ /* 0x020fe4000f8e0214 */
[-C--:B------:R-:W-:Y:S02]  /*0960*/  IMAD R25, R17, R22.reuse, R8 ;  /* 0x0000001611197224 */ /* 0x080fe400078e0208 */
[----:B------:R-:W-:Y:S01]  /*0970*/  IMAD R23, R16, R22, R7 ;  /* 0x0000001610177224 */ /* 0x000fe200078e0207 */
[----:B------:R-:W-:Y:S01]  /*0980*/  ISETP.LT.AND P2, PT, RZ, UR7, !P1 ;  /* 0x00000007ff007c0c */ /* 0x000fe2000cf41270 */
[----:B------:R-:W-:-:S12]  /*0990*/  IMAD.MOV.U32 R22, RZ, RZ, R3 ;  /* 0x000000ffff167224 */ /* 0x000fd800078e0003 */
.L_x_241:
[----:B------:R-:W-:Y:S01]  /*09a0*/  IADD3 R22, PT, PT, R4, R22, RZ ;  /* 0x0000001604167210 */ /* 0x000fe20007ffe0ff */
[----:B------:R-:W-:Y:S03]  /*09b0*/  BSSY.RECONVERGENT B3, `(.L_x_238) ;  /* 0x000000d000037945 */ /* 0x000fe60003800200 */
[----:B-1----:R-:W-:Y:S01]  /*09c0*/  ISETP.GE.AND P3, PT, R22, R21, PT ;  /* 0x000000151600720c */ /* 0x002fe20003f66270 */
[----:B0-2---:R-:W-:-:S12]  /*09d0*/  @!P1 BRA P4, `(.L_x_239) ;  /* 0x0000000000189947 */ /* 0x005fd80002000000 */
[----:B------:R-:W0:Y:S02]  /*09e0*/  LDC.64 R16, c[0x0][0x3b8] ;  /* 0x0000ee00ff107b82 */ /* 0x000e240000000a00 */
[----:B0-----:R-:W-:-:S05]  /*09f0*/  IMAD.WIDE R16, R23, 0x4, R16 ;  /* 0x0000000417107825 */ /* 0x001fca00078e0210 */
[----:B------:R1:W-:Y:S01]  /*0a00*/  @P2 STG.E desc[UR10][R16.64], RZ ;  /* 0x000000ff10002986 */ /* 0x0003e2000c10190a */
[----:B------:R-:W-:Y:S05]  /*0a10*/  @!P0 BRA `(.L_x_240) ;  /* 0x0000000000188947 */ /* 0x000fea0003800000 */
[----:B------:R2:W-:Y:S01]  /*0a20*/  STG.E desc[UR10][R16.64], RZ ;  /* 0x000000ff10007986 */ /* 0x0005e2000c10190a */
[----:B------:R-:W-:Y:S05]  /*0a30*/  BRA `(.L_x_240) ;  /* 0x0000000000107947 */ /* 0x000fea0003800000 */
.L_x_239:
[----:B----4-:R-:W-:-:S06]  /*0a40*/  IMAD.WIDE R26, R25, 0x4, R12 ;  /* 0x00000004191a7825 */ /* 0x010fcc00078e020c */
[----:B------:R-:W2:Y:S01]  /*0a50*/  LDG.E R27, desc[UR10][R26.64] ;  /* 0x0000000a1a1b7981 */ /* 0x000ea2000c1e1900 */
[----:B------:R-:W-:-:S05]  /*0a60*/  IMAD.WIDE R16, R23, 0x4, R14 ;  /* 0x0000000417107825 */ /* 0x000fca00078e020e */
[----:B--2---:R0:W-:Y:S02]  /*0a70*/  STG.E desc[UR10][R16.64], R27 ;  /* 0x0000001b10007986 */ /* 0x0041e4000c10190a */
.L_x_240:
[----:B------:R-:W-:Y:S05]  /*0a80*/  BSYNC.RECONVERGENT B3 ;  /* 0x0000000000037941 */ /* 0x000fea0003800200 */
.L_x_238:
[C---:B------:R-:W-:Y:S01]  /*0a90*/  IADD3 R23, PT, PT, R4.reuse, R23, RZ ;  /* 0x0000001704177210 */ /* 0x040fe20007ffe0ff */
[----:B------:R-:W-:Y:S01]  /*0aa0*/  IMAD.IADD R25, R4, 0x1, R25 ;  /* 0x0000000104197824 */ /* 0x000fe200078e0219 */
[----:B------:R-:W-:Y:S06]  /*0ab0*/  @!P3 BRA `(.L_x_241) ;  /* 0xfffffffc00b8b947 */ /* 0x000fec000383ffff */
.L_x_237:
[----:B------:R-:W-:Y:S05]  /*0ac0*/  BSYNC.RECONVERGENT B2 ;  /* 0x0000000000027941 */ /* 0x000fea0003800200 */
.L_x_236:
[----:B------:R-:W3:Y:S01]  /*0ad0*/  LDCU UR6, c[0x0][0x384] ;  /* 0x00007080ff0677ac */ /* 0x000ee20008000800 */
[----:B------:R-:W-:-:S04]  /*0ae0*/  IADD3 R20, PT, PT, R5, R20, RZ ;  /* 0x0000001405147210 */ /* 0x000fc80007ffe0ff */
[----:B---3--:R-:W-:-:S13]  /*0af0*/  ISETP.GE.AND P1, PT, R20, UR6, PT ;  /* 0x0000000614007c0c */ /* 0x008fda000bf26270 */
[----:B------:R-:W-:Y:S05]  /*0b00*/  @!P1 BRA `(.L_x_242) ;  /* 0xfffffffc00509947 */ /* 0x000fea000383ffff */
.L_x_235:
[----:B------:R-:W-:Y:S05]  /*0b10*/  BSYNC.RECONVERGENT B1 ;  /* 0x0000000000017941 */ /* 0x000fea0003800200 */
.L_x_234:
[----:B------:R-:W3:Y:S01]  /*0b20*/  LDCU UR6, c[0x0][0x380] ;  /* 0x00007000ff0677ac */ /* 0x000ee20008000800 */
[----:B------:R-:W-:-:S04]  /*0b30*/  IADD3 R11, PT, PT, R6, R11, RZ ;  /* 0x0000000b060b7210 */ /* 0x000fc80007ffe0ff */
[----:B---3--:R-:W-:-:S13]  /*0b40*/  ISETP.GE.AND P0, PT, R11, UR6, PT ;  /* 0x000000060b007c0c */ /* 0x008fda000bf06270 */
[----:B------:R-:W-:Y:S05]  /*0b50*/  @!P0 BRA `(.L_x_243) ;  /* 0xfffffffc00088947 */ /* 0x000fea000383ffff */
.L_x_233:
[----:B------:R-:W-:Y:S05]  /*0b60*/  BSYNC.RECONVERGENT B0 ;  /* 0x0000000000007941 */ /* 0x000fea0003800200 */
.L_x_232:
        /* <DEDUP_REMOVED lines=14> */
.L_x_247:
        /* <DEDUP_REMOVED lines=11> */
.L_x_327:


//--------------------- .text.SwapUpperLowerInt8  --------------------------
	.section	.text.SwapUpperLowerInt8,"ax",@progbits
	.align	128
        .global         SwapUpperLowerInt8
        .type           SwapUpperLowerInt8,@function
        .size           SwapUpperLowerInt8,(.L_x_328 - SwapUpperLowerInt8)
        .other          SwapUpperLowerInt8,@"STO_CUDA_ENTRY STV_DEFAULT"
SwapUpperLowerInt8:
.text.SwapUpperLowerInt8:
[----:B------:R-:W-:Y:S01]  /*0000*/  LDC R1, c[0x0][0x37c] ;  /* 0x0000df00ff017b82 */ /* 0x000fe20000000800 */
[----:B------:R-:W0:Y:S01]  /*0010*/  LDCU UR4, c[0x0][0x398] ;  /* 0x00007300ff0477ac */ /* 0x000e220008000800 */
[----:B------:R-:W1:Y:S01]  /*0020*/  LDCU.64 UR6, c[0x0][0x358] ;  /* 0x00006b00ff0677ac */ /* 0x000e620008000a00 */
[----:B0-----:R-:W-:-:S09]  /*0030*/  UISETP.GE.AND UP0, UPT, UR4, 0x1, UPT ;  /* 0x000000010400788c */ /* 0x001fd2000bf06270 */
[----:B-1----:R-:W-:Y:S05]  /*0040*/  BRA.U !UP0, `(.L_x_248) ;  /* 0x0000000108d47547 */ /* 0x002fea000b800000 */
[----:B------:R-:W0:Y:S01]  /*0050*/  S2R R0, SR_TID.X ;  /* 0x0000000000007919 */ /* 0x000e220000002100 */
[----:B------:R-:W0:Y:S01]  /*0060*/  S2UR UR5, SR_CTAID.X ;  /* 0x00000000000579c3 */ /* 0x000e220000002500 */
[----:B------:R-:W1:Y:S07]  /*0070*/  LDCU UR4, c[0x0][0x380] ;  /* 0x00007000ff0477ac */ /* 0x000e6e0008000800 */
[----:B------:R-:W0:Y:S01]  /*0080*/  LDC R13, c[0x0][0x360] ;  /* 0x0000d800ff0d7b82 */ /* 0x000e220000000800 */
[----:B-1----:R-:W-:-:S04]  /*0090*/  ULEA.HI UR4, UR4, UR4, URZ, 0x1 ;  /* 0x0000000404047291 */ /* 0x002fc8000f8f08ff */
[----:B------:R-:W-:Y:S01]  /*00a0*/  USHF.R.S32.HI UR4, URZ, 0x1, UR4 ;  /* 0x00000001ff047899 */ /* 0x000fe20008011404 */
[----:B0-----:R-:W-:-:S05]  /*00b0*/  IMAD R0, R13, UR5, R0 ;  /* 0x000000050d007c24 */ /* 0x001fca000f8e0200 */
[----:B------:R-:W-:-:S13]  /*00c0*/  ISETP.GE.AND P0, PT, R0, UR4, PT ;  /* 0x0000000400007c0c */ /* 0x000fda000bf06270 */
[----:B------:R-:W-:Y:S05]  /*00d0*/  @P0 EXIT ;  /* 0x000000000000094d */ /* 0x000fea0003800000 */
[----:B------:R-:W0:Y:S01]  /*00e0*/  S2R R10, SR_TID.Y ;  /* 0x00000000000a7919 */ /* 0x000e220000002200 */
[----:B------:R-:W0:Y:S01]  /*00f0*/  S2UR UR8, SR_CTAID.Y ;  /* 0x00000000000879c3 */ /* 0x000e220000002600 */
[----:B------:R-:W1:Y:S01]  /*0100*/  LDCU UR5, c[0x0][0x39c] ;  /* 0x00007380ff0577ac */ /* 0x000e620008000800 */
[----:B------:R-:W2:Y:S06]  /*0110*/  LDCU.64 UR12, c[0x0][0x388] ;  /* 0x00007100ff0c77ac */ /* 0x000eac0008000a00 */
[----:B------:R-:W0:Y:S01]  /*0120*/  LDC R11, c[0x0][0x364] ;  /* 0x0000d900ff0b7b82 */ /* 0x000e220000000800 */
[----:B------:R-:W3:Y:S01]  /*0130*/  LDCU UR9, c[0x0][0x374] ;  /* 0x00006e80ff0977ac */ /* 0x000ee20008000800 */
[----:B------:R-:W4:Y:S01]  /*0140*/  LDCU UR10, c[0x0][0x370] ;  /* 0x00006e00ff0a77ac */ /* 0x000f220008000800 */
[----:B------:R-:W0:Y:S01]  /*0150*/  LDCU.64 UR14, c[0x0][0x390] ;  /* 0x00007200ff0e77ac */ /* 0x000e220008000a00 */
[----:B-1----:R-:W-:-:S04]  /*0160*/  UISETP.GT.AND UP0, UPT, UR5, URZ, UPT ;  /* 0x000000ff0500728c */ /* 0x002fc8000bf04270 */
[----:B------:R-:W-:Y:S01]  /*0170*/  USEL UR5, UR4, URZ, !UP0 ;  /* 0x000000ff04057287 */ /* 0x000fe2000c000000 */
[----:B----4-:R-:W-:Y:S02]  /*0180*/  IMAD R13, R13, UR10, RZ ;  /* 0x0000000a0d0d7c24 */ /* 0x010fe4000f8e02ff */
[C---:B0-----:R-:W-:Y:S02]  /*0190*/  IMAD R10, R11.reuse, UR8, R10 ;  /* 0x000000080b0a7c24 */ /* 0x041fe4000f8e020a */
[----:B--23--:R-:W-:-:S07]  /*01a0*/  IMAD R11, R11, UR9, RZ ;  /* 0x000000090b0b7c24 */ /* 0x00cfce000f8e02ff */
.L_x_252:
[----:B------:R-:W0:Y:S01]  /*01b0*/  LDC.64 R2, c[0x0][0x380] ;  /* 0x0000e000ff027b82 */ /* 0x000e220000000a00 */
[----:B------:R-:W-:Y:S01]  /*01c0*/  VIADD R17, R0, UR5 ;  /* 0x0000000500117c36 */ /* 0x000fe20008000000 */
[----:B------:R-:W-:Y:S04]  /*01d0*/  BSSY.RECONVERGENT B0, `(.L_x_249) ;  /* 0x0000018000007945 */ /* 0x000fe80003800200 */
[----:B-1----:R-:W-:Y:S02]  /*01e0*/  VIMNMX R5, PT, PT, R17, R0, !PT ;  /* 0x0000000011057248 */ /* 0x002fe40007fe0100 */
[----:B0-----:R-:W-:-:S04]  /*01f0*/  ISETP.GE.AND P0, PT, R10, R3, PT ;  /* 0x000000030a00720c */ /* 0x001fc80003f06270 */
[----:B------:R-:W-:-:S13]  /*0200*/  ISETP.GE.OR P0, PT, R5, R2, P0 ;  /* 0x000000020500720c */ /* 0x000fda0000706670 */
[----:B------:R-:W-:Y:S05]  /*0210*/  @P0 BRA `(.L_x_250) ;  /* 0x00000000004c0947 */ /* 0x000fea0003800000 */
[----:B------:R-:W-:-:S07]  /*0220*/  IMAD.MOV.U32 R2, RZ, RZ, R10 ;  /* 0x000000ffff027224 */ /* 0x000fce00078e000a */
.L_x_251:
[----:B-1----:R-:W-:-:S05]  /*0230*/  IMAD R8, R0, R3, R2 ;  /* 0x0000000300087224 */ /* 0x002fca00078e0202 */
[----:B------:R-:W-:Y:S02]  /*0240*/  SHF.R.S32.HI R9, RZ, 0x1f, R8 ;  /* 0x0000001fff097819 */ /* 0x000fe40000011408 */
[----:B------:R-:W-:-:S04]  /*0250*/  IADD3 R4, P0, PT, R8, UR12, RZ ;  /* 0x0000000c08047c10 */ /* 0x000fc8000ff1e0ff */
[----:B------:R-:W-:-:S05]  /*0260*/  IADD3.X R5, PT, PT, R9, UR13, RZ, P0, !PT ;  /* 0x0000000d09057c10 */ /* 0x000fca00087fe4ff */
[----:B------:R-:W2:Y:S01]  /*0270*/  LDG.E.S8 R12, desc[UR6][R4.64] ;  /* 0x00000006040c7981 */ /* 0x000ea2000c1e1300 */
[----:B------:R-:W-:-:S05]  /*0280*/  IMAD R7, R17, R3, R2 ;  /* 0x0000000311077224 */ /* 0x000fca00078e0202 */
[----:B------:R-:W-:-:S04]  /*0290*/  IADD3 R6, P0, PT, R7, UR14, RZ ;  /* 0x0000000e07067c10 */ /* 0x000fc8000ff1e0ff */
[----:B------:R-:W-:-:S06]  /*02a0*/  LEA.HI.X.SX32 R7, R7, UR15, 0x1, P0 ;  /* 0x0000000f07077c11 */ /* 0x000fcc00080f0eff */
[----:B------:R-:W3:Y:S01]  /*02b0*/  LDG.E.U8 R7, desc[UR6][R6.64] ;  /* 0x0000000606077981 */ /* 0x000ee2000c1e1100 */
[----:B------:R-:W-:Y:S01]  /*02c0*/  IADD3 R8, P0, PT, R8, UR14, RZ ;  /* 0x0000000e08087c10 */ /* 0x000fe2000ff1e0ff */
[----:B------:R-:W-:-:S03]  /*02d0*/  IMAD.IADD R2, R11, 0x1, R2 ;  /* 0x000000010b027824 */ /* 0x000fc600078e0202 */
[----:B------:R-:W-:Y:S02]  /*02e0*/  IADD3.X R9, PT, PT, R9, UR15, RZ, P0, !PT ;  /* 0x0000000f09097c10 */ /* 0x000fe400087fe4ff */
[----:B------:R-:W-:Y:S01]  /*02f0*/  ISETP.GE.AND P0, PT, R2, R3, PT ;  /* 0x000000030200720c */ /* 0x000fe20003f06270 */
[----:B--2---:R-:W0:Y:S08]  /*0300*/  I2F.S16 R12, R12 ;  /* 0x0000000c000c7306 */ /* 0x004e300000101400 */
[----:B0-----:R-:W0:Y:S01]  /*0310*/  F2I.TRUNC.NTZ R15, R12 ;  /* 0x0000000c000f7305 */ /* 0x001e22000020f100 */
[----:B---3--:R1:W-:Y:S04]  /*0320*/  STG.E.U8 desc[UR6][R4.64], R7 ;  /* 0x0000000704007986 */ /* 0x0083e8000c101106 */
[----:B0-----:R1:W-:Y:S01]  /*0330*/  STG.E.U8 desc[UR6][R8.64], R15 ;  /* 0x0000000f08007986 */ /* 0x0013e2000c101106 */
[----:B------:R-:W-:Y:S05]  /*0340*/  @!P0 BRA `(.L_x_251) ;  /* 0xfffffffc00b88947 */ /* 0x000fea000383ffff */
.L_x_250:
[----:B------:R-:W-:Y:S05]  /*0350*/  BSYNC.RECONVERGENT B0 ;  /* 0x0000000000007941 */ /* 0x000fea0003800200 */
.L_x_249:
[----:B------:R-:W-:-:S05]  /*0360*/  IMAD.IADD R0, R13, 0x1, R0 ;  /* 0x000000010d007824 */ /* 0x000fca00078e0200 */
[----:B------:R-:W-:-:S13]  /*0370*/  ISETP.GE.AND P0, PT, R0, UR4, PT ;  /* 0x0000000400007c0c */ /* 0x000fda000bf06270 */
[----:B------:R-:W-:Y:S05]  /*0380*/  @!P0 BRA `(.L_x_252) ;  /* 0xfffffffc00888947 */ /* 0x000fea000383ffff */
[----:B------:R-:W-:Y:S05]  /*0390*/  EXIT ;  /* 0x000000000000794d */ /* 0x000fea0003800000 */
.L_x_248:
        /* <DEDUP_REMOVED lines=11> */
[----:B------:R-:W1:Y:S01]  /*0450*/  LDCU.64 UR10, c[0x0][0x388] ;  /* 0x00007100ff0a77ac */ /* 0x000e620008000a00 */
[----:B------:R-:W2:Y:S06]  /*0460*/  LDCU.64 UR12, c[0x0][0x390] ;  /* 0x00007200ff0c77ac */ /* 0x000eac0008000a00 */
[----:B------:R-:W0:Y:S01]  /*0470*/  LDC R11, c[0x0][0x364] ;  /* 0x0000d900ff0b7b82 */ /* 0x000e220000000800 */
[----:B------:R-:W3:Y:S01]  /*0480*/  LDCU UR5, c[0x0][0x374] ;  /* 0x00006e80ff0577ac */ /* 0x000ee20008000800 */
[----:B------:R-:W4:Y:S02]  /*0490*/  LDCU UR8, c[0x0][0x370] ;  /* 0x00006e00ff0877ac */ /* 0x000f240008000800 */
[----:B----4-:R-:W-:-:S02]  /*04a0*/  IMAD R13, R13, UR8, RZ ;  /* 0x000000080d0d7c24 */ /* 0x010fc4000f8e02ff */
[C---:B0-----:R-:W-:Y:S02]  /*04b0*/  IMAD R10, R11.reuse, UR9, R10 ;  /* 0x000000090b0a7c24 */ /* 0x041fe4000f8e020a */
[----:B-123--:R-:W-:-:S07]  /*04c0*/  IMAD R11, R11, UR5, RZ ;  /* 0x000000050b0b7c24 */ /* 0x00efce000f8e02ff */
.L_x_256:
[----:B------:R-:W0:Y:S01]  /*04d0*/  LDC.64 R2, c[0x0][0x380] ;  /* 0x0000e000ff027b82 */ /* 0x000e220000000a00 */
[----:B------:R-:W-:Y:S01]  /*04e0*/  VIADD R17, R0, UR4 ;  /* 0x0000000400117c36 */ /* 0x000fe20008000000 */
[----:B------:R-:W-:Y:S01]  /*04f0*/  BSSY.RECONVERGENT B0, `(.L_x_253) ;  /* 0x000001a000007945 */ /* 0x000fe20003800200 */
[----:B0-----:R-:W-:-:S04]  /*0500*/  ISETP.GE.AND P0, PT, R10, R3, PT ;  /* 0x000000030a00720c */ /* 0x001fc80003f06270 */
[----:B------:R-:W-:-:S13]  /*0510*/  ISETP.GE.OR P0, PT, R17, R2, P0 ;  /* 0x000000021100720c */ /* 0x000fda0000706670 */
[----:B-1----:R-:W-:Y:S05]  /*0520*/  @P0 BRA `(.L_x_254) ;  /* 0x0000000000580947 */ /* 0x002fea0003800000 */
[----:B------:R-:W0:Y:S01]  /*0530*/  LDCU UR5, c[0x0][0x39c] ;  /* 0x00007380ff0577ac */ /* 0x000e220008000800 */
[----:B------:R-:W-:Y:S01]  /*0540*/  IMAD.MOV.U32 R2, RZ, RZ, R10 ;  /* 0x000000ffff027224 */ /* 0x000fe200078e000a */
[----:B0-----:R-:W-:-:S04]  /*0550*/  ISETP.LT.AND P0, PT, RZ, UR5, PT ;  /* 0x00000005ff007c0c */ /* 0x001fc8000bf01270 */
[----:B------:R-:W-:-:S09]  /*0560*/  SEL R14, R0, R17, P0 ;  /* 0x00000011000e7207 */ /* 0x000fd20000000000 */
.L_x_255:
        /* <DEDUP_REMOVED lines=18> */
.L_x_254:
[----:B------:R-:W-:Y:S05]  /*0690*/  BSYNC.RECONVERGENT B0 ;  /* 0x0000000000007941 */ /* 0x000fea0003800200 */
.L_x_253:
[----:B------:R-:W-:-:S05]  /*06a0*/  IMAD.IADD R0, R13, 0x1, R0 ;  /* 0x000000010d007824 */ /* 0x000fca00078e0200 */
[----:B------:R-:W-:-:S13]  /*06b0*/  ISETP.GE.AND P0, PT, R0, UR4, PT ;  /* 0x0000000400007c0c */ /* 0x000fda000bf06270 */
[----:B------:R-:W-:Y:S05]  /*06c0*/  @!P0 BRA `(.L_x_256) ;  /* 0xfffffffc00808947 */ /* 0x000fea000383ffff */
[----:B------:R-:W-:Y:S05]  /*06d0*/  EXIT ;  /* 0x000000000000794d */ /* 0x000fea0003800000 */
.L_x_257:
        /* <DEDUP_REMOVED lines=10> */
.L_x_328:


//--------------------- .text.SwapEveryOtherInt8  --------------------------
	.section	.text.SwapEveryOtherInt8,"ax",@progbits
	.align	128
        .global         SwapEveryOtherInt8
        .type           SwapEveryOtherInt8,@function
        .size           SwapEveryOtherInt8,(.L_x_329 - SwapEveryOtherInt8)
        .other          SwapEveryOtherInt8,@"STO_CUDA_ENTRY STV_DEFAULT"
SwapEveryOtherInt8:
.text.SwapEveryOtherInt8:
[----:B------:R-:W-:Y:S08]  /*0000*/  LDC R1, c[0x0][0x37c] ;  /* 0x0000df00ff017b82 */ /* 0x000ff00000000800 */
[----:B------:R-:W0:Y:S01]  /*0010*/  LDC R0, c[0x0][0x384] ;  /* 0x0000e100ff007b82 */ /* 0x000e220000000800 */
[----:B------:R-:W0:Y:S02]  /*0020*/  LDCU UR4, c[0x0][0x398] ;  /* 0x00007300ff0477ac */ /* 0x000e240008000800 */
[----:B0-----:R-:W-:-:S13]  /*0030*/  ISETP.LE.AND P0, PT, R0, UR4, PT ;  /* 0x0000000400007c0c */ /* 0x001fda000bf03270 */
[----:B------:R-:W-:Y:S05]  /*0040*/  @P0 EXIT ;  /* 0x000000000000094d */ /* 0x000fea0003800000 */
[----:B------:R-:W0:Y:S01]  /*0050*/  S2R R3, SR_TID.X ;  /* 0x0000000000037919 */ /* 0x000e220000002100 */
[----:B------:R-:W0:Y:S01]  /*0060*/  S2UR UR5, SR_CTAID.X ;  /* 0x00000000000579c3 */ /* 0x000e220000002500 */
[----:B------:R-:W1:Y:S01]  /*0070*/  LDCU UR4, c[0x0][0x398] ;  /* 0x00007300ff0477ac */ /* 0x000e620008000800 */
[----:B------:R-:W2:Y:S06]  /*0080*/  LDCU.64 UR8, c[0x0][0x358] ;  /* 0x00006b00ff0877ac */ /* 0x000eac0008000a00 */
[----:B------:R-:W0:Y:S01]  /*0090*/  LDC R6, c[0x0][0x360] ;  /* 0x0000d800ff067b82 */ /* 0x000e220000000800 */
[----:B------:R-:W3:Y:S01]  /*00a0*/  LDCU UR6, c[0x0][0x370] ;  /* 0x00006e00ff0677ac */ /* 0x000ee20008000800 */
[----:B0-----:R-:W-:-:S02]  /*00b0*/  IMAD R0, R6, UR5, R3 ;  /* 0x0000000506007c24 */ /* 0x001fc4000f8e0203 */
[----:B-123--:R-:W-:-:S07]  /*00c0*/  IMAD R6, R6, UR6, RZ ;  /* 0x0000000606067c24 */ /* 0x00efce000f8e02ff */
.L_x_261:
[----:B0-----:R-:W0:Y:S01]  /*00d0*/  LDC R8, c[0x0][0x380] ;  /* 0x0000e000ff087b82 */ /* 0x001e220000000800 */
[----:B------:R-:W1:Y:S01]  /*00e0*/  LDCU.64 UR6, c[0x0][0x388] ;  /* 0x00007100ff0677ac */ /* 0x000e620008000a00 */
[----:B------:R-:W-:Y:S01]  /*00f0*/  BSSY.RECONVERGENT B0, `(.L_x_258) ;  /* 0x0000012000007945 */ /* 0x000fe20003800200 */
[----:B------:R-:W2:Y:S01]  /*0100*/  LDCU.64 UR10, c[0x0][0x390] ;  /* 0x00007200ff0a77ac */ /* 0x000ea20008000a00 */
[----:B0-----:R-:W-:-:S13]  /*0110*/  ISETP.GE.AND P0, PT, R0, R8, PT ;  /* 0x000000080000720c */ /* 0x001fda0003f06270 */
[----:B-12---:R-:W-:Y:S05]  /*0120*/  @P0 BRA `(.L_x_259) ;  /* 0x0000000000380947 */ /* 0x006fea0003800000 */
[----:B------:R-:W-:-:S07]  /*0130*/  IMAD.MOV.U32 R7, RZ, RZ, R0 ;  /* 0x000000ffff077224 */ /* 0x000fce00078e0000 */
.L_x_260:
[----:B0-----:R-:W-:-:S05]  /*0140*/  IMAD R4, R8, UR4, R7 ;  /* 0x0000000408047c24 */ /* 0x001fca000f8e0207 */
[----:B------:R-:W-:Y:S02]  /*0150*/  SHF.R.S32.HI R5, RZ, 0x1f, R4 ;  /* 0x0000001fff057819 */ /* 0x000fe40000011404 */
[C---:B------:R-:W-:Y:S02]  /*0160*/  IADD3 R2, P0, PT, R4.reuse, UR6, RZ ;  /* 0x0000000604027c10 */ /* 0x040fe4000ff1e0ff */
[----:B------:R-:W-:Y:S02]  /*0170*/  IADD3 R4, P1, PT, R4, UR10, RZ ;  /* 0x0000000a04047c10 */ /* 0x000fe4000ff3e0ff */
[C---:B------:R-:W-:Y:S02]  /*0180*/  IADD3.X R3, PT, PT, R5.reuse, UR7, RZ, P0, !PT ;  /* 0x0000000705037c10 */ /* 0x040fe400087fe4ff */
[----:B------:R-:W-:-:S03]  /*0190*/  IADD3.X R5, PT, PT, R5, UR11, RZ, P1, !PT ;  /* 0x0000000b05057c10 */ /* 0x000fc60008ffe4ff */
[----:B------:R-:W2:Y:S04]  /*01a0*/  LDG.E.U8 R9, desc[UR8][R2.64] ;  /* 0x0000000802097981 */ /* 0x000ea8000c1e1100 */
[----:B------:R-:W3:Y:S01]  /*01b0*/  LDG.E.U8 R11, desc[UR8][R4.64] ;  /* 0x00000008040b7981 */ /* 0x000ee2000c1e1100 */
[----:B------:R-:W-:-:S05]  /*01c0*/  IMAD.IADD R7, R6, 0x1, R7 ;  /* 0x0000000106077824 */ /* 0x000fca00078e0207 */
[----:B------:R-:W-:Y:S01]  /*01d0*/  ISETP.GE.AND P0, PT, R7, R8, PT ;  /* 0x000000080700720c */ /* 0x000fe20003f06270 */
[----:B---3--:R0:W-:Y:S04]  /*01e0*/  STG.E.U8 desc[UR8][R2.64], R11 ;  /* 0x0000000b02007986 */ /* 0x0081e8000c101108 */
[----:B--2---:R0:W-:Y:S08]  /*01f0*/  STG.E.U8 desc[UR8][R4.64], R9 ;  /* 0x0000000904007986 */ /* 0x0041f0000c101108 */
[----:B------:R-:W-:Y:S05]  /*0200*/  @!P0 BRA `(.L_x_260) ;  /* 0xfffffffc00cc8947 */ /* 0x000fea000383ffff */
.L_x_259:
[----:B------:R-:W-:Y:S05]  /*0210*/  BSYNC.RECONVERGENT B0 ;  /* 0x0000000000007941 */ /* 0x000fea0003800200 */
.L_x_258:
[----:B------:R-:W1:Y:S01]  /*0220*/  LDCU UR5, c[0x0][0x39c] ;  /* 0x00007380ff0577ac */ /* 0x000e620008000800 */
[----:B------:R-:W2:Y:S01]  /*0230*/  LDCU UR6, c[0x0][0x384] ;  /* 0x00007080ff0677ac */ /* 0x000ea20008000800 */
[----:B-1----:R-:W-:-:S04]  /*0240*/  UIADD3 UR4, UPT, UPT, UR4, UR5, URZ ;  /* 0x0000000504047290 */ /* 0x002fc8000fffe0ff */
[----:B--2---:R-:W-:-:S09]  /*0250*/  UISETP.GE.AND UP0, UPT, UR4, UR6, UPT ;  /* 0x000000060400728c */ /* 0x004fd2000bf06270 */
[----:B------:R-:W-:Y:S05]  /*0260*/  BRA.U !UP0, `(.L_x_261) ;  /* 0xfffffffd08987547 */ /* 0x000fea000b83ffff */
[----:B------:R-:W-:Y:S05]  /*0270*/  EXIT ;  /* 0x000000000000794d */ /* 0x000fea0003800000 */
.L_x_262:
        /* <DEDUP_REMOVED lines=16> */
.L_x_329:


//--------------------- .text.SwapUpperLower      --------------------------
	.section	.text.SwapUpperLower,"ax",@progbits
	.align	128
        .global         SwapUpperLower
        .type           SwapUpperLower,@function
        .size           SwapUpperLower,(.L_x_330 - SwapUpperLower)
        .other          SwapUpperLower,@"STO_CUDA_ENTRY STV_DEFAULT"
SwapUpperLower:
.text.SwapUpperLower:
        /* <DEDUP_REMOVED lines=16> */
[----:B------:R-:W1:Y:S07]  /*0100*/  LDCU UR5, c[0x0][0x39c] ;  /* 0x00007380ff0577ac */ /* 0x000e6e0008000800 */
[----:B------:R-:W0:Y:S01]  /*0110*/  LDC R15, c[0x0][0x364] ;  /* 0x0000d900ff0f7b82 */ /* 0x000e220000000800 */
[----:B------:R-:W2:Y:S01]  /*0120*/  LDCU UR9, c[0x0][0x374] ;  /* 0x00006e80ff0977ac */ /* 0x000ea20008000800 */
[----:B------:R-:W3:Y:S01]  /*0130*/  LDCU UR10, c[0x0][0x370] ;  /* 0x00006e00ff0a77ac */ /* 0x000ee20008000800 */
[----:B-1----:R-:W-:-:S04]  /*0140*/  UISETP.GT.AND UP0, UPT, UR5, URZ, UPT ;  /* 0x000000ff0500728c */ /* 0x002fc8000bf04270 */
[----:B------:R-:W-:Y:S01]  /*0150*/  USEL UR5, UR4, URZ, !UP0 ;  /* 0x000000ff04057287 */ /* 0x000fe2000c000000 */
[----:B---3--:R-:W-:Y:S02]  /*0160*/  IMAD R17, R17, UR10, RZ ;  /* 0x0000000a11117c24 */ /* 0x008fe4000f8e02ff */
[C---:B0-----:R-:W-:Y:S02]  /*0170*/  IMAD R14, R15.reuse, UR8, R14 ;  /* 0x000000080f0e7c24 */ /* 0x041fe4000f8e020e */
[----:B--2---:R-:W-:-:S07]  /*0180*/  IMAD R15, R15, UR9, RZ ;  /* 0x000000090f0f7c24 */ /* 0x004fce000f8e02ff */
.L_x_267:
[----:B------:R-:W0:Y:S01]  /*0190*/  LDC.64 R2, c[0x0][0x380] ;  /* 0x0000e000ff027b82 */ /* 0x000e220000000a00 */
[----:B------:R-:W-:Y:S01]  /*01a0*/  IADD3 R21, PT, PT, R0, UR5, RZ ;  /* 0x0000000500157c10 */ /* 0x000fe2000fffe0ff */
[----:B------:R-:W-:Y:S03]  /*01b0*/  BSSY.RECONVERGENT B0, `(.L_x_264) ;  /* 0x0000014000007945 */ /* 0x000fe60003800200 */
[----:B------:R-:W-:Y:S02]  /*01c0*/  VIMNMX R5, PT, PT, R21, R0, !PT ;  /* 0x0000000015057248 */ /* 0x000fe40007fe0100 */
[----:B0-----:R-:W-:-:S04]  /*01d0*/  ISETP.GE.AND P0, PT, R14, R3, PT ;  /* 0x000000030e00720c */ /* 0x001fc80003f06270 */
[----:B------:R-:W-:-:S13]  /*01e0*/  ISETP.GE.OR P0, PT, R5, R2, P0 ;  /* 0x000000020500720c */ /* 0x000fda0000706670 */
[----:B--2---:R-:W-:Y:S05]  /*01f0*/  @P0 BRA `(.L_x_265) ;  /* 0x00000000003c0947 */ /* 0x004fea0003800000 */
[----:B------:R-:W0:Y:S01]  /*0200*/  LDC.64 R4, c[0x0][0x388] ;  /* 0x0000e200ff047b82 */ /* 0x000e220000000a00 */
[----:B------:R-:W-:-:S07]  /*0210*/  MOV R2, R14 ;  /* 0x0000000e00027202 */ /* 0x000fce0000000f00 */
[----:B------:R-:W1:Y:S02]  /*0220*/  LDC.64 R6, c[0x0][0x390] ;  /* 0x0000e400ff067b82 */ /* 0x000e640000000a00 */
.L_x_266:
[-CC-:B--2---:R-:W-:Y:S02]  /*0230*/  IMAD R11, R21, R3.reuse, R2.reuse ;  /* 0x00000003150b7224 */ /* 0x184fe400078e0202 */
[----:B------:R-:W-:Y:S02]  /*0240*/  IMAD R13, R0, R3, R2 ;  /* 0x00000003000d7224 */ /* 0x000fe400078e0202 */
[----:B-1----:R-:W-:-:S04]  /*0250*/  IMAD.WIDE R10, R11, 0x4, R6 ;  /* 0x000000040b0a7825 */ /* 0x002fc800078e0206 */
[C---:B0-----:R-:W-:Y:S02]  /*0260*/  IMAD.WIDE R8, R13.reuse, 0x4, R4 ;  /* 0x000000040d087825 */ /* 0x041fe400078e0204 */
[----:B------:R-:W2:Y:S04]  /*0270*/  LDG.E R11, desc[UR6][R10.64] ;  /* 0x000000060a0b7981 */ /* 0x000ea8000c1e1900 */
[----:B------:R-:W3:Y:S01]  /*0280*/  LDG.E R19, desc[UR6][R8.64] ;  /* 0x0000000608137981 */ /* 0x000ee2000c1e1900 */
[----:B------:R-:W-:Y:S01]  /*0290*/  IMAD.WIDE R12, R13, 0x4, R6 ;  /* 0x000000040d0c7825 */ /* 0x000fe200078e0206 */
[----:B------:R-:W-:-:S04]  /*02a0*/  IADD3 R2, PT, PT, R15, R2, RZ ;  /* 0x000000020f027210 */ /* 0x000fc80007ffe0ff */
[----:B------:R-:W-:Y:S01]  /*02b0*/  ISETP.GE.AND P0, PT, R2, R3, PT ;  /* 0x000000030200720c */ /* 0x000fe20003f06270 */
[----:B--2---:R2:W-:Y:S04]  /*02c0*/  STG.E desc[UR6][R8.64], R11 ;  /* 0x0000000b08007986 */ /* 0x0045e8000c101906 */
[----:B---3--:R2:W-:Y:S08]  /*02d0*/  STG.E desc[UR6][R12.64], R19 ;  /* 0x000000130c007986 */ /* 0x0085f0000c101906 */
[----:B------:R-:W-:Y:S05]  /*02e0*/  @!P0 BRA `(.L_x_266) ;  /* 0xfffffffc00d08947 */ /* 0x000fea000383ffff */
.L_x_265:
[----:B------:R-:W-:Y:S05]  /*02f0*/  BSYNC.RECONVERGENT B0 ;  /* 0x0000000000007941 */ /* 0x000fea0003800200 */
.L_x_264:
[----:B------:R-:W-:-:S04]  /*0300*/  IADD3 R0, PT, PT, R17, R0, RZ ;  /* 0x0000000011007210 */ /* 0x000fc80007ffe0ff */
[----:B------:R-:W-:-:S13]  /*0310*/  ISETP.GE.AND P0, PT, R0, UR4, PT ;  /* 0x0000000400007c0c */ /* 0x000fda000bf06270 */
[----:B------:R-:W-:Y:S05]  /*0320*/  @!P0 BRA `(.L_x_267) ;  /* 0xfffffffc00988947 */ /* 0x000fea000383ffff */
[----:B------:R-:W-:Y:S05]  /*0330*/  EXIT ;  /* 0x000000000000794d */ /* 0x000fea0003800000 */
.L_x_263:
        /* <DEDUP_REMOVED lines=10> */
[----:B------:R-:W0:Y:S08]  /*03e0*/  S2UR UR9, SR_CTAID.Y ;  /* 0x00000000000979c3 */ /* 0x000e300000002600 */
[----:B------:R-:W0:Y:S01]  /*03f0*/  LDC R15, c[0x0][0x364] ;  /* 0x0000d900ff0f7b82 */ /* 0x000e220000000800 */
[----:B------:R-:W1:Y:S01]  /*0400*/  LDCU UR5, c[0x0][0x374] ;  /* 0x00006e80ff0577ac */ /* 0x000e620008000800 */
[----:B------:R-:W2:Y:S02]  /*0410*/  LDCU UR8, c[0x0][0x370] ;  /* 0x00006e00ff0877ac */ /* 0x000ea40008000800 */
[----:B--2---:R-:W-:-:S02]  /*0420*/  IMAD R17, R17, UR8, RZ ;  /* 0x0000000811117c24 */ /* 0x004fc4000f8e02ff */
[C---:B0-----:R-:W-:Y:S02]  /*0430*/  IMAD R14, R15.reuse, UR9, R14 ;  /* 0x000000090f0e7c24 */ /* 0x041fe4000f8e020e */
[----:B-1----:R-:W-:-:S07]  /*0440*/  IMAD R15, R15, UR5, RZ ;  /* 0x000000050f0f7c24 */ /* 0x002fce000f8e02ff */
.L_x_271:
[----:B0-----:R-:W0:Y:S01]  /*0450*/  LDC.64 R2, c[0x0][0x380] ;  /* 0x0000e000ff027b82 */ /* 0x001e220000000a00 */
[----:B------:R-:W-:Y:S01]  /*0460*/  IADD3 R21, PT, PT, R0, UR4, RZ ;  /* 0x0000000400157c10 */ /* 0x000fe2000fffe0ff */
[----:B------:R-:W-:Y:S01]  /*0470*/  BSSY.RECONVERGENT B0, `(.L_x_268) ;  /* 0x0000016000007945 */ /* 0x000fe20003800200 */
[----:B0-----:R-:W-:-:S04]  /*0480*/  ISETP.GE.AND P0, PT, R14, R3, PT ;  /* 0x000000030e00720c */ /* 0x001fc80003f06270 */
[----:B------:R-:W-:-:S13]  /*0490*/  ISETP.GE.OR P0, PT, R21, R2, P0 ;  /* 0x000000021500720c */ /* 0x000fda0000706670 */
[----:B------:R-:W-:Y:S05]  /*04a0*/  @P0 BRA `(.L_x_269) ;  /* 0x0000000000480947 */ /* 0x000fea0003800000 */
[----:B------:R-:W0:Y:S01]  /*04b0*/  LDCU UR5, c[0x0][0x39c] ;  /* 0x00007380ff0577ac */ /* 0x000e220008000800 */
[----:B------:R-:W1:Y:S01]  /*04c0*/  LDC.64 R4, c[0x0][0x388] ;  /* 0x0000e200ff047b82 */ /* 0x000e620000000a00 */
[----:B------:R-:W-:-:S07]  /*04d0*/  MOV R2, R14 ;  /* 0x0000000e00027202 */ /* 0x000fce0000000f00 */
[----:B------:R-:W2:Y:S01]  /*04e0*/  LDC.64 R6, c[0x0][0x390] ;  /* 0x0000e400ff067b82 */ /* 0x000ea20000000a00 */
[----:B0-----:R-:W-:-:S04]  /*04f0*/  ISETP.LT.AND P0, PT, RZ, UR5, PT ;  /* 0x00000005ff007c0c */ /* 0x001fc8000bf01270 */
[----:B------:R-:W-:-:S09]  /*0500*/  SEL R16, R0, R21, P0 ;  /* 0x0000001500107207 */ /* 0x000fd20000000000 */
.L_x_270:
[-CC-:B0-----:R-:W-:Y:S02]  /*0510*/  IMAD R11, R16, R3.reuse, R2.reuse ;  /* 0x00000003100b7224 */ /* 0x181fe400078e0202 */
[----:B------:R-:W-:Y:S02]  /*0520*/  IMAD R13, R21, R3, R2 ;  /* 0x00000003150d7224 */ /* 0x000fe400078e0202 */
[----:B--2---:R-:W-:-:S04]  /*0530*/  IMAD.WIDE R10, R11, 0x4, R6 ;  /* 0x000000040b0a7825 */ /* 0x004fc800078e0206 */
[C---:B-1----:R-:W-:Y:S02]  /*0540*/  IMAD.WIDE R8, R13.reuse, 0x4, R4 ;  /* 0x000000040d087825 */ /* 0x042fe400078e0204 */
        /* <DEDUP_REMOVED lines=8> */
.L_x_269:
[----:B------:R-:W-:Y:S05]  /*05d0*/  BSYNC.RECONVERGENT B0 ;  /* 0x0000000000007941 */ /* 0x000fea0003800200 */
.L_x_268:
[----:B------:R-:W-:-:S04]  /*05e0*/  IADD3 R0, PT, PT, R17, R0, RZ ;  /* 0x0000000011007210 */ /* 0x000fc80007ffe0ff */
[----:B------:R-:W-:-:S13]  /*05f0*/  ISETP.GE.AND P0, PT, R0, UR4, PT ;  /* 0x0000000400007c0c */ /* 0x000fda000bf06270 */
[----:B------:R-:W-:Y:S05]  /*0600*/  @!P0 BRA `(.L_x_271) ;  /* 0xfffffffc00908947 */ /* 0x000fea000383ffff */
[----:B------:R-:W-:Y:S05]  /*0610*/  EXIT ;  /* 0x000000000000794d */ /* 0x000fea0003800000 */
.L_x_272:
        /* <DEDUP_REMOVED lines=14> */
.L_x_330:


//--------------------- .text.SwapEveryOther      --------------------------
	.section	.text.SwapEveryOther,"ax",@progbits
	.align	128
        .global         SwapEveryOther
        .type           SwapEveryOther,@function
        .size           SwapEveryOther,(.L_x_331 - SwapEveryOther)
        .other          SwapEveryOther,@"STO_CUDA_ENTRY STV_DEFAULT"
SwapEveryOther:
.text.SwapEveryOther:
        /* <DEDUP_REMOVED lines=13> */
.L_x_276:
[----:B------:R-:W0:Y:S01]  /*00d0*/  LDC R12, c[0x0][0x380] ;  /* 0x0000e000ff0c7b82 */ /* 0x000e220000000800 */
[----:B------:R-:W-:Y:S01]  /*00e0*/  BSSY.RECONVERGENT B0, `(.L_x_273) ;  /* 0x0000010000007945 */ /* 0x000fe20003800200 */
[----:B0-----:R-:W-:-:S13]  /*00f0*/  ISETP.GE.AND P0, PT, R0, R12, PT ;  /* 0x0000000c0000720c */ /* 0x001fda0003f06270 */
[----:B--2---:R-:W-:Y:S05]  /*0100*/  @P0 BRA `(.L_x_274) ;  /* 0x0000000000340947 */ /* 0x004fea0003800000 */
[----:B------:R-:W0:Y:S01]  /*0110*/  LDC.64 R6, c[0x0][0x388] ;  /* 0x0000e200ff067b82 */ /* 0x000e220000000a00 */
[----:B------:R-:W-:-:S07]  /*0120*/  MOV R11, R0 ;  /* 0x00000000000b7202 */ /* 0x000fce0000000f00 */
[----:B------:R-:W1:Y:S02]  /*0130*/  LDC.64 R8, c[0x0][0x390] ;  /* 0x0000e400ff087b82 */ /* 0x000e640000000a00 */
.L_x_275:
[----:B--2---:R-:W-:-:S04]  /*0140*/  IMAD R3, R12, UR4, R11 ;  /* 0x000000040c037c24 */ /* 0x004fc8000f8e020b */
[----:B-1----:R-:W-:-:S04]  /*0150*/  IMAD.WIDE R4, R3, 0x4, R8 ;  /* 0x0000000403047825 */ /* 0x002fc800078e0208 */
[----:B0-----:R-:W-:Y:S01]  /*0160*/  IMAD.WIDE R2, R3, 0x4, R6 ;  /* 0x0000000403027825 */ /* 0x001fe200078e0206 */
[----:B------:R-:W2:Y:S04]  /*0170*/  LDG.E R15, desc[UR8][R4.64] ;  /* 0x00000008040f7981 */ /* 0x000ea8000c1e1900 */
[----:B------:R-:W3:Y:S01]  /*0180*/  LDG.E R13, desc[UR8][R2.64] ;  /* 0x00000008020d7981 */ /* 0x000ee2000c1e1900 */
[----:B------:R-:W-:-:S04]  /*0190*/  IADD3 R11, PT, PT, R10, R11, RZ ;  /* 0x0000000b0a0b7210 */ /* 0x000fc80007ffe0ff */
[----:B------:R-:W-:Y:S01]  /*01a0*/  ISETP.GE.AND P0, PT, R11, R12, PT ;  /* 0x0000000c0b00720c */ /* 0x000fe20003f06270 */
[----:B--2---:R2:W-:Y:S04]  /*01b0*/  STG.E desc[UR8][R2.64], R15 ;  /* 0x0000000f02007986 */ /* 0x0045e8000c101908 */
[----:B---3--:R2:W-:Y:S08]  /*01c0*/  STG.E desc[UR8][R4.64], R13 ;  /* 0x0000000d04007986 */ /* 0x0085f0000c101908 */
[----:B------:R-:W-:Y:S05]  /*01d0*/  @!P0 BRA `(.L_x_275) ;  /* 0xfffffffc00d88947 */ /* 0x000fea000383ffff */
.L_x_274:
[----:B------:R-:W-:Y:S05]  /*01e0*/  BSYNC.RECONVERGENT B0 ;  /* 0x0000000000007941 */ /* 0x000fea0003800200 */
.L_x_273:
[----:B------:R-:W0:Y:S01]  /*01f0*/  LDCU UR5, c[0x0][0x39c] ;  /* 0x00007380ff0577ac */ /* 0x000e220008000800 */
[----:B------:R-:W1:Y:S01]  /*0200*/  LDCU UR6, c[0x0][0x384] ;  /* 0x00007080ff0677ac */ /* 0x000e620008000800 */
[----:B0-----:R-:W-:-:S04]  /*0210*/  UIADD3 UR4, UPT, UPT, UR4, UR5, URZ ;  /* 0x0000000504047290 */ /* 0x001fc8000fffe0ff */
[----:B-1----:R-:W-:-:S09]  /*0220*/  UISETP.GE.AND UP0, UPT, UR4, UR6, UPT ;  /* 0x000000060400728c */ /* 0x002fd2000bf06270 */
[----:B------:R-:W-:Y:S05]  /*0230*/  BRA.U !UP0, `(.L_x_276) ;  /* 0xfffffffd08a47547 */ /* 0x000fea000b83ffff */
[----:B------:R-:W-:Y:S05]  /*0240*/  EXIT ;  /* 0x000000000000794d */ /* 0x000fea0003800000 */
.L_x_277:
        /* <DEDUP_REMOVED lines=11> */
.L_x_331:


//--------------------- .text.Transpose           --------------------------
	.section	.text.Transpose,"ax",@progbits
	.align	128
        .global         Transpose
        .type           Transpose,@function
        .size           Transpose,(.L_x_332 - Transpose)
        .other          Transpose,@"STO_CUDA_ENTRY STV_DEFAULT"
Transpose:
.text.Transpose:
        /* <DEDUP_REMOVED lines=9> */
[----:B------:R-:W1:Y:S01]  /*0090*/  LDCU UR5, c[0x0][0x370] ;  /* 0x00006e00ff0577ac */ /* 0x000e620008000800 */
[----:B------:R-:W2:Y:S01]  /*00a0*/  LDCU.64 UR14, c[0x0][0x358] ;  /* 0x00006b00ff0e77ac */ /* 0x000ea20008000a00 */
[----:B0-----:R-:W-:Y:S01]  /*00b0*/  UISETP.GT.AND UP0, UPT, UR4, URZ, UPT ;  /* 0x000000ff0400728c */ /* 0x001fe2000bf04270 */
[----:B-1----:R-:W-:-:S08]  /*00c0*/  IMAD R3, R3, UR5, RZ ;  /* 0x0000000503037c24 */ /* 0x002fd0000f8e02ff */
[----:B--2---:R-:W-:Y:S05]  /*00d0*/  BRA.U UP0, `(.L_x_278) ;  /* 0x0000000100247547 */ /* 0x004fea000b800000 */
[----:B------:R-:W0:Y:S08]  /*00e0*/  LDC.64 R4, c[0x0][0x388] ;  /* 0x0000e200ff047b82 */ /* 0x000e300000000a00 */
[----:B------:R-:W1:Y:S01]  /*00f0*/  LDC.64 R6, c[0x0][0x3a0] ;  /* 0x0000e800ff067b82 */ /* 0x000e620000000a00 */
[----:B0-----:R0:W5:Y:S02]  /*0100*/  LDG.E R9, desc[UR14][R4.64] ;  /* 0x0000000e04097981 */ /* 0x001164000c1e1900 */
.L_x_279:
[----:B01----:R-:W-:-:S04]  /*0110*/  IMAD.WIDE R4, R0, 0x4, R6 ;  /* 0x0000000400047825 */ /* 0x003fc800078e0206 */
[----:B------:R-:W-:Y:S01]  /*0120*/  IMAD.IADD R0, R3, 0x1, R0 ;  /* 0x0000000103007824 */ /* 0x000fe200078e0200 */
[----:B-----5:R2:W-:Y:S04]  /*0130*/  STG.E desc[UR14][R4.64], R9 ;  /* 0x0000000904007986 */ /* 0x0205e8000c10190e */
[----:B------:R-:W-:-:S13]  /*0140*/  ISETP.GE.AND P0, PT, R0, UR6, PT ;  /* 0x0000000600007c0c */ /* 0x000fda000bf06270 */
[----:B--2---:R-:W-:Y:S05]  /*0150*/  @!P0 BRA `(.L_x_279) ;  /* 0xfffffffc00ec8947 */ /* 0x004fea000383ffff */
[----:B------:R-:W-:Y:S05]  /*0160*/  EXIT ;  /* 0x000000000000794d */ /* 0x000fea0003800000 */
.L_x_278:
[----:B------:R-:W-:Y:S02]  /*0170*/  ULOP3.LUT UR12, UR4, 0x7ffffff8, URZ, 0xc0, !UPT ;  /* 0x7ffffff8040c7892 */ /* 0x000fe4000f8ec0ff */
[----:B------:R-:W-:Y:S02]  /*0180*/  USHF.L.U32 UR13, UR4, 0x1, URZ ;  /* 0x00000001040d7899 */ /* 0x000fe400080006ff */
[----:B------:R-:W-:Y:S02]  /*0190*/  ULOP3.LUT UR10, UR4, 0x7, URZ, 0xc0, !UPT ;  /* 0x00000007040a7892 */ /* 0x000fe4000f8ec0ff */
[----:B------:R-:W-:Y:S02]  /*01a0*/  ULOP3.LUT UR11, UR4, 0x3, URZ, 0xc0, !UPT ;  /* 0x00000003040b7892 */ /* 0x000fe4000f8ec0ff */
[----:B------:R-:W-:Y:S02]  /*01b0*/  USHF.R.S32.HI UR4, URZ, 0x1f, UR4 ;  /* 0x0000001fff047899 */ /* 0x000fe40008011404 */
[----:B------:R-:W-:-:S02]  /*01c0*/  UIADD3 UR17, UPT, UPT, -UR12, URZ, URZ ;  /* 0x000000ff0c117290 */ /* 0x000fc4000fffe1ff */
[----:B------:R-:W-:-:S12]  /*01d0*/  USHF.R.S32.HI UR16, URZ, 0x1f, UR13 ;  /* 0x0000001fff107899 */ /* 0x000fd8000801140d */
.L_x_285:
[----:B0-----:R-:W0:Y:S01]  /*01e0*/  LDCU UR6, c[0x0][0x398] ;  /* 0x00007300ff0677ac */ /* 0x001e220008000800 */
[----:B------:R-:W-:Y:S01]  /*01f0*/  IMAD.MOV.U32 R4, RZ, RZ, RZ ;  /* 0x000000ffff047224 */ /* 0x000fe200078e00ff */
[----:B------:R-:W-:Y:S01]  /*0200*/  MOV R5, R0 ;  /* 0x0000000000057202 */ /* 0x000fe20000000f00 */
[----:B------:R-:W-:Y:S01]  /*0210*/  IMAD.MOV.U32 R6, RZ, RZ, RZ ;  /* 0x000000ffff067224 */ /* 0x000fe200078e00ff */
[----:B0-----:R-:W-:-:S09]  /*0220*/  UISETP.GE.U32.AND UP0, UPT, UR6, 0x8, UPT ;  /* 0x000000080600788c */ /* 0x001fd2000bf06070 */
[----:B------:R-:W-:Y:S05]  /*0230*/  BRA.U !UP0, `(.L_x_280) ;  /* 0x0000001108507547 */ /* 0x000fea000b800000 */
[----:B------:R-:W0:Y:S01]  /*0240*/  LDCU.64 UR8, c[0x0][0x390] ;  /* 0x00007200ff0877ac */ /* 0x000e220008000a00 */
[----:B------:R-:W1:Y:S01]  /*0250*/  LDC.64 R14, c[0x0][0x390] ;  /* 0x0000e400ff0e7b82 */ /* 0x000e620000000a00 */
[----:B------:R-:W-:Y:S01]  /*0260*/  IMAD.MOV.U32 R6, RZ, RZ, RZ ;  /* 0x000000ffff067224 */ /* 0x000fe200078e00ff */
[----:B------:R-:W-:Y:S01]  /*0270*/  MOV R4, UR17 ;  /* 0x0000001100047c02 */ /* 0x000fe20008000f00 */
[----:B------:R-:W-:Y:S01]  /*0280*/  IMAD.MOV.U32 R5, RZ, RZ, R0 ;  /* 0x000000ffff057224 */ /* 0x000fe200078e0000 */
[----:B0-----:R-:W-:Y:S02]  /*0290*/  ULEA UR7, UP0, UR6, UR8, 0x2 ;  /* 0x0000000806077291 */ /* 0x001fe4000f8010ff */
[----:B------:R-:W-:Y:S02]  /*02a0*/  ULEA UR5, UP1, UR13, UR8, 0x2 ;  /* 0x000000080d057291 */ /* 0x000fe4000f8210ff */
[----:B------:R-:W-:Y:S02]  /*02b0*/  ULEA.HI.X UR8, UR6, UR9, UR4, 0x2, UP0 ;  /* 0x0000000906087291 */ /* 0x000fe400080f1404 */
[----:B------:R-:W-:-:S02]  /*02c0*/  ULEA.HI.X UR6, UR13, UR9, UR16, 0x2, UP1 ;  /* 0x000000090d067291 */ /* 0x000fc400088f1410 */
[----:B------:R-:W-:Y:S02]  /*02d0*/  UIADD3 UR7, UP0, UPT, UR7, 0x10, URZ ;  /* 0x0000001007077890 */ /* 0x000fe4000ff1e0ff */
[----:B------:R-:W-:Y:S02]  /*02e0*/  UIADD3 UR5, UP1, UPT, UR5, 0x10, URZ ;  /* 0x0000001005057890 */ /* 0x000fe4000ff3e0ff */
[----:B------:R-:W-:Y:S02]  /*02f0*/  UIADD3.X UR8, UPT, UPT, URZ, UR8, URZ, UP0, !UPT ;  /* 0x00000008ff087290 */ /* 0x000fe400087fe4ff */
[----:B------:R-:W-:Y:S01]  /*0300*/  UIADD3.X UR6, UPT, UPT, URZ, UR6, URZ, UP1, !UPT ;  /* 0x00000006ff067290 */ /* 0x000fe20008ffe4ff */
[----:B------:R-:W-:Y:S01]  /*0310*/  IMAD.U32 R12, RZ, RZ, UR7 ;  /* 0x00000007ff0c7e24 */ /* 0x000fe2000f8e00ff */
[----:B------:R-:W-:Y:S02]  /*0320*/  MOV R16, UR5 ;  /* 0x0000000500107c02 */ /* 0x000fe40008000f00 */
[----:B------:R-:W-:-:S02]  /*0330*/  IMAD.U32 R13, RZ, RZ, UR8 ;  /* 0x00000008ff0d7e24 */ /* 0x000fc4000f8e00ff */
[----:B------:R-:W-:-:S07]  /*0340*/  IMAD.U32 R17, RZ, RZ, UR6 ;  /* 0x00000006ff117e24 */ /* 0x000fce000f8e00ff */
.L_x_281:
[----:B------:R-:W2:Y:S04]  /*0350*/  LDG.E R8, desc[UR14][R12.64+-0x10] ;  /* 0xfffff00e0c087981 */ /* 0x000ea8000c1e1900 */
[----:B------:R-:W3:Y:S04]  /*0360*/  LDG.E R27, desc[UR14][R12.64+-0xc] ;  /* 0xfffff40e0c1b7981 */ /* 0x000ee8000c1e1900 */
[----:B------:R-:W4:Y:S04]  /*0370*/  LDG.E R18, desc[UR14][R12.64+-0x8] ;  /* 0xfffff80e0c127981 */ /* 0x000f28000c1e1900 */
[----:B------:R-:W5:Y:S04]  /*0380*/  LDG.E R9, desc[UR14][R12.64+-0x4] ;  /* 0xfffffc0e0c097981 */ /* 0x000f68000c1e1900 */
[----:B------:R-:W1:Y:S04]  /*0390*/  LDG.E R25, desc[UR14][R16.64+-0x10] ;  /* 0xfffff00e10197981 */ /* 0x000e68000c1e1900 */
[----:B------:R-:W5:Y:S04]  /*03a0*/  LDG.E R19, desc[UR14][R16.64+-0xc] ;  /* 0xfffff40e10137981 */ /* 0x000f68000c1e1900 */
[----:B------:R-:W5:Y:S01]  /*03b0*/  LDG.E R2, desc[UR14][R12.64] ;  /* 0x0000000e0c027981 */ /* 0x000f62000c1e1900 */
[----:B------:R-:W-:-:S02]  /*03c0*/  IABS R24, R5 ;  /* 0x0000000500187213 */ /* 0x000fc40000000000 */
[----:B--2---:R-:W-:-:S04]  /*03d0*/  IABS R21, R8 ;  /* 0x0000000800157213 */ /* 0x004fc80000000000 */
[----:B------:R-:W0:Y:S08]  /*03e0*/  I2F.RP R7, R21 ;  /* 0x0000001500077306 */ /* 0x000e300000209400 */
[----:B0-----:R-:W0:Y:S02]  /*03f0*/  MUFU.RCP R7, R7 ;  /* 0x0000000700077308 */ /* 0x001e240000001000 */
[----:B0-----:R-:W-:-:S02]  /*0400*/  IADD3 R10, PT, PT, R7, 0xffffffe, RZ ;  /* 0x0ffffffe070a7810 */ /* 0x001fc40007ffe0ff */
[----:B------:R-:W-:Y:S01]  /*0410*/  IABS R22, R8 ;  /* 0x0000000800167213 */ /* 0x000fe20000000000 */
[----:B------:R-:W2:Y:S03]  /*0420*/  LDG.E R7, desc[UR14][R12.64+0x4] ;  /* 0x0000040e0c077981 */ /* 0x000ea6000c1e1900 */
[----:B------:R0:W3:Y:S02]  /*0430*/  F2I.FTZ.U32.TRUNC.NTZ R11, R10 ;  /* 0x0000000a000b7305 */ /* 0x0000e4000021f000 */
[----:B0-----:R-:W-:Y:S02]  /*0440*/  IMAD.MOV.U32 R10, RZ, RZ, RZ ;  /* 0x000000ffff0a7224 */ /* 0x001fe400078e00ff */
[----:B---3--:R-:W-:-:S04]  /*0450*/  IMAD.MOV R20, RZ, RZ, -R11 ;  /* 0x000000ffff147224 */ /* 0x008fc800078e0a0b */
[----:B------:R-:W-:Y:S01]  /*0460*/  IMAD R23, R20, R21, RZ ;  /* 0x0000001514177224 */ /* 0x000fe200078e02ff */
[----:B------:R-:W-:-:S03]  /*0470*/  IABS R20, R27 ;  /* 0x0000001b00147213 */ /* 0x000fc60000000000 */
[----:B------:R-:W-:Y:S01]  /*0480*/  IMAD.HI.U32 R11, R11, R23, R10 ;  /* 0x000000170b0b7227 */ /* 0x000fe200078e000a */
[----:B------:R-:W-:Y:S02]  /*0490*/  IADD3 R10, PT, PT, RZ, -R22, RZ ;  /* 0x80000016ff0a7210 */ /* 0x000fe40007ffe0ff */
[----:B------:R-:W0:Y:S03]  /*04a0*/  I2F.RP R22, R20 ;  /* 0x0000001400167306 */ /* 0x000e260000209400 */
[----:B------:R-:W-:-:S04]  /*04b0*/  IMAD.HI.U32 R23, R11, R24, RZ ;  /* 0x000000180b177227 */ /* 0x000fc800078e00ff */
[----:B------:R-:W-:-:S05]  /*04c0*/  IMAD R10, R23, R10, R24 ;  /* 0x0000000a170a7224 */ /* 0x000fca00078e0218 */
[----:B------:R-:W-:Y:S01]  /*04d0*/  ISETP.GT.U32.AND P2, PT, R21, R10, PT ;  /* 0x0000000a1500720c */ /* 0x000fe20003f44070 */
[----:B0-----:R-:W0:-:S12]  /*04e0*/  MUFU.RCP R22, R22 ;  /* 0x0000001600167308 */ /* 0x001e180000001000 */
[----:B------:R-:W-:-:S05]  /*04f0*/  @!P2 IMAD.IADD R10, R10, 0x1, -R21 ;  /* 0x000000010a0aa824 */ /* 0x000fca00078e0a15 */
[----:B------:R-:W-:Y:S02]  /*0500*/  ISETP.GE.U32.AND P0, PT, R10, R21, PT ;  /* 0x000000150a00720c */ /* 0x000fe40003f06070 */
[----:B------:R-:W-:Y:S01]  /*0510*/  LOP3.LUT R10, R5, R8, RZ, 0x3c, !PT ;  /* 0x00000008050a7212 */ /* 0x000fe200078e3cff */
[----:B0-----:R-:W-:Y:S01]  /*0520*/  VIADD R11, R22, 0xffffffe ;  /* 0x0ffffffe160b7836 */ /* 0x001fe20000000000 */
[----:B------:R-:W-:Y:S02]  /*0530*/  @!P2 IADD3 R23, PT, PT, R23, 0x1, RZ ;  /* 0x000000011717a810 */ /* 0x000fe40007ffe0ff */
[----:B------:R-:W-:Y:S02]  /*0540*/  ISETP.GE.AND P1, PT, R10, RZ, PT ;  /* 0x000000ff0a00720c */ /* 0x000fe40003f26270 */
[----:B------:R-:W-:Y:S01]  /*0550*/  ISETP.NE.AND P2, PT, R8, RZ, PT ;  /* 0x000000ff0800720c */ /* 0x000fe20003f45270 */
[----:B------:R-:W0:Y:S04]  /*0560*/  F2I.FTZ.U32.TRUNC.NTZ R11, R11 ;  /* 0x0000000b000b7305 */ /* 0x000e28000021f000 */
[----:B------:R-:W-:-:S06]  /*0570*/  @P0 VIADD R23, R23, 0x1 ;  /* 0x0000000117170836 */ /* 0x000fcc0000000000 */
[----:B------:R-:W-:Y:S02]  /*0580*/  @!P1 IMAD.MOV R23, RZ, RZ, -R23 ;  /* 0x000000ffff179224 */ /* 0x000fe400078e0a17 */
[----:B------:R-:W-:Y:S02]  /*0590*/  @!P2 LOP3.LUT R23, RZ, R8, RZ, 0x33, !PT ;  /* 0x00000008ff17a212 */ /* 0x000fe400078e33ff */
[----:B0-----:R-:W-:-:S03]  /*05a0*/  IADD3 R21, PT, PT, RZ, -R11, RZ ;  /* 0x8000000bff157210 */ /* 0x001fc60007ffe0ff */
[----:B------:R-:W-:Y:S02]  /*05b0*/  IMAD.MOV R10, RZ, RZ, -R23 ;  /* 0x000000ffff0a7224 */ /* 0x000fe400078e0a17 */
[----:B------:R-:W-:Y:S02]  /*05c0*/  IMAD R21, R21, R20, RZ ;  /* 0x0000001415157224 */ /* 0x000fe400078e02ff */
[----:B------:R-:W-:Y:S02]  /*05d0*/  IMAD R8, R8, R10, R5 ;  /* 0x0000000a08087224 */ /* 0x000fe400078e0205 */
[----:B------:R-:W-:-:S04]  /*05e0*/  IMAD.MOV.U32 R10, RZ, RZ, RZ ;  /* 0x000000ffff0a7224 */ /* 0x000fc800078e00ff */
[----:B------:R-:W-:Y:S01]  /*05f0*/  IMAD.HI.U32 R5, R11, R21, R10 ;  /* 0x000000150b057227 */ /* 0x000fe200078e000a */
[----:B------:R-:W-:Y:S02]  /*0600*/  IABS R11, R27 ;  /* 0x0000001b000b7213 */ /* 0x000fe40000000000 */
[----:B------:R-:W-:Y:S02]  /*0610*/  IABS R10, R8 ;  /* 0x00000008000a7213 */ /* 0x000fe40000000000 */
[----:B------:R-:W-:-:S03]  /*0620*/  IADD3 R11, PT, PT, RZ, -R11, RZ ;  /* 0x8000000bff0b7210 */ /* 0x000fc60007ffe0ff */
[----:B------:R-:W-:Y:S01]  /*0630*/  IMAD.HI.U32 R5, R5, R10, RZ ;  /* 0x0000000a05057227 */ /* 0x000fe200078e00ff */
[----:B----4-:R-:W-:-:S03]  /*0640*/  IABS R22, R18 ;  /* 0x0000001200167213 */ /* 0x010fc60000000000 */
[----:B------:R-:W-:Y:S01]  /*0650*/  IMAD R11, R5, R11, R10 ;  /* 0x0000000b050b7224 */ /* 0x000fe200078e020a */
[----:B------:R-:W0:Y:S04]  /*0660*/  I2F.RP R21, R22 ;  /* 0x0000001600157306 */ /* 0x000e280000209400 */
[----:B------:R-:W-:Y:S02]  /*0670*/  ISETP.GT.U32.AND P2, PT, R20, R11, PT ;  /* 0x0000000b1400720c */ /* 0x000fe40003f44070 */
[----:B------:R-:W-:Y:S02]  /*0680*/  LOP3.LUT R10, R8, R27, RZ, 0x3c, !PT ;  /* 0x0000001b080a7212 */ /* 0x000fe400078e3cff */
[----:B0-----:R-:W0:Y:S09]  /*0690*/  MUFU.RCP R21, R21 ;  /* 0x0000001500157308 */ /* 0x001e320000001000 */
[----:B------:R-:W-:-:S05]  /*06a0*/  @!P2 IMAD.IADD R11, R11, 0x1, -R20 ;  /* 0x000000010b0ba824 */ /* 0x000fca00078e0a14 */
[----:B------:R-:W-:Y:S02]  /*06b0*/  ISETP.GE.U32.AND P0, PT, R11, R20, PT ;  /* 0x000000140b00720c */ /* 0x000fe40003f06070 */
[----:B------:R-:W-:Y:S02]  /*06c0*/  @!P2 IADD3 R5, PT, PT, R5, 0x1, RZ ;  /* 0x000000010505a810 */ /* 0x000fe40007ffe0ff */
[----:B------:R-:W-:Y:S02]  /*06d0*/  ISETP.GE.AND P1, PT, R10, RZ, PT ;  /* 0x000000ff0a00720c */ /* 0x000fe40003f26270 */
[----:B------:R-:W-:Y:S01]  /*06e0*/  ISETP.NE.AND P2, PT, R27, RZ, PT ;  /* 0x000000ff1b00720c */ /* 0x000fe20003f45270 */
[----:B0-----:R-:W-:-:S06]  /*06f0*/  VIADD R11, R21, 0xffffffe ;  /* 0x0ffffffe150b7836 */ /* 0x001fcc0000000000 */
[----:B------:R-:W-:-:S04]  /*0700*/  @P0 VIADD R5, R5, 0x1 ;  /* 0x0000000105050836 */ /* 0x000fc80000000000 */
[----:B------:R-:W-:Y:S01]  /*0710*/  IMAD.MOV.U32 R20, RZ, RZ, R5 ;  /* 0x000000ffff147224 */ /* 0x000fe200078e0005 */
[----:B------:R-:W0:Y:S01]  /*0720*/  F2I.FTZ.U32.TRUNC.NTZ R11, R11 ;  /* 0x0000000b000b7305 */ /* 0x000e22000021f000 */
[----:B------:R-:W3:Y:S03]  /*0730*/  LDG.E R5, desc[UR14][R12.64+0x8] ;  /* 0x0000080e0c057981 */ /* 0x000ee6000c1e1900 */
[----:B------:R-:W-:Y:S02]  /*0740*/  @!P1 IADD3 R20, PT, PT, -R20, RZ, RZ ;  /* 0x000000ff14149210 */ /* 0x000fe40007ffe1ff */
[----:B------:R-:W-:-:S05]  /*0750*/  @!P2 LOP3.LUT R20, RZ, R27, RZ, 0x33, !PT ;  /* 0x0000001bff14a212 */ /* 0x000fca00078e33ff */
[----:B------:R-:W-:-:S04]  /*0760*/  IMAD.MOV R10, RZ, RZ, -R20 ;  /* 0x000000ffff0a7224 */ /* 0x000fc800078e0a14 */
[----:B------:R-:W-:Y:S02]  /*0770*/  IMAD R27, R27, R10, R8 ;  /* 0x0000000a1b1b7224 */ /* 0x000fe400078e0208 */
[----:B------:R-:W-:Y:S02]  /*0780*/  HFMA2 R10, -RZ, RZ, 0, 0 ;  /* 0x00000000ff0a7431 */ /* 0x000fe400000001ff */
[----:B0-----:R-:W-:-:S04]  /*0790*/  IMAD.MOV R21, RZ, RZ, -R11 ;  /* 0x000000ffff157224 */ /* 0x001fc800078e0a0b */
[----:B------:R-:W-:Y:S01]  /*07a0*/  IMAD R21, R21, R22, RZ ;  /* 0x0000001615157224 */ /* 0x000fe200078e02ff */
[----:B-----5:R-:W-:-:S03]  /*07b0*/  IABS R26, R9 ;  /* 0x00000009001a7213 */ /* 0x020fc60000000000 */
[----:B------:R-:W-:Y:S01]  /*07c0*/  IMAD.HI.U32 R8, R11, R21, R10 ;  /* 0x000000150b087227 */ /* 0x000fe200078e000a */
[----:B------:R-:W-:Y:S01]  /*07d0*/  IABS R10, R18 ;  /* 0x00000012000a7213 */ /* 0x000fe20000000000 */
[----:B------:R-:W0:Y:S01]  /*07e0*/  I2F.RP R28, R26 ;  /* 0x0000001a001c7306 */ /* 0x000e220000209400 */
[----:B------:R-:W-:Y:S01]  /*07f0*/  IABS R11, R27 ;  /* 0x0000001b000b7213 */ /* 0x000fe20000000000 */
[----:B------:R-:W4:Y:S02]  /*0800*/  LDG.E R21, desc[UR14][R16.64+-0x8] ;  /* 0xfffff80e10157981 */ /* 0x000f24000c1e1900 */
[----:B------:R-:W-:Y:S02]  /*0810*/  IMAD.MOV R10, RZ, RZ, -R10 ;  /* 0x000000ffff0a7224 */ /* 0x000fe400078e0a0a */
[----:B------:R-:W-:-:S04]  /*0820*/  IMAD.HI.U32 R8, R8, R11, RZ ;  /* 0x0000000b08087227 */ /* 0x000fc800078e00ff */
[----:B------:R-:W-:-:S05]  /*0830*/  IMAD R11, R8, R10, R11 ;  /* 0x0000000a080b7224 */ /* 0x000fca00078e020b */
[----:B------:R-:W-:Y:S01]  /*0840*/  ISETP.GT.U32.AND P2, PT, R22, R11, PT ;  /* 0x0000000b1600720c */ /* 0x000fe20003f44070 */
[----:B0-----:R-:W0:Y:S01]  /*0850*/  MUFU.RCP R10, R28 ;  /* 0x0000001c000a7308 */ /* 0x001e220000001000 */
[----:B-1----:R-:W-:-:S11]  /*0860*/  IMAD.WIDE R24, R25, 0x4, R14 ;  /* 0x0000000419187825 */ /* 0x002fd600078e020e */
[----:B------:R-:W-:-:S05]  /*0870*/  @!P2 IMAD.IADD R11, R11, 0x1, -R22 ;  /* 0x000000010b0ba824 */ /* 0x000fca00078e0a16 */
[----:B------:R-:W-:Y:S02]  /*0880*/  ISETP.GE.U32.AND P0, PT, R11, R22, PT ;  /* 0x000000160b00720c */ /* 0x000fe40003f06070 */
[----:B------:R-:W-:Y:S01]  /*0890*/  LOP3.LUT R11, R27, R18, RZ, 0x3c, !PT ;  /* 0x000000121b0b7212 */ /* 0x000fe200078e3cff */
[----:B------:R1:W5:Y:S01]  /*08a0*/  LDG.E R22, desc[UR14][R24.64] ;  /* 0x0000000e18167981 */ /* 0x000362000c1e1900 */
[----:B0-----:R-:W-:Y:S02]  /*08b0*/  IADD3 R29, PT, PT, R10, 0xffffffe, RZ ;  /* 0x0ffffffe0a1d7810 */ /* 0x001fe40007ffe0ff */
[----:B------:R-:W-:Y:S01]  /*08c0*/  ISETP.GE.AND P1, PT, R11, RZ, PT ;  /* 0x000000ff0b00720c */ /* 0x000fe20003f26270 */
[----:B------:R-:W-:-:S06]  /*08d0*/  IMAD.WIDE R10, R19, 0x4, R14 ;  /* 0x00000004130a7825 */ /* 0x000fcc00078e020e */
[----:B------:R0:W5:Y:S01]  /*08e0*/  LDG.E R11, desc[UR14][R10.64] ;  /* 0x0000000e0a0b7981 */ /* 0x000162000c1e1900 */
[----:B------:R-:W-:Y:S01]  /*08f0*/  @!P2 VIADD R8, R8, 0x1 ;  /* 0x000000010808a836 */ /* 0x000fe20000000000 */
[----:B------:R-:W-:Y:S01]  /*0900*/  ISETP.NE.AND P2, PT, R18, RZ, PT ;  /* 0x000000ff1200720c */ /* 0x000fe20003f45270 */
[----:B------:R-:W1:Y:S02]  /*0910*/  F2I.FTZ.U32.TRUNC.NTZ R19, R29 ;  /* 0x0000001d00137305 */ /* 0x000e64000021f000 */
[----:B------:R-:W-:-:S05]  /*0920*/  @P0 VIADD R8, R8, 0x1 ;  /* 0x0000000108080836 */ /* 0x000fca0000000000 */
[----:B------:R-:W-:-:S05]  /*0930*/  @!P1 IADD3 R8, PT, PT, -R8, RZ, RZ ;  /* 0x000000ff08089210 */ /* 0x000fca0007ffe1ff */
[----:B------:R-:W-:Y:S01]  /*0940*/  @!P2 LOP3.LUT R8, RZ, R18, RZ, 0x33, !PT ;  /* 0x00000012ff08a212 */ /* 0x000fe200078e33ff */
[----:B-1----:R-:W-:-:S04]  /*0950*/  IMAD.MOV R25, RZ, RZ, -R19 ;  /* 0x000000ffff197224 */ /* 0x002fc800078e0a13 */
[----:B------:R-:W-:Y:S02]  /*0960*/  IMAD.MOV R28, RZ, RZ, -R8 ;  /* 0x000000ffff1c7224 */ /* 0x000fe400078e0a08 */
[----:B------:R-:W-:Y:S02]  /*0970*/  IMAD R25, R25, R26, RZ ;  /* 0x0000001a19197224 */ /* 0x000fe400078e02ff */
[----:B------:R-:W-:Y:S01]  /*0980*/  IMAD R28, R18, R28, R27 ;  /* 0x0000001c121c7224 */ /* 0x000fe200078e021b */
[----:B------:R-:W-:Y:S02]  /*0990*/  MOV R18, RZ ;  /* 0x000000ff00127202 */ /* 0x000fe40000000f00 */
[----:B------:R-:W-:-:S03]  /*09a0*/  IABS R24, R2 ;  /* 0x0000000200187213 */ /* 0x000fc60000000000 */
[----:B0-----:R-:W-:Y:S01]  /*09b0*/  IMAD.HI.U32 R10, R19, R25, R18 ;  /* 0x00000019130a7227 */ /* 0x001fe200078e0012 */
[----:B------:R-:W-:Y:S02]  /*09c0*/  IABS R18, R9 ;  /* 0x0000000900127213 */ /* 0x000fe40000000000 */
[----:B------:R-:W-:Y:S01]  /*09d0*/  IABS R19, R28 ;  /* 0x0000001c00137213 */ /* 0x000fe20000000000 */
[----:B------:R-:W0:Y:S02]  /*09e0*/  I2F.RP R25, R24 ;  /* 0x0000001800197306 */ /* 0x000e240000209400 */
[----:B------:R-:W-:Y:S02]  /*09f0*/  IMAD.MOV R18, RZ, RZ, -R18 ;  /* 0x000000ffff127224 */ /* 0x000fe400078e0a12 */
[----:B------:R-:W-:-:S04]  /*0a00*/  IMAD.HI.U32 R10, R10, R19, RZ ;  /* 0x000000130a0a7227 */ /* 0x000fc800078e00ff */
[----:B------:R-:W-:-:S05]  /*0a10*/  IMAD R19, R10, R18, R19 ;  /* 0x000000120a137224 */ /* 0x000fca00078e0213 */
[----:B------:R-:W-:Y:S01]  /*0a20*/  ISETP.GT.U32.AND P2, PT, R26, R19, PT ;  /* 0x000000131a00720c */ /* 0x000fe20003f44070 */
[----:B0-----:R-:W0:Y:S01]  /*0a30*/  MUFU.RCP R25, R25 ;  /* 0x0000001900197308 */ /* 0x001e220000001000 */
[----:B------:R-:W-:-:S11]  /*0a40*/  LOP3.LUT R18, R28, R9, RZ, 0x3c, !PT ;  /* 0x000000091c127212 */ /* 0x000fd600078e3cff */
[----:B------:R-:W-:-:S05]  /*0a50*/  @!P2 IMAD.IADD R19, R19, 0x1, -R26 ;  /* 0x000000011313a824 */ /* 0x000fca00078e0a1a */
[----:B------:R-:W-:Y:S01]  /*0a60*/  ISETP.GE.U32.AND P0, PT, R19, R26, PT ;  /* 0x0000001a1300720c */ /* 0x000fe20003f06070 */
[----:B------:R-:W-:Y:S01]  /*0a70*/  @!P2 VIADD R10, R10, 0x1 ;  /* 0x000000010a0aa836 */ /* 0x000fe20000000000 */
[----:B0-----:R-:W-:Y:S02]  /*0a80*/  IADD3 R19, PT, PT, R25, 0xffffffe, RZ ;  /* 0x0ffffffe19137810 */ /* 0x001fe40007ffe0ff */
[----:B------:R-:W-:Y:S02]  /*0a90*/  ISETP.GE.AND P1, PT, R18, RZ, PT ;  /* 0x000000ff1200720c */ /* 0x000fe40003f26270 */
[----:B------:R-:W-:Y:S02]  /*0aa0*/  ISETP.NE.AND P2, PT, R9, RZ, PT ;  /* 0x000000ff0900720c */ /* 0x000fe40003f45270 */
[----:B------:R-:W0:Y:S05]  /*0ab0*/  F2I.FTZ.U32.TRUNC.NTZ R19, R19 ;  /* 0x0000001300137305 */ /* 0x000e2a000021f000 */
[----:B------:R-:W-:-:S05]  /*0ac0*/  @P0 VIADD R10, R10, 0x1 ;  /* 0x000000010a0a0836 */ /* 0x000fca0000000000 */
[----:B------:R-:W-:Y:S02]  /*0ad0*/  @!P1 IADD3 R10, PT, PT, -R10, RZ, RZ ;  /* 0x000000ff0a0a9210 */ /* 0x000fe40007ffe1ff */
[----:B------:R-:W-:Y:S01]  /*0ae0*/  @!P2 LOP3.LUT R10, RZ, R9, RZ, 0x33, !PT ;  /* 0x00000009ff0aa212 */ /* 0x000fe200078e33ff */
[----:B------:R-:W-:Y:S02]  /*0af0*/  HFMA2 R18, -RZ, RZ, 0, 0 ;  /* 0x00000000ff127431 */ /* 0x000fe400000001ff */
[----:B0-----:R-:W-:Y:S02]  /*0b00*/  IMAD.MOV R27, RZ, RZ, -R19 ;  /* 0x000000ffff1b7224 */ /* 0x001fe400078e0a13 */
[----:B------:R-:W-:-:S04]  /*0b10*/  IMAD.MOV R25, RZ, RZ, -R10 ;  /* 0x000000ffff197224 */ /* 0x000fc800078e0a0a */
[----:B------:R-:W-:Y:S02]  /*0b20*/  IMAD R25, R9, R25, R28 ;  /* 0x0000001909197224 */ /* 0x000fe400078e021c */
[----:B------:R-:W-:Y:S01]  /*0b30*/  IMAD R9, R27, R24, RZ ;  /* 0x000000181b097224 */ /* 0x000fe200078e02ff */
[----:B--2---:R-:W-:-:S03]  /*0b40*/  IABS R27, R7 ;  /* 0x00000007001b7213 */ /* 0x004fc60000000000 */
[----:B------:R-:W-:Y:S01]  /*0b50*/  IMAD.HI.U32 R9, R19, R9, R18 ;  /* 0x0000000913097227 */ /* 0x000fe200078e0012 */
        /* <DEDUP_REMOVED lines=19> */
[----:B0-----:R-:W-:-:S04]  /*0c90*/  IMAD.MOV R24, RZ, RZ, -R19 ;  /* 0x000000ffff187224 */ /* 0x001fc800078e0a13 */
[----:B------:R-:W-:-:S04]  /*0ca0*/  IMAD.MOV R18, RZ, RZ, -R9 ;  /* 0x000000ffff127224 */ /* 0x000fc800078e0a09 */
[----:B------:R-:W-:Y:S01]  /*0cb0*/  IMAD R2, R2, R18, R25 ;  /* 0x0000001202027224 */ /* 0x000fe200078e0219 */
[----:B------:R-:W-:Y:S01]  /*0cc0*/  MOV R18, RZ ;  /* 0x000000ff00127202 */ /* 0x000fe20000000f00 */
[----:B------:R-:W-:Y:S01]  /*0cd0*/  IMAD R25, R24, R27, RZ ;  /* 0x0000001b18197224 */ /* 0x000fe200078e02ff */
[----:B------:R-:W-:-:S03]  /*0ce0*/  IABS R24, R7 ;  /* 0x0000000700187213 */ /* 0x000fc60000000000 */
[----:B------:R-:W-:Y:S01]  /*0cf0*/  IMAD.HI.U32 R18, R19, R25, R18 ;  /* 0x0000001913127227 */ /* 0x000fe200078e0012 */
[----:B------:R-:W-:Y:S01]  /*0d00*/  IABS R19, R2 ;  /* 0x0000000200137213 */ /* 0x000fe20000000000 */
[----:B------:R-:W2:Y:S02]  /*0d10*/  LDG.E R25, desc[UR14][R12.64+0xc] ;  /* 0x00000c0e0c197981 */ /* 0x000ea4000c1e1900 */
[----:B------:R-:W-:Y:S02]  /*0d20*/  IMAD.MOV R24, RZ, RZ, -R24 ;  /* 0x000000ffff187224 */ /* 0x000fe400078e0a18 */
[----:B------:R-:W-:-:S04]  /*0d30*/  IMAD.HI.U32 R26, R18, R19, RZ ;  /* 0x00000013121a7227 */ /* 0x000fc800078e00ff */
[----:B------:R-:W-:-:S05]  /*0d40*/  IMAD R18, R26, R24, R19 ;  /* 0x000000181a127224 */ /* 0x000fca00078e0213 */
[----:B------:R-:W-:-:S13]  /*0d50*/  ISETP.GT.U32.AND P2, PT, R27, R18, PT ;  /* 0x000000121b00720c */ /* 0x000fda0003f44070 */
[----:B------:R-:W-:-:S05]  /*0d60*/  @!P2 IMAD.IADD R18, R18, 0x1, -R27 ;  /* 0x000000011212a824 */ /* 0x000fca00078e0a1b */
[----:B------:R-:W-:Y:S02]  /*0d70*/  ISETP.GE.U32.AND P0, PT, R18, R27, PT ;  /* 0x0000001b1200720c */ /* 0x000fe40003f06070 */
[----:B---3--:R-:W-:-:S04]  /*0d80*/  IABS R24, R5 ;  /* 0x0000000500187213 */ /* 0x008fc80000000000 */
[----:B------:R-:W0:Y:S08]  /*0d90*/  I2F.RP R27, R24 ;  /* 0x00000018001b7306 */ /* 0x000e300000209400 */
[----:B0-----:R-:W0:Y:S01]  /*0da0*/  MUFU.RCP R27, R27 ;  /* 0x0000001b001b7308 */ /* 0x001e220000001000 */
[----:B----4-:R-:W-:Y:S01]  /*0db0*/  IMAD.WIDE R18, R21, 0x4, R14 ;  /* 0x0000000415127825 */ /* 0x010fe200078e020e */
[----:B------:R-:W-:-:S04]  /*0dc0*/  LOP3.LUT R21, R2, R7, RZ, 0x3c, !PT ;  /* 0x0000000702157212 */ /* 0x000fc800078e3cff */
[----:B------:R-:W-:Y:S01]  /*0dd0*/  ISETP.GE.AND P1, PT, R21, RZ, PT ;  /* 0x000000ff1500720c */ /* 0x000fe20003f26270 */
[----:B------:R1:W3:Y:S01]  /*0de0*/  LDG.E R19, desc[UR14][R18.64] ;  /* 0x0000000e12137981 */ /* 0x0002e2000c1e1900 */
[----:B0-----:R-:W-:Y:S01]  /*0df0*/  IADD3 R21, PT, PT, R27, 0xffffffe, RZ ;  /* 0x0ffffffe1b157810 */ /* 0x001fe20007ffe0ff */
[----:B------:R-:W-:Y:S01]  /*0e00*/  @!P2 VIADD R26, R26, 0x1 ;  /* 0x000000011a1aa836 */ /* 0x000fe20000000000 */
[----:B------:R-:W-:Y:S01]  /*0e10*/  ISETP.NE.AND P2, PT, R7, RZ, PT ;  /* 0x000000ff0700720c */ /* 0x000fe20003f45270 */
[----:B------:R-:W4:Y:S03]  /*0e20*/  LDG.E R27, desc[UR14][R16.64] ;  /* 0x0000000e101b7981 */ /* 0x000f26000c1e1900 */
[----:B------:R-:W0:Y:S01]  /*0e30*/  F2I.FTZ.U32.TRUNC.NTZ R21, R21 ;  /* 0x0000001500157305 */ /* 0x000e22000021f000 */
[----:B------:R-:W-:-:S05]  /*0e40*/  @P0 VIADD R26, R26, 0x1 ;  /* 0x000000011a1a0836 */ /* 0x000fca0000000000 */
[----:B------:R-:W-:-:S03]  /*0e50*/  @!P1 IADD3 R26, PT, PT, -R26, RZ, RZ ;  /* 0x000000ff1a1a9210 */ /* 0x000fc60007ffe1ff */
[----:B------:R-:W-:Y:S01]  /*0e60*/  @!P2 LOP3.LUT R26, RZ, R7, RZ, 0x33, !PT ;  /* 0x00000007ff1aa212 */ /* 0x000fe200078e33ff */
[----:B-----5:R-:W-:Y:S02]  /*0e70*/  IMAD R22, R23, R22, R6 ;  /* 0x0000001617167224 */ /* 0x020fe400078e0206 */
[----:B0-----:R-:W-:Y:S02]  /*0e80*/  IMAD.MOV R23, RZ, RZ, -R21 ;  /* 0x000000ffff177224 */ /* 0x001fe400078e0a15 */
[----:B------:R-:W-:Y:S02]  /*0e90*/  IMAD.MOV R6, RZ, RZ, -R26 ;  /* 0x000000ffff067224 */ /* 0x000fe400078e0a1a */
[----:B------:R-:W-:Y:S02]  /*0ea0*/  IMAD R29, R20, R11, R22 ;  /* 0x0000000b141d7224 */ /* 0x000fe400078e0216 */
[----:B------:R-:W-:Y:S02]  /*0eb0*/  HFMA2 R20, -RZ, RZ, 0, 0 ;  /* 0x00000000ff147431 */ /* 0x000fe400000001ff */
[----:B------:R-:W-:-:S02]  /*0ec0*/  IMAD R2, R7, R6, R2 ;  /* 0x0000000607027224 */ /* 0x000fc400078e0202 */
[----:B------:R-:W-:Y:S01]  /*0ed0*/  IMAD R23, R23, R24, RZ ;  /* 0x0000001817177224 */ /* 0x000fe200078e02ff */
[----:B------:R-:W5:Y:S01]  /*0ee0*/  LDG.E R7, desc[UR14][R16.64+-0x4] ;  /* 0xfffffc0e10077981 */ /* 0x000f62000c1e1900 */
[----:B------:R-:W-:Y:S02]  /*0ef0*/  IABS R11, R5 ;  /* 0x00000005000b7213 */ /* 0x000fe40000000000 */
[----:B------:R-:W-:Y:S01]  /*0f00*/  IMAD.HI.U32 R6, R21, R23, R20 ;  /* 0x0000001715067227 */ /* 0x000fe200078e0014 */
[----:B------:R-:W-:Y:S01]  /*0f10*/  IABS R21, R2 ;  /* 0x0000000200157213 */ /* 0x000fe20000000000 */
[----:B------:R-:W5:Y:S02]  /*0f20*/  LDG.E R23, desc[UR14][R16.64+0xc] ;  /* 0x00000c0e10177981 */ /* 0x000f64000c1e1900 */
[----:B-1----:R-:W-:Y:S02]  /*0f30*/  IMAD.MOV R18, RZ, RZ, -R11 ;  /* 0x000000ffff127224 */ /* 0x002fe400078e0a0b */
[----:B------:R-:W-:Y:S01]  /*0f40*/  IMAD.HI.U32 R6, R6, R21, RZ ;  /* 0x0000001506067227 */ /* 0x000fe200078e00ff */
[----:B------:R-:W5:Y:S03]  /*0f50*/  LDG.E R11, desc[UR14][R16.64+0x4] ;  /* 0x0000040e100b7981 */ /* 0x000f66000c1e1900 */
[----:B------:R-:W-:-:S02]  /*0f60*/  IMAD R18, R6, R18, R21 ;  /* 0x0000001206127224 */ /* 0x000fc400078e0215 */
[----:B------:R-:W5:Y:S03]  /*0f70*/  LDG.E R21, desc[UR14][R16.64+0x8] ;  /* 0x0000080e10157981 */ /* 0x000f66000c1e1900 */
[----:B------:R-:W-:-:S13]  /*0f80*/  ISETP.GT.U32.AND P2, PT, R24, R18, PT ;  /* 0x000000121800720c */ /* 0x000fda0003f44070 */
[----:B------:R-:W-:-:S05]  /*0f90*/  @!P2 IMAD.IADD R18, R18, 0x1, -R24 ;  /* 0x000000011212a824 */ /* 0x000fca00078e0a18 */
[----:B------:R-:W-:Y:S01]  /*0fa0*/  ISETP.GE.U32.AND P0, PT, R18, R24, PT ;  /* 0x000000181200720c */ /* 0x000fe20003f06070 */
[----:B------:R-:W-:Y:S01]  /*0fb0*/  @!P2 VIADD R6, R6, 0x1 ;  /* 0x000000010606a836 */ /* 0x000fe20000000000 */
[----:B------:R-:W-:-:S11]  /*0fc0*/  ISETP.NE.AND P2, PT, R5, RZ, PT ;  /* 0x000000ff0500720c */ /* 0x000fd60003f45270 */
[----:B------:R-:W-:Y:S01]  /*0fd0*/  @P0 VIADD R6, R6, 0x1 ;  /* 0x0000000106060836 */ /* 0x000fe20000000000 */
[----:B--2---:R-:W-:-:S04]  /*0fe0*/  IABS R20, R25 ;  /* 0x0000001900147213 */ /* 0x004fc80000000000 */
[----:B------:R-:W0:Y:S08]  /*0ff0*/  I2F.RP R22, R20 ;  /* 0x0000001400167306 */ /* 0x000e300000209400 */
[----:B0-----:R-:W0:Y:S02]  /*1000*/  MUFU.RCP R22, R22 ;  /* 0x0000001600167308 */ /* 0x001e240000001000 */
[----:B0-----:R-:W-:Y:S01]  /*1010*/  IADD3 R18, PT, PT, R22, 0xffffffe, RZ ;  /* 0x0ffffffe16127810 */ /* 0x001fe20007ffe0ff */
[----:B---3--:R-:W-:Y:S01]  /*1020*/  IMAD R29, R8, R19, R29 ;  /* 0x00000013081d7224 */ /* 0x008fe200078e021d */
[----:B------:R-:W-:-:S04]  /*1030*/  LOP3.LUT R8, R2, R5, RZ, 0x3c, !PT ;  /* 0x0000000502087212 */ /* 0x000fc800078e3cff */
[----:B------:R-:W-:Y:S01]  /*1040*/  ISETP.GE.AND P1, PT, R8, RZ, PT ;  /* 0x000000ff0800720c */ /* 0x000fe20003f26270 */
[----:B------:R-:W0:Y:S01]  /*1050*/  F2I.FTZ.U32.TRUNC.NTZ R19, R18 ;  /* 0x0000001200137305 */ /* 0x000e22000021f000 */
[----:B------:R-:W-:-:S11]  /*1060*/  MOV R8, R6 ;  /* 0x0000000600087202 */ /* 0x000fd60000000f00 */
[----:B------:R-:W-:Y:S01]  /*1070*/  @!P1 IMAD.MOV R8, RZ, RZ, -R8 ;  /* 0x000000ffff089224 */ /* 0x000fe200078e0a08 */
[----:B------:R-:W-:Y:S01]  /*1080*/  @!P2 LOP3.LUT R8, RZ, R5, RZ, 0x33, !PT ;  /* 0x00000005ff08a212 */ /* 0x000fe200078e33ff */
[----:B0-----:R-:W-:-:S03]  /*1090*/  IMAD.MOV R22, RZ, RZ, -R19 ;  /* 0x000000ffff167224 */ /* 0x001fc600078e0a13 */
[----:B------:R-:W-:Y:S01]  /*10a0*/  IADD3 R6, PT, PT, -R8, RZ, RZ ;  /* 0x000000ff08067210 */ /* 0x000fe20007ffe1ff */
[----:B------:R-:W-:-:S04]  /*10b0*/  IMAD.MOV.U32 R18, RZ, RZ, RZ ;  /* 0x000000ffff127224 */ /* 0x000fc800078e00ff */
[----:B------:R-:W-:Y:S02]  /*10c0*/  IMAD R2, R5, R6, R2 ;  /* 0x0000000605027224 */ /* 0x000fe400078e0202 */
[----:B------:R-:W-:-:S04]  /*10d0*/  IMAD R5, R22, R20, RZ ;  /* 0x0000001416057224 */ /* 0x000fc800078e02ff */
[----:B------:R-:W-:-:S04]  /*10e0*/  IMAD.HI.U32 R5, R19, R5, R18 ;  /* 0x0000000513057227 */ /* 0x000fc800078e0012 */
[----:B----4-:R-:W-:-:S04]  /*10f0*/  IMAD.WIDE R18, R27, 0x4, R14 ;  /* 0x000000041b127825 */ /* 0x010fc800078e020e */
[--C-:B-----5:R-:W-:Y:S01]  /*1100*/  IMAD.WIDE R6, R7, 0x4, R14.reuse ;  /* 0x0000000407067825 */ /* 0x120fe200078e020e */
[----:B------:R-:W2:Y:S04]  /*1110*/  LDG.E R24, desc[UR14][R18.64] ;  /* 0x0000000e12187981 */ /* 0x000ea8000c1e1900 */
[----:B------:R0:W3:Y:S02]  /*1120*/  LDG.E R22, desc[UR14][R6.64] ;  /* 0x0000000e06167981 */ /* 0x0000e4000c1e1900 */
[----:B0-----:R-:W-:-:S04]  /*1130*/  IMAD.WIDE R6, R11, 0x4, R14 ;  /* 0x000000040b067825 */ /* 0x001fc800078e020e */
[--C-:B------:R-:W-:Y:S01]  /*1140*/  IMAD.WIDE R18, R21, 0x4, R14.reuse ;  /* 0x0000000415127825 */ /* 0x100fe200078e020e */
[----:B------:R0:W4:Y:S04]  /*1150*/  LDG.E R11, desc[UR14][R6.64] ;  /* 0x0000000e060b7981 */ /* 0x000128000c1e1900 */
[----:B------:R-:W5:Y:S01]  /*1160*/  LDG.E R21, desc[UR14][R18.64] ;  /* 0x0000000e12157981 */ /* 0x000f62000c1e1900 */
[----:B0-----:R-:W-:-:S05]  /*1170*/  IMAD.WIDE R6, R23, 0x4, R14 ;  /* 0x0000000417067825 */ /* 0x001fca00078e020e */
[----:B------:R0:W5:Y:S01]  /*1180*/  LDG.E R23, desc[UR14][R6.64] ;  /* 0x0000000e06177981 */ /* 0x000162000c1e1900 */
[----:B------:R-:W-:Y:S02]  /*1190*/  IABS R27, R25 ;  /* 0x00000019001b7213 */ /* 0x000fe40000000000 */
[----:B------:R-:W-:-:S03]  /*11a0*/  IABS R28, R2 ;  /* 0x00000002001c7213 */ /* 0x000fc60000000000 */
[----:B------:R-:W-:Y:S02]  /*11b0*/  IMAD.MOV R27, RZ, RZ, -R27 ;  /* 0x000000ffff1b7224 */ /* 0x000fe400078e0a1b */
[----:B------:R-:W-:-:S04]  /*11c0*/  IMAD.HI.U32 R5, R5, R28, RZ ;  /* 0x0000001c05057227 */ /* 0x000fc800078e00ff */
[----:B------:R-:W-:-:S05]  /*11d0*/  IMAD R27, R5, R27, R28 ;  /* 0x0000001b051b7224 */ /* 0x000fca00078e021c */
[----:B------:R-:W-:Y:S02]  /*11e0*/  ISETP.GT.U32.AND P2, PT, R20, R27, PT ;  /* 0x0000001b1400720c */ /* 0x000fe40003f44070 */
[----:B0-----:R-:W-:-:S11]  /*11f0*/  LOP3.LUT R6, R2, R25, RZ, 0x3c, !PT ;  /* 0x0000001902067212 */ /* 0x001fd600078e3cff */
[----:B------:R-:W-:-:S04]  /*1200*/  @!P2 IADD3 R27, PT, PT, R27, -R20, RZ ;  /* 0x800000141b1ba210 */ /* 0x000fc80007ffe0ff */
[----:B------:R-:W-:Y:S01]  /*1210*/  ISETP.GE.U32.AND P0, PT, R27, R20, PT ;  /* 0x000000141b00720c */ /* 0x000fe20003f06070 */
[----:B------:R-:W-:Y:S01]  /*1220*/  @!P2 VIADD R5, R5, 0x1 ;  /* 0x000000010505a836 */ /* 0x000fe20000000000 */
[----:B------:R-:W-:Y:S02]  /*1230*/  ISETP.GE.AND P1, PT, R6, RZ, PT ;  /* 0x000000ff0600720c */ /* 0x000fe40003f26270 */
[----:B------:R-:W-:Y:S01]  /*1240*/  ISETP.NE.AND P2, PT, R25, RZ, PT ;  /* 0x000000ff1900720c */ /* 0x000fe20003f45270 */
[----:B------:R-:W-:-:S08]  /*1250*/  VIADD R4, R4, 0x8 ;  /* 0x0000000804047836 */ /* 0x000fd00000000000 */
[----:B------:R-:W-:Y:S01]  /*1260*/  @P0 VIADD R5, R5, 0x1 ;  /* 0x0000000105050836 */ /* 0x000fe20000000000 */
[----:B------:R-:W-:-:S04]  /*1270*/  ISETP.NE.AND P0, PT, R4, RZ, PT ;  /* 0x000000ff0400720c */ /* 0x000fc80003f05270 */
[----:B------:R-:W-:-:S05]  /*1280*/  MOV R6, R5 ;  /* 0x0000000500067202 */ /* 0x000fca0000000f00 */
[----:B------:R-:W-:Y:S01]  /*1290*/  @!P1 IMAD.MOV R6, RZ, RZ, -R6 ;  /* 0x000000ffff069224 */ /* 0x000fe200078e0a06 */
[----:B------:R-:W-:Y:S02]  /*12a0*/  @!P2 LOP3.LUT R6, RZ, R25, RZ, 0x33, !PT ;  /* 0x00000019ff06a212 */ /* 0x000fe400078e33ff */
[----:B------:R-:W-:Y:S02]  /*12b0*/  IADD3 R12, P1, PT, R12, 0x20, RZ ;  /* 0x000000200c0c7810 */ /* 0x000fe40007f3e0ff */
[----:B------:R-:W-:Y:S02]  /*12c0*/  IADD3 R16, P2, PT, R16, 0x20, RZ ;  /* 0x0000002010107810 */ /* 0x000fe40007f5e0ff */
[----:B------:R-:W-:Y:S01]  /*12d0*/  IADD3 R5, PT, PT, -R6, RZ, RZ ;  /* 0x000000ff06057210 */ /* 0x000fe20007ffe1ff */
[----:B------:R-:W-:Y:S02]  /*12e0*/  IMAD.X R13, RZ, RZ, R13, P1 ;  /* 0x000000ffff0d7224 */ /* 0x000fe400008e060d */
[----:B------:R-:W-:-:S02]  /*12f0*/  IMAD.X R17, RZ, RZ, R17, P2 ;  /* 0x000000ffff117224 */ /* 0x000fc400010e0611 */
[----:B------:R-:W-:Y:S02]  /*1300*/  IMAD R5, R25, R5, R2 ;  /* 0x0000000519057224 */ /* 0x000fe400078e0202 */
[----:B---3--:R-:W-:-:S04]  /*1310*/  IMAD R22, R10, R22, R29 ;  /* 0x000000160a167224 */ /* 0x008fc800078e021d */
[----:B--2---:R-:W-:-:S04]  /*1320*/  IMAD R22, R9, R24, R22 ;  /* 0x0000001809167224 */ /* 0x004fc800078e0216 */
[----:B----4-:R-:W-:-:S04]  /*1330*/  IMAD R11, R26, R11, R22 ;  /* 0x0000000b1a0b7224 */ /* 0x010fc800078e0216 */
[----:B-----5:R-:W-:-:S04]  /*1340*/  IMAD R11, R8, R21, R11 ;  /* 0x00000015080b7224 */ /* 0x020fc800078e020b */
[----:B------:R-:W-:Y:S01]  /*1350*/  IMAD R6, R6, R23, R11 ;  /* 0x0000001706067224 */ /* 0x000fe200078e020b */
[----:B------:R-:W-:Y:S06]  /*1360*/  @P0 BRA `(.L_x_281) ;  /* 0xffffffec00f80947 */ /* 0x000fec000383ffff */
[----:B------:R-:W-:-:S07]  /*1370*/  MOV R4, UR12 ;  /* 0x0000000c00047c02 */ /* 0x000fce0008000f00 */
.L_x_280:
[----:B------:R-:W-:-:S09]  /*1380*/  UISETP.NE.AND UP0, UPT, UR10, URZ, UPT ;  /* 0x000000ff0a00728c */ /* 0x000fd2000bf05270 */
[----:B------:R-:W-:Y:S05]  /*1390*/  BRA.U !UP0, `(.L_x_282) ;  /* 0x00000011083c7547 */ /* 0x000fea000b800000 */
[----:B------:R-:W-:Y:S02]  /*13a0*/  UIADD3 UR5, UPT, UPT, UR10, -0x1, URZ ;  /* 0xffffffff0a057890 */ /* 0x000fe4000fffe0ff */
[----:B------:R-:W-:Y:S02]  /*13b0*/  UISETP.NE.AND UP1, UPT, UR11, URZ, UPT ;  /* 0x000000ff0b00728c */ /* 0x000fe4000bf25270 */
[----:B------:R-:W-:-:S09]  /*13c0*/  UISETP.GE.U32.AND UP0, UPT, UR5, 0x3, UPT ;  /* 0x000000030500788c */ /* 0x000fd2000bf06070 */
[----:B------:R-:W-:Y:S05]  /*13d0*/  BRA.U !UP0, `(.L_x_283) ;  /* 0x0000000908447547 */ /* 0x000fea000b800000 */
[----:B------:R-:W0:Y:S01]  /*13e0*/  LDC.64 R8, c[0x0][0x390] ;  /* 0x0000e400ff087b82 */ /* 0x000e220000000a00 */
[----:B------:R-:W1:Y:S07]  /*13f0*/  LDCU UR5, c[0x0][0x398] ;  /* 0x00007300ff0577ac */ /* 0x000e6e0008000800 */
[----:B------:R-:W2:Y:S01]  /*1400*/  LDC.64 R10, c[0x0][0x390] ;  /* 0x0000e400ff0a7b82 */ /* 0x000ea20000000a00 */
[----:B-1----:R-:W-:-:S05]  /*1410*/  IADD3 R2, P0, PT, R4, UR5, RZ ;  /* 0x0000000504027c10 */ /* 0x002fca000ff1e0ff */
[----:B------:R-:W-:Y:S01]  /*1420*/  IMAD.X R7, RZ, RZ, UR4, P0 ;  /* 0x00000004ff077e24 */ /* 0x000fe200080e06ff */
[----:B0-----:R-:W-:-:S04]  /*1430*/  LEA R24, P0, R2, R8, 0x2 ;  /* 0x0000000802187211 */ /* 0x001fc800078010ff */
[----:B------:R-:W-:-:S05]  /*1440*/  LEA.HI.X R25, R2, R9, R7, 0x2, P0 ;  /* 0x0000000902197211 */ /* 0x000fca00000f1407 */
[----:B------:R-:W3:Y:S01]  /*1450*/  LDG.E R20, desc[UR14][R24.64] ;  /* 0x0000000e18147981 */ /* 0x000ee2000c1e1900 */
[----:B------:R-:W-:-:S03]  /*1460*/  IADD3 R2, P0, PT, R4, UR13, RZ ;  /* 0x0000000d04027c10 */ /* 0x000fc6000ff1e0ff */
[----:B------:R-:W4:Y:S02]  /*1470*/  LDG.E R16, desc[UR14][R24.64+0x4] ;  /* 0x0000040e18107981 */ /* 0x000f24000c1e1900 */
[----:B------:R-:W-:Y:S01]  /*1480*/  IMAD.X R7, RZ, RZ, UR16, P0 ;  /* 0x00000010ff077e24 */ /* 0x000fe200080e06ff */
[----:B------:R-:W-:-:S04]  /*1490*/  LEA R8, P0, R2, R8, 0x2 ;  /* 0x0000000802087211 */ /* 0x000fc800078010ff */
[----:B------:R-:W-:Y:S02]  /*14a0*/  LEA.HI.X R9, R2, R9, R7, 0x2, P0 ;  /* 0x0000000902097211 */ /* 0x000fe400000f1407 */
[----:B------:R-:W5:Y:S04]  /*14b0*/  LDG.E R7, desc[UR14][R24.64+0x8] ;  /* 0x0000080e18077981 */ /* 0x000f68000c1e1900 */
[----:B------:R-:W2:Y:S04]  /*14c0*/  LDG.E R19, desc[UR14][R8.64] ;  /* 0x0000000e08137981 */ /* 0x000ea8000c1e1900 */
[----:B------:R-:W4:Y:S04]  /*14d0*/  LDG.E R13, desc[UR14][R8.64+0x4] ;  /* 0x0000040e080d7981 */ /* 0x000f28000c1e1900 */
[----:B------:R-:W5:Y:S04]  /*14e0*/  LDG.E R15, desc[UR14][R8.64+0x8] ;  /* 0x0000080e080f7981 */ /* 0x000f68000c1e1900 */
[----:B------:R-:W5:Y:S04]  /*14f0*/  LDG.E R23, desc[UR14][R8.64+0xc] ;  /* 0x00000c0e08177981 */ /* 0x000f68000c1e1900 */
[----:B------:R0:W5:Y:S01]  /*1500*/  LDG.E R2, desc[UR14][R24.64+0xc] ;  /* 0x00000c0e18027981 */ /* 0x000162000c1e1900 */
[----:B---3--:R-:W-:-:S04]  /*1510*/  IABS R21, R20 ;  /* 0x0000001400157213 */ /* 0x008fc80000000000 */
[----:B------:R-:W1:Y:S08]  /*1520*/  I2F.RP R22, R21 ;  /* 0x0000001500167306 */ /* 0x000e700000209400 */
[----:B-1----:R-:W1:Y:S01]  /*1530*/  MUFU.RCP R22, R22 ;  /* 0x0000001600167308 */ /* 0x002e620000001000 */
[----:B--2---:R-:W-:-:S04]  /*1540*/  IMAD.WIDE R18, R19, 0x4, R10 ;  /* 0x0000000413127825 */ /* 0x004fc800078e020a */
[--C-:B----4-:R-:W-:Y:S01]  /*1550*/  IMAD.WIDE R12, R13, 0x4, R10.reuse ;  /* 0x000000040d0c7825 */ /* 0x110fe200078e020a */
[----:B------:R-:W2:Y:S03]  /*1560*/  LDG.E R17, desc[UR14][R18.64] ;  /* 0x0000000e12117981 */ /* 0x000ea6000c1e1900 */
[--C-:B-----5:R-:W-:Y:S02]  /*1570*/  IMAD.WIDE R14, R15, 0x4, R10.reuse ;  /* 0x000000040f0e7825 */ /* 0x120fe400078e020a */
[----:B------:R3:W4:Y:S02]  /*1580*/  LDG.E R12, desc[UR14][R12.64] ;  /* 0x0000000e0c0c7981 */ /* 0x000724000c1e1900 */
[----:B------:R-:W-:Y:S02]  /*1590*/  IMAD.WIDE R10, R23, 0x4, R10 ;  /* 0x00000004170a7825 */ /* 0x000fe400078e020a */
[----:B------:R-:W5:Y:S01]  /*15a0*/  LDG.E R14, desc[UR14][R14.64] ;  /* 0x0000000e0e0e7981 */ /* 0x000f62000c1e1900 */
[----:B-1----:R-:W-:-:S03]  /*15b0*/  IADD3 R26, PT, PT, R22, 0xffffffe, RZ ;  /* 0x0ffffffe161a7810 */ /* 0x002fc60007ffe0ff */
[----:B------:R1:W5:Y:S01]  /*15c0*/  LDG.E R10, desc[UR14][R10.64] ;  /* 0x0000000e0a0a7981 */ /* 0x000362000c1e1900 */
[----:B------:R-:W3:Y:S01]  /*15d0*/  F2I.FTZ.U32.TRUNC.NTZ R9, R26 ;  /* 0x0000001a00097305 */ /* 0x000ee2000021f000 */
[----:B------:R-:W-:Y:S02]  /*15e0*/  IABS R22, R5 ;  /* 0x0000000500167213 */ /* 0x000fe40000000000 */
[----:B0-----:R-:W-:Y:S01]  /*15f0*/  IABS R24, R20 ;  /* 0x0000001400187213 */ /* 0x001fe20000000000 */
[----:B---3--:R-:W-:-:S04]  /*1600*/  IMAD.MOV R8, RZ, RZ, -R9 ;  /* 0x000000ffff087224 */ /* 0x008fc800078e0a09 */
[----:B------:R-:W-:Y:S02]  /*1610*/  IMAD R23, R8, R21, RZ ;  /* 0x0000001508177224 */ /* 0x000fe400078e02ff */
[----:B------:R-:W-:-:S04]  /*1620*/  IMAD.MOV.U32 R8, RZ, RZ, RZ ;  /* 0x000000ffff087224 */ /* 0x000fc800078e00ff */
[----:B------:R-:W-:Y:S01]  /*1630*/  IMAD.HI.U32 R8, R9, R23, R8 ;  /* 0x0000001709087227 */ /* 0x000fe200078e0008 */
[----:B------:R-:W-:Y:S02]  /*1640*/  MOV R9, R22 ;  /* 0x0000001600097202 */ /* 0x000fe40000000f00 */
[----:B------:R-:W-:Y:S01]  /*1650*/  IABS R13, R16 ;  /* 0x00000010000d7213 */ /* 0x000fe20000000000 */
[----:B------:R-:W-:Y:S02]  /*1660*/  IMAD.MOV R18, RZ, RZ, -R24 ;  /* 0x000000ffff127224 */ /* 0x000fe400078e0a18 */
[----:B-1----:R-:W-:Y:S01]  /*1670*/  IMAD.HI.U32 R11, R8, R9, RZ ;  /* 0x00000009080b7227 */ /* 0x002fe200078e00ff */
[----:B------:R-:W0:Y:S03]  /*1680*/  I2F.RP R15, R13 ;  /* 0x0000000d000f7306 */ /* 0x000e260000209400 */
[----:B------:R-:W-:-:S05]  /*1690*/  IMAD R8, R11, R18, R9 ;  /* 0x000000120b087224 */ /* 0x000fca00078e0209 */
[----:B------:R-:W-:Y:S01]  /*16a0*/  ISETP.GT.U32.AND P2, PT, R21, R8, PT ;  /* 0x000000081500720c */ /* 0x000fe20003f44070 */
[----:B0-----:R-:W0:-:S12]  /*16b0*/  MUFU.RCP R15, R15 ;  /* 0x0000000f000f7308 */ /* 0x001e180000001000 */
[----:B------:R-:W-:-:S05]  /*16c0*/  @!P2 IMAD.IADD R8, R8, 0x1, -R21 ;  /* 0x000000010808a824 */ /* 0x000fca00078e0a15 */
[----:B------:R-:W-:Y:S02]  /*16d0*/  ISETP.GE.U32.AND P0, PT, R8, R21, PT ;  /* 0x000000150800720c */ /* 0x000fe40003f06070 */
[----:B------:R-:W-:Y:S01]  /*16e0*/  LOP3.LUT R8, R5, R20, RZ, 0x3c, !PT ;  /* 0x0000001405087212 */ /* 0x000fe200078e3cff */
[----:B------:R-:W-:Y:S01]  /*16f0*/  @!P2 VIADD R11, R11, 0x1 ;  /* 0x000000010b0ba836 */ /* 0x000fe20000000000 */
[----:B------:R-:W-:Y:S02]  /*1700*/  ISETP.NE.AND P2, PT, R20, RZ, PT ;  /* 0x000000ff1400720c */ /* 0x000fe40003f45270 */
[----:B------:R-:W-:Y:S02]  /*1710*/  ISETP.GE.AND P1, PT, R8, RZ, PT ;  /* 0x000000ff0800720c */ /* 0x000fe40003f26270 */
[----:B0-----:R-:W-:-:S04]  /*1720*/  IADD3 R8, PT, PT, R15, 0xffffffe, RZ ;  /* 0x0ffffffe0f087810 */ /* 0x001fc80007ffe0ff */
[----:B------:R0:W1:Y:S01]  /*1730*/  F2I.FTZ.U32.TRUNC.NTZ R9, R8 ;  /* 0x0000000800097305 */ /* 0x000062000021f000 */
[----:B------:R-:W-:-:S06]  /*1740*/  @P0 VIADD R11, R11, 0x1 ;  /* 0x000000010b0b0836 */ /* 0x000fcc0000000000 */
[----:B------:R-:W-:Y:S02]  /*1750*/  @!P1 IADD3 R11, PT, PT, -R11, RZ, RZ ;  /* 0x000000ff0b0b9210 */ /* 0x000fe40007ffe1ff */
[----:B------:R-:W-:Y:S01]  /*1760*/  @!P2 LOP3.LUT R11, RZ, R20, RZ, 0x33, !PT ;  /* 0x00000014ff0ba212 */ /* 0x000fe200078e33ff */
[----:B0-----:R-:W-:-:S04]  /*1770*/  HFMA2 R8, -RZ, RZ, 0, 0 ;  /* 0x00000000ff087431 */ /* 0x001fc800000001ff */
[----:B------:R-:W-:Y:S02]  /*1780*/  IMAD.MOV R15, RZ, RZ, -R11 ;  /* 0x000000ffff0f7224 */ /* 0x000fe400078e0a0b */
[----:B-1----:R-:W-:Y:S02]  /*1790*/  IMAD.MOV R18, RZ, RZ, -R9 ;  /* 0x000000ffff127224 */ /* 0x002fe400078e0a09 */
[----:B------:R-:W-:Y:S01]  /*17a0*/  IMAD R15, R20, R15, R5 ;  /* 0x0000000f140f7224 */ /* 0x000fe200078e0205 */
[----:B------:R-:W-:Y:S01]  /*17b0*/  IABS R19, R16 ;  /* 0x0000001000137213 */ /* 0x000fe20000000000 */
[----:B------:R-:W-:-:S03]  /*17c0*/  IMAD R5, R18, R13, RZ ;  /* 0x0000000d12057224 */ /* 0x000fc600078e02ff */
[----:B------:R-:W-:Y:S01]  /*17d0*/  IABS R18, R15 ;  /* 0x0000000f00127213 */ /* 0x000fe20000000000 */
[----:B------:R-:W-:-:S04]  /*17e0*/  IMAD.HI.U32 R8, R9, R5, R8 ;  /* 0x0000000509087227 */ /* 0x000fc800078e0008 */
[----:B------:R-:W-:Y:S02]  /*17f0*/  IMAD.MOV R19, RZ, RZ, -R19 ;  /* 0x000000ffff137224 */ /* 0x000fe400078e0a13 */
[----:B------:R-:W-:-:S03]  /*1800*/  IMAD.MOV.U32 R9, RZ, RZ, R18 ;  /* 0x000000ffff097224 */ /* 0x000fc600078e0012 */
[----:B------:R-:W-:Y:S01]  /*1810*/  MOV R18, R19 ;  /* 0x0000001300127202 */ /* 0x000fe20000000f00 */
[----:B------:R-:W-:Y:S01]  /*1820*/  IMAD.HI.U32 R8, R8, R9, RZ ;  /* 0x0000000908087227 */ /* 0x000fe200078e00ff */
[----:B------:R-:W-:-:S03]  /*1830*/  IABS R5, R7 ;  /* 0x0000000700057213 */ /* 0x000fc60000000000 */
        /* <DEDUP_REMOVED lines=13> */
[----:B------:R-:W0:Y:S04]  /*1910*/  F2I.FTZ.U32.TRUNC.NTZ R9, R9 ;  /* 0x0000000900097305 */ /* 0x000e28000021f000 */
[----:B------:R-:W-:Y:S02]  /*1920*/  @!P1 IADD3 R13, PT, PT, -R13, RZ, RZ ;  /* 0x000000ff0d0d9210 */ /* 0x000fe40007ffe1ff */
[----:B------:R-:W-:-:S05]  /*1930*/  @!P2 LOP3.LUT R13, RZ, R16, RZ, 0x33, !PT ;  /* 0x00000010ff0da212 */ /* 0x000fca00078e33ff */
[----:B------:R-:W-:-:S04]  /*1940*/  IMAD.MOV R8, RZ, RZ, -R13 ;  /* 0x000000ffff087224 */ /* 0x000fc800078e0a0d */
[----:B------:R-:W-:Y:S02]  /*1950*/  IMAD R16, R16, R8, R15 ;  /* 0x0000000810107224 */ /* 0x000fe400078e020f */
[----:B------:R-:W-:Y:S02]  /*1960*/  HFMA2 R8, -RZ, RZ, 0, 0 ;  /* 0x00000000ff087431 */ /* 0x000fe400000001ff */
[----:B0-----:R-:W-:Y:S01]  /*1970*/  IMAD.MOV R18, RZ, RZ, -R9 ;  /* 0x000000ffff127224 */ /* 0x001fe200078e0a09 */
[----:B------:R-:W-:-:S03]  /*1980*/  IABS R19, R7 ;  /* 0x0000000700137213 */ /* 0x000fc60000000000 */
[----:B------:R-:W-:Y:S01]  /*1990*/  IMAD R15, R18, R5, RZ ;  /* 0x00000005120f7224 */ /* 0x000fe200078e02ff */
[----:B------:R-:W-:Y:S01]  /*19a0*/  IABS R18, R16 ;  /* 0x0000001000127213 */ /* 0x000fe20000000000 */
[----:B------:R-:W-:Y:S02]  /*19b0*/  IMAD.MOV R19, RZ, RZ, -R19 ;  /* 0x000000ffff137224 */ /* 0x000fe400078e0a13 */
[----:B------:R-:W-:-:S04]  /*19c0*/  IMAD.HI.U32 R8, R9, R15, R8 ;  /* 0x0000000f09087227 */ /* 0x000fc800078e0008 */
[----:B------:R-:W-:Y:S01]  /*19d0*/  IMAD.MOV.U32 R9, RZ, RZ, R18 ;  /* 0x000000ffff097224 */ /* 0x000fe200078e0012 */
[----:B------:R-:W-:-:S03]  /*19e0*/  MOV R18, R19 ;  /* 0x0000001300127202 */ /* 0x000fc60000000f00 */
[----:B------:R-:W-:Y:S01]  /*19f0*/  IMAD.HI.U32 R8, R8, R9, RZ ;  /* 0x0000000908087227 */ /* 0x000fe200078e00ff */
[----:B------:R-:W-:-:S03]  /*1a00*/  IABS R15, R2 ;  /* 0x00000002000f7213 */ /* 0x000fc60000000000 */
[----:B------:R-:W-:Y:S01]  /*1a10*/  IMAD R18, R8, R18, R9 ;  /* 0x0000001208127224 */ /* 0x000fe200078e0209 */
[----:B------:R-:W0:Y:S04]  /*1a20*/  I2F.RP R19, R15 ;  /* 0x0000000f00137306 */ /* 0x000e280000209400 */
[----:B------:R-:W-:-:S04]  /*1a30*/  ISETP.GT.U32.AND P2, PT, R5, R18, PT ;  /* 0x000000120500720c */ /* 0x000fc80003f44070 */
[----:B0-----:R-:W0:Y:S09]  /*1a40*/  MUFU.RCP R19, R19 ;  /* 0x0000001300137308 */ /* 0x001e320000001000 */
[----:B------:R-:W-:-:S05]  /*1a50*/  @!P2 IMAD.IADD R18, R18, 0x1, -R5 ;  /* 0x000000011212a824 */ /* 0x000fca00078e0a05 */
[----:B------:R-:W-:Y:S02]  /*1a60*/  ISETP.GE.U32.AND P0, PT, R18, R5, PT ;  /* 0x000000051200720c */ /* 0x000fe40003f06070 */
[----:B------:R-:W-:Y:S02]  /*1a70*/  LOP3.LUT R5, R16, R7, RZ, 0x3c, !PT ;  /* 0x0000000710057212 */ /* 0x000fe400078e3cff */
[----:B------:R-:W-:Y:S02]  /*1a80*/  @!P2 IADD3 R8, PT, PT, R8, 0x1, RZ ;  /* 0x000000010808a810 */ /* 0x000fe40007ffe0ff */
[----:B------:R-:W-:Y:S02]  /*1a90*/  ISETP.GE.AND P1, PT, R5, RZ, PT ;  /* 0x000000ff0500720c */ /* 0x000fe40003f26270 */
[----:B------:R-:W-:Y:S01]  /*1aa0*/  ISETP.NE.AND P2, PT, R7, RZ, PT ;  /* 0x000000ff0700720c */ /* 0x000fe20003f45270 */
[----:B0-----:R-:W-:-:S04]  /*1ab0*/  VIADD R9, R19, 0xffffffe ;  /* 0x0ffffffe13097836 */ /* 0x001fc80000000000 */
[----:B------:R-:W-:Y:S02]  /*1ac0*/  @P0 VIADD R8, R8, 0x1 ;  /* 0x0000000108080836 */ /* 0x000fe40000000000 */
[----:B------:R-:W0:Y:S02]  /*1ad0*/  F2I.FTZ.U32.TRUNC.NTZ R9, R9 ;  /* 0x0000000900097305 */ /* 0x000e24000021f000 */
[----:B------:R-:W-:-:S05]  /*1ae0*/  IMAD.MOV.U32 R5, RZ, RZ, R8 ;  /* 0x000000ffff057224 */ /* 0x000fca00078e0008 */
[----:B------:R-:W-:Y:S02]  /*1af0*/  @!P1 IADD3 R5, PT, PT, -R5, RZ, RZ ;  /* 0x000000ff05059210 */ /* 0x000fe40007ffe1ff */
[----:B------:R-:W-:-:S05]  /*1b00*/  @!P2 LOP3.LUT R5, RZ, R7, RZ, 0x33, !PT ;  /* 0x00000007ff05a212 */ /* 0x000fca00078e33ff */
[----:B------:R-:W-:Y:S02]  /*1b10*/  IMAD.MOV R8, RZ, RZ, -R5 ;  /* 0x000000ffff087224 */ /* 0x000fe400078e0a05 */
[----:B0-----:R-:W-:Y:S02]  /*1b20*/  IMAD.MOV R18, RZ, RZ, -R9 ;  /* 0x000000ffff127224 */ /* 0x001fe400078e0a09 */
[----:B------:R-:W-:Y:S02]  /*1b30*/  IMAD R7, R7, R8, R16 ;  /* 0x0000000807077224 */ /* 0x000fe400078e0210 */
[----:B------:R-:W-:Y:S02]  /*1b40*/  HFMA2 R8, -RZ, RZ, 0, 0 ;  /* 0x00000000ff087431 */ /* 0x000fe400000001ff */
[----:B------:R-:W-:Y:S01]  /*1b50*/  IMAD R19, R18, R15, RZ ;  /* 0x0000000f12137224 */ /* 0x000fe200078e02ff */
[----:B------:R-:W-:Y:S02]  /*1b60*/  IABS R18, R2 ;  /* 0x0000000200127213 */ /* 0x000fe40000000000 */
[----:B------:R-:W-:-:S03]  /*1b70*/  IABS R16, R7 ;  /* 0x0000000700107213 */ /* 0x000fc60000000000 */
[----:B------:R-:W-:Y:S02]  /*1b80*/  IMAD.MOV R18, RZ, RZ, -R18 ;  /* 0x000000ffff127224 */ /* 0x000fe400078e0a12 */
[----:B------:R-:W-:-:S04]  /*1b90*/  IMAD.HI.U32 R8, R9, R19, R8 ;  /* 0x0000001309087227 */ /* 0x000fc800078e0008 */
[----:B------:R-:W-:Y:S01]  /*1ba0*/  IMAD.MOV.U32 R9, RZ, RZ, R16 ;  /* 0x000000ffff097224 */ /* 0x000fe200078e0010 */
[----:B------:R-:W-:-:S03]  /*1bb0*/  MOV R16, R18 ;  /* 0x0000001200107202 */ /* 0x000fc60000000f00 */
[----:B------:R-:W-:-:S04]  /*1bc0*/  IMAD.HI.U32 R8, R8, R9, RZ ;  /* 0x0000000908087227 */ /* 0x000fc800078e00ff */
[----:B------:R-:W-:-:S05]  /*1bd0*/  IMAD R16, R8, R16, R9 ;  /* 0x0000001008107224 */ /* 0x000fca00078e0209 */
[----:B------:R-:W-:Y:S02]  /*1be0*/  ISETP.GT.U32.AND P2, PT, R15, R16, PT ;  /* 0x000000100f00720c */ /* 0x000fe40003f44070 */
[----:B------:R-:W-:-:S11]  /*1bf0*/  LOP3.LUT R9, R7, R2, RZ, 0x3c, !PT ;  /* 0x0000000207097212 */ /* 0x000fd600078e3cff */
[----:B------:R-:W-:-:S05]  /*1c00*/  @!P2 IMAD.IADD R16, R16, 0x1, -R15 ;  /* 0x000000011010a824 */ /* 0x000fca00078e0a0f */
[----:B------:R-:W-:Y:S01]  /*1c10*/  ISETP.GE.U32.AND P0, PT, R16, R15, PT ;  /* 0x0000000f1000720c */ /* 0x000fe20003f06070 */
[----:B------:R-:W-:Y:S01]  /*1c20*/  @!P2 VIADD R8, R8, 0x1 ;  /* 0x000000010808a836 */ /* 0x000fe20000000000 */
[----:B------:R-:W-:Y:S02]  /*1c30*/  ISETP.GE.AND P1, PT, R9, RZ, PT ;  /* 0x000000ff0900720c */ /* 0x000fe40003f26270 */
[----:B------:R-:W-:Y:S01]  /*1c40*/  ISETP.NE.AND P2, PT, R2, RZ, PT ;  /* 0x000000ff0200720c */ /* 0x000fe20003f45270 */
[----:B--2---:R-:W-:-:S08]  /*1c50*/  IMAD R17, R11, R17, R6 ;  /* 0x000000110b117224 */ /* 0x004fd000078e0206 */
[----:B------:R-:W-:Y:S01]  /*1c60*/  @P0 IADD3 R8, PT, PT, R8, 0x1, RZ ;  /* 0x0000000108080810 */ /* 0x000fe20007ffe0ff */
[----:B----4-:R-:W-:-:S04]  /*1c70*/  IMAD R12, R13, R12, R17 ;  /* 0x0000000c0d0c7224 */ /* 0x010fc800078e0211 */
[----:B------:R-:W-:Y:S01]  /*1c80*/  @!P1 IMAD.MOV R8, RZ, RZ, -R8 ;  /* 0x000000ffff089224 */ /* 0x000fe200078e0a08 */
[----:B------:R-:W-:Y:S01]  /*1c90*/  @!P2 LOP3.LUT R8, RZ, R2, RZ, 0x33, !PT ;  /* 0x00000002ff08a212 */ /* 0x000fe200078e33ff */
[----:B-----5:R-:W-:-:S04]  /*1ca0*/  IMAD R9, R5, R14, R12 ;  /* 0x0000000e05097224 */ /* 0x020fc800078e020c */
[----:B------:R-:W-:Y:S01]  /*1cb0*/  IMAD.MOV R5, RZ, RZ, -R8 ;  /* 0x000000ffff057224 */ /* 0x000fe200078e0a08 */
[----:B------:R-:W-:Y:S01]  /*1cc0*/  IADD3 R4, PT, PT, R4, 0x4, RZ ;  /* 0x0000000404047810 */ /* 0x000fe20007ffe0ff */
[----:B------:R-:W-:Y:S02]  /*1cd0*/  IMAD R6, R8, R10, R9 ;  /* 0x0000000a08067224 */ /* 0x000fe400078e0209 */
[----:B------:R-:W-:-:S07]  /*1ce0*/  IMAD R5, R2, R5, R7 ;  /* 0x0000000502057224 */ /* 0x000fce00078e0207 */
.L_x_283:
[----:B------:R-:W-:Y:S05]  /*1cf0*/  BRA.U !UP1, `(.L_x_282) ;  /* 0x0000000509e47547 */ /* 0x000fea000b800000 */
[----:B------:R-:W0:Y:S01]  /*1d00*/  LDCU UR6, c[0x0][0x398] ;  /* 0x00007300ff0677ac */ /* 0x000e220008000800 */
[----:B------:R-:W-:Y:S02]  /*1d10*/  UISETP.NE.AND UP0, UPT, UR11, 0x1, UPT ;  /* 0x000000010b00788c */ /* 0x000fe4000bf05270 */
[----:B0-----:R-:W-:-:S07]  /*1d20*/  ULOP3.LUT UP1, URZ, UR6, 0x1, URZ, 0xc0, !UPT ;  /* 0x0000000106ff7892 */ /* 0x001fce000f82c0ff */
[----:B------:R-:W-:Y:S05]  /*1d30*/  BRA.U !UP0, `(.L_x_284) ;  /* 0x0000000508347547 */ /* 0x000fea000b800000 */
[----:B------:R-:W0:Y:S01]  /*1d40*/  LDC.64 R18, c[0x0][0x390] ;  /* 0x0000e400ff127b82 */ /* 0x000e220000000a00 */
[----:B------:R-:W-:Y:S01]  /*1d50*/  IADD3 R2, P0, PT, R4, UR13, RZ ;  /* 0x0000000d04027c10 */ /* 0x000fe2000ff1e0ff */
[----:B------:R-:W1:Y:S04]  /*1d60*/  LDCU UR5, c[0x0][0x398] ;  /* 0x00007300ff0577ac */ /* 0x000e680008000800 */
[----:B------:R-:W-:Y:S02]  /*1d70*/  IMAD.X R7, RZ, RZ, UR16, P0 ;  /* 0x00000010ff077e24 */ /* 0x000fe400080e06ff */
[----:B------:R-:W2:Y:S01]  /*1d80*/  LDC.64 R16, c[0x0][0x390] ;  /* 0x0000e400ff107b82 */ /* 0x000ea20000000a00 */
[----:B0-----:R-:W-:-:S04]  /*1d90*/  LEA R10, P0, R2, R18, 0x2 ;  /* 0x00000012020a7211 */ /* 0x001fc800078010ff */
[----:B------:R-:W-:-:S05]  /*1da0*/  LEA.HI.X R11, R2, R19, R7, 0x2, P0 ;  /* 0x00000013020b7211 */ /* 0x000fca00000f1407 */
[----:B------:R-:W2:Y:S04]  /*1db0*/  LDG.E R15, desc[UR14][R10.64] ;  /* 0x0000000e0a0f7981 */ /* 0x000ea8000c1e1900 */
[----:B------:R-:W3:Y:S01]  /*1dc0*/  LDG.E R13, desc[UR14][R10.64+0x4] ;  /* 0x0000040e0a0d7981 */ /* 0x000ee2000c1e1900 */
[----:B-1----:R-:W-:-:S05]  /*1dd0*/  IADD3 R2, P0, PT, R4, UR5, RZ ;  /* 0x0000000504027c10 */ /* 0x002fca000ff1e0ff */
[----:B------:R-:W-:Y:S01]  /*1de0*/  IMAD.X R7, RZ, RZ, UR4, P0 ;  /* 0x00000004ff077e24 */ /* 0x000fe200080e06ff */
[----:B------:R-:W-:-:S04]  /*1df0*/  LEA R18, P0, R2, R18, 0x2 ;  /* 0x0000001202127211 */ /* 0x000fc800078010ff */
[----:B------:R-:W-:-:S05]  /*1e00*/  LEA.HI.X R19, R2, R19, R7, 0x2, P0 ;  /* 0x0000001302137211 */ /* 0x000fca00000f1407 */
[----:B------:R-:W4:Y:S04]  /*1e10*/  LDG.E R2, desc[UR14][R18.64] ;  /* 0x0000000e12027981 */ /* 0x000f28000c1e1900 */
[----:B------:R-:W5:Y:S01]  /*1e20*/  LDG.E R7, desc[UR14][R18.64+0x4] ;  /* 0x0000040e12077981 */ /* 0x000f62000c1e1900 */
[----:B--2---:R-:W-:-:S04]  /*1e30*/  IMAD.WIDE R14, R15, 0x4, R16 ;  /* 0x000000040f0e7825 */ /* 0x004fc800078e0210 */
[----:B---3--:R-:W-:Y:S01]  /*1e40*/  IMAD.WIDE R16, R13, 0x4, R16 ;  /* 0x000000040d107825 */ /* 0x008fe200078e0210 */
[----:B------:R0:W2:Y:S04]  /*1e50*/  LDG.E R9, desc[UR14][R14.64] ;  /* 0x0000000e0e097981 */ /* 0x0000a8000c1e1900 */
[----:B------:R1:W3:Y:S01]  /*1e60*/  LDG.E R8, desc[UR14][R16.64] ;  /* 0x0000000e10087981 */ /* 0x0002e2000c1e1900 */
[----:B------:R-:W-:Y:S01]  /*1e70*/  VIADD R4, R4, 0x2 ;  /* 0x0000000204047836 */ /* 0x000fe20000000000 */
[----:B0-----:R-:W-:Y:S02]  /*1e80*/  IABS R14, R5 ;  /* 0x00000005000e7213 */ /* 0x001fe40000000000 */
[-C--:B----4-:R-:W-:Y:S02]  /*1e90*/  IABS R13, R2.reuse ;  /* 0x00000002000d7213 */ /* 0x090fe40000000000 */
[----:B-1----:R-:W-:-:S02]  /*1ea0*/  IABS R16, R2 ;  /* 0x0000000200107213 */ /* 0x002fc40000000000 */
[----:B------:R-:W0:Y:S03]  /*1eb0*/  I2F.RP R12, R13 ;  /* 0x0000000d000c7306 */ /* 0x000e260000209400 */
[----:B------:R-:W-:-:S05]  /*1ec0*/  IMAD.MOV R17, RZ, RZ, -R16 ;  /* 0x000000ffff117224 */ /* 0x000fca00078e0a10 */
[----:B0-----:R-:W0:Y:S02]  /*1ed0*/  MUFU.RCP R12, R12 ;  /* 0x0000000c000c7308 */ /* 0x001e240000001000 */
[----:B0-----:R-:W-:Y:S02]  /*1ee0*/  IADD3 R10, PT, PT, R12, 0xffffffe, RZ ;  /* 0x0ffffffe0c0a7810 */ /* 0x001fe40007ffe0ff */
[----:B-----5:R-:W-:-:S04]  /*1ef0*/  IABS R12, R7 ;  /* 0x00000007000c7213 */ /* 0x020fc80000000000 */
[----:B------:R0:W1:Y:S02]  /*1f00*/  F2I.FTZ.U32.TRUNC.NTZ R11, R10 ;  /* 0x0000000a000b7305 */ /* 0x000064000021f000 */
[----:B0-----:R-:W-:Y:S02]  /*1f10*/  HFMA2 R10, -RZ, RZ, 0, 0 ;  /* 0x00000000ff0a7431 */ /* 0x001fe400000001ff */
[----:B-1----:R-:W-:-:S04]  /*1f20*/  IMAD.MOV R18, RZ, RZ, -R11 ;  /* 0x000000ffff127224 */ /* 0x002fc800078e0a0b */
[----:B------:R-:W-:-:S04]  /*1f30*/  IMAD R15, R18, R13, RZ ;  /* 0x0000000d120f7224 */ /* 0x000fc800078e02ff */
[----:B------:R-:W-:Y:S02]  /*1f40*/  IMAD.HI.U32 R11, R11, R15, R10 ;  /* 0x0000000f0b0b7227 */ /* 0x000fe400078e000a */
[----:B------:R-:W0:Y:S04]  /*1f50*/  I2F.RP R15, R12 ;  /* 0x0000000c000f7306 */ /* 0x000e280000209400 */
[----:B------:R-:W-:Y:S01]  /*1f60*/  IMAD.HI.U32 R10, R11, R14, RZ ;  /* 0x0000000e0b0a7227 */ /* 0x000fe200078e00ff */
[----:B------:R-:W-:-:S03]  /*1f70*/  LOP3.LUT R11, R5, R2, RZ, 0x3c, !PT ;  /* 0x00000002050b7212 */ /* 0x000fc600078e3cff */
[----:B------:R-:W-:Y:S01]  /*1f80*/  IMAD R14, R10, R17, R14 ;  /* 0x000000110a0e7224 */ /* 0x000fe200078e020e */
[----:B------:R-:W-:-:S04]  /*1f90*/  ISETP.GE.AND P1, PT, R11, RZ, PT ;  /* 0x000000ff0b00720c */ /* 0x000fc80003f26270 */
[----:B------:R-:W-:Y:S01]  /*1fa0*/  ISETP.GT.U32.AND P2, PT, R13, R14, PT ;  /* 0x0000000e0d00720c */ /* 0x000fe20003f44070 */
[----:B0-----:R-:W0:-:S12]  /*1fb0*/  MUFU.RCP R15, R15 ;  /* 0x0000000f000f7308 */ /* 0x001e180000001000 */
[-C--:B------:R-:W-:Y:S02]  /*1fc0*/  @!P2 IADD3 R14, PT, PT, R14, -R13.reuse, RZ ;  /* 0x8000000d0e0ea210 */ /* 0x080fe40007ffe0ff */
[----:B------:R-:W-:Y:S02]  /*1fd0*/  @!P2 IADD3 R10, PT, PT, R10, 0x1, RZ ;  /* 0x000000010a0aa810 */ /* 0x000fe40007ffe0ff */
[----:B------:R-:W-:Y:S02]  /*1fe0*/  ISETP.GE.U32.AND P0, PT, R14, R13, PT ;  /* 0x0000000d0e00720c */ /* 0x000fe40003f06070 */
[----:B------:R-:W-:Y:S01]  /*1ff0*/  ISETP.NE.AND P2, PT, R2, RZ, PT ;  /* 0x000000ff0200720c */ /* 0x000fe20003f45270 */
[----:B0-----:R-:W-:-:S06]  /*2000*/  VIADD R11, R15, 0xffffffe ;  /* 0x0ffffffe0f0b7836 */ /* 0x001fcc0000000000 */
[----:B------:R-:W0:Y:S04]  /*2010*/  F2I.FTZ.U32.TRUNC.NTZ R11, R11 ;  /* 0x0000000b000b7305 */ /* 0x000e28000021f000 */
[----:B------:R-:W-:-:S05]  /*2020*/  @P0 VIADD R10, R10, 0x1 ;  /* 0x000000010a0a0836 */ /* 0x000fca0000000000 */
[----:B------:R-:W-:-:S05]  /*2030*/  MOV R13, R10 ;  /* 0x0000000a000d7202 */ /* 0x000fca0000000f00 */
[----:B------:R-:W-:Y:S01]  /*2040*/  @!P1 IMAD.MOV R13, RZ, RZ, -R13 ;  /* 0x000000ffff0d9224 */ /* 0x000fe200078e0a0d */
[----:B------:R-:W-:Y:S02]  /*2050*/  @!P2 LOP3.LUT R13, RZ, R2, RZ, 0x33, !PT ;  /* 0x00000002ff0da212 */ /* 0x000fe400078e33ff */
[----:B0-----:R-:W-:-:S03]  /*2060*/  IADD3 R15, PT, PT, RZ, -R11, RZ ;  /* 0x8000000bff0f7210 */ /* 0x001fc60007ffe0ff */
[----:B------:R-:W-:-:S04]  /*2070*/  IMAD.MOV R10, RZ, RZ, -R13 ;  /* 0x000000ffff0a7224 */ /* 0x000fc800078e0a0d */
[----:B------:R-:W-:Y:S02]  /*2080*/  IMAD R14, R2, R10, R5 ;  /* 0x0000000a020e7224 */ /* 0x000fe400078e0205 */
[----:B------:R-:W-:Y:S02]  /*2090*/  HFMA2 R10, -RZ, RZ, 0, 0 ;  /* 0x00000000ff0a7431 */ /* 0x000fe400000001ff */
[----:B------:R-:W-:Y:S01]  /*20a0*/  IMAD R5, R15, R12, RZ ;  /* 0x0000000c0f057224 */ /* 0x000fe200078e02ff */
[----:B------:R-:W-:Y:S02]  /*20b0*/  IABS R15, R7 ;  /* 0x00000007000f7213 */ /* 0x000fe40000000000 */
[----:B------:R-:W-:-:S03]  /*20c0*/  IABS R2, R14 ;  /* 0x0000000e00027213 */ /* 0x000fc60000000000 */
[----:B------:R-:W-:Y:S02]  /*20d0*/  IMAD.MOV R15, RZ, RZ, -R15 ;  /* 0x000000ffff0f7224 */ /* 0x000fe400078e0a0f */
[----:B------:R-:W-:Y:S01]  /*20e0*/  IMAD.HI.U32 R10, R11, R5, R10 ;  /* 0x000000050b0a7227 */ /* 0x000fe200078e000a */
[----:B------:R-:W-:-:S03]  /*20f0*/  MOV R5, R2 ;  /* 0x0000000200057202 */ /* 0x000fc60000000f00 */
[----:B------:R-:W-:Y:S02]  /*2100*/  IMAD.MOV.U32 R2, RZ, RZ, R15 ;  /* 0x000000ffff027224 */ /* 0x000fe400078e000f */
[----:B------:R-:W-:-:S04]  /*2110*/  IMAD.HI.U32 R10, R10, R5, RZ ;  /* 0x000000050a0a7227 */ /* 0x000fc800078e00ff */
[----:B------:R-:W-:Y:S01]  /*2120*/  IMAD R5, R10, R2, R5 ;  /* 0x000000020a057224 */ /* 0x000fe200078e0205 */
[----:B------:R-:W-:-:S04]  /*2130*/  LOP3.LUT R2, R14, R7, RZ, 0x3c, !PT ;  /* 0x000000070e027212 */ /* 0x000fc800078e3cff */
[----:B------:R-:W-:Y:S02]  /*2140*/  ISETP.GT.U32.AND P2, PT, R12, R5, PT ;  /* 0x000000050c00720c */ /* 0x000fe40003f44070 */
[----:B------:R-:W-:-:S11]  /*2150*/  ISETP.GE.AND P1, PT, R2, RZ, PT ;  /* 0x000000ff0200720c */ /* 0x000fd60003f26270 */
[-C--:B------:R-:W-:Y:S01]  /*2160*/  @!P2 IADD3 R5, PT, PT, R5, -R12.reuse, RZ ;  /* 0x8000000c0505a210 */ /* 0x080fe20007ffe0ff */
[----:B------:R-:W-:Y:S01]  /*2170*/  @!P2 VIADD R10, R10, 0x1 ;  /* 0x000000010a0aa836 */ /* 0x000fe20000000000 */
[----:B------:R-:W-:Y:S02]  /*2180*/  ISETP.NE.AND P2, PT, R7, RZ, PT ;  /* 0x000000ff0700720c */ /* 0x000fe40003f45270 */
[----:B------:R-:W-:-:S13]  /*2190*/  ISETP.GE.U32.AND P0, PT, R5, R12, PT ;  /* 0x0000000c0500720c */ /* 0x000fda0003f06070 */
[----:B------:R-:W-:-:S05]  /*21a0*/  @P0 IADD3 R10, PT, PT, R10, 0x1, RZ ;  /* 0x000000010a0a0810 */ /* 0x000fca0007ffe0ff */
[----:B------:R-:W-:Y:S01]  /*21b0*/  @!P1 IMAD.MOV R10, RZ, RZ, -R10 ;  /* 0x000000ffff0a9224 */ /* 0x000fe200078e0a0a */
[----:B------:R-:W-:-:S04]  /*21c0*/  @!P2 LOP3.LUT R10, RZ, R7, RZ, 0x33, !PT ;  /* 0x00000007ff0aa212 */ /* 0x000fc800078e33ff */
[----:B------:R-:W-:-:S05]  /*21d0*/  IADD3 R2, PT, PT, -R10, RZ, RZ ;  /* 0x000000ff0a027210 */ /* 0x000fca0007ffe1ff */
[----:B------:R-:W-:Y:S02]  /*21e0*/  IMAD R5, R7, R2, R14 ;  /* 0x0000000207057224 */ /* 0x000fe400078e020e */
[----:B--2---:R-:W-:-:S04]  /*21f0*/  IMAD R9, R13, R9, R6 ;  /* 0x000000090d097224 */ /* 0x004fc800078e0206 */
[----:B---3--:R-:W-:-:S07]  /*2200*/  IMAD R6, R10, R8, R9 ;  /* 0x000000080a067224 */ /* 0x008fce00078e0209 */
.L_x_284:
[----:B------:R-:W-:Y:S05]  /*2210*/  BRA.U !UP1, `(.L_x_282) ;  /* 0x00000001099c7547 */ /* 0x000fea000b800000 */
[----:B------:R-:W0:Y:S01]  /*2220*/  LDC.64 R10, c[0x0][0x390] ;  /* 0x0000e400ff0a7b82 */ /* 0x000e220000000a00 */
[----:B------:R-:W-:-:S04]  /*2230*/  IADD3 R2, P0, PT, R4, UR13, RZ ;  /* 0x0000000d04027c10 */ /* 0x000fc8000ff1e0ff */
[----:B------:R-:W-:-:S03]  /*2240*/  IADD3.X R7, PT, PT, RZ, UR16, RZ, P0, !PT ;  /* 0x00000010ff077c10 */ /* 0x000fc600087fe4ff */
[----:B------:R-:W1:Y:S01]  /*2250*/  LDC.64 R8, c[0x0][0x390] ;  /* 0x0000e400ff087b82 */ /* 0x000e620000000a00 */
[----:B0-----:R-:W-:-:S04]  /*2260*/  LEA R12, P0, R2, R10, 0x2 ;  /* 0x0000000a020c7211 */ /* 0x001fc800078010ff */
[----:B------:R-:W-:-:S06]  /*2270*/  LEA.HI.X R13, R2, R11, R7, 0x2, P0 ;  /* 0x0000000b020d7211 */ /* 0x000fcc00000f1407 */
[----:B------:R-:W1:Y:S01]  /*2280*/  LDG.E R13, desc[UR14][R12.64] ;  /* 0x0000000e0c0d7981 */ /* 0x000e62000c1e1900 */
[----:B------:R-:W-:-:S05]  /*2290*/  IADD3 R4, P0, PT, R4, UR6, RZ ;  /* 0x0000000604047c10 */ /* 0x000fca000ff1e0ff */
[----:B------:R-:W-:Y:S01]  /*22a0*/  IMAD.X R2, RZ, RZ, UR4, P0 ;  /* 0x00000004ff027e24 */ /* 0x000fe200080e06ff */
[----:B------:R-:W-:-:S04]  /*22b0*/  LEA R10, P0, R4, R10, 0x2 ;  /* 0x0000000a040a7211 */ /* 0x000fc800078010ff */
[----:B------:R-:W-:-:S05]  /*22c0*/  LEA.HI.X R11, R4, R11, R2, 0x2, P0 ;  /* 0x0000000b040b7211 */ /* 0x000fca00000f1402 */
[----:B------:R-:W2:Y:S01]  /*22d0*/  LDG.E R2, desc[UR14][R10.64] ;  /* 0x0000000e0a027981 */ /* 0x000ea2000c1e1900 */
[----:B-1----:R-:W-:-:S06]  /*22e0*/  IMAD.WIDE R8, R13, 0x4, R8 ;  /* 0x000000040d087825 */ /* 0x002fcc00078e0208 */
[----:B------:R0:W3:Y:S01]  /*22f0*/  LDG.E R8, desc[UR14][R8.64] ;  /* 0x0000000e08087981 */ /* 0x0000e2000c1e1900 */
[-C--:B--2---:R-:W-:Y:S02]  /*2300*/  IABS R7, R2.reuse ;  /* 0x0000000200077213 */ /* 0x084fe40000000000 */
[----:B0-----:R-:W-:Y:S02]  /*2310*/  IABS R9, R2 ;  /* 0x0000000200097213 */ /* 0x001fe40000000000 */
[----:B------:R-:W0:Y:S08]  /*2320*/  I2F.RP R4, R7 ;  /* 0x0000000700047306 */ /* 0x000e300000209400 */
[----:B0-----:R-:W0:Y:S02]  /*2330*/  MUFU.RCP R4, R4 ;  /* 0x0000000400047308 */ /* 0x001e240000001000 */
[----:B0-----:R-:W-:Y:S01]  /*2340*/  IADD3 R12, PT, PT, R4, 0xffffffe, RZ ;  /* 0x0ffffffe040c7810 */ /* 0x001fe20007ffe0ff */
[----:B------:R-:W-:-:S05]  /*2350*/  IMAD.MOV R4, RZ, RZ, -R9 ;  /* 0x000000ffff047224 */ /* 0x000fca00078e0a09 */
[----:B------:R0:W1:Y:S02]  /*2360*/  F2I.FTZ.U32.TRUNC.NTZ R13, R12 ;  /* 0x0000000c000d7305 */ /* 0x000064000021f000 */
[----:B0-----:R-:W-:Y:S02]  /*2370*/  HFMA2 R12, -RZ, RZ, 0, 0 ;  /* 0x00000000ff0c7431 */ /* 0x001fe400000001ff */
[----:B-1----:R-:W-:-:S04]  /*2380*/  IMAD.MOV R10, RZ, RZ, -R13 ;  /* 0x000000ffff0a7224 */ /* 0x002fc800078e0a0d */
[----:B------:R-:W-:Y:S01]  /*2390*/  IMAD R11, R10, R7, RZ ;  /* 0x000000070a0b7224 */ /* 0x000fe200078e02ff */
[----:B------:R-:W-:-:S03]  /*23a0*/  IABS R10, R5 ;  /* 0x00000005000a7213 */ /* 0x000fc60000000000 */
[----:B------:R-:W-:-:S06]  /*23b0*/  IMAD.HI.U32 R13, R13, R11, R12 ;  /* 0x0000000b0d0d7227 */ /* 0x000fcc00078e000c */
[----:B------:R-:W-:-:S04]  /*23c0*/  IMAD.HI.U32 R13, R13, R10, RZ ;  /* 0x0000000a0d0d7227 */ /* 0x000fc800078e00ff */
[----:B------:R-:W-:-:S05]  /*23d0*/  IMAD R4, R13, R4, R10 ;  /* 0x000000040d047224 */ /* 0x000fca00078e020a */
[----:B------:R-:W-:-:S13]  /*23e0*/  ISETP.GT.U32.AND P2, PT, R7, R4, PT ;  /* 0x000000040700720c */ /* 0x000fda0003f44070 */
[-C--:B------:R-:W-:Y:S01]  /*23f0*/  @!P2 IADD3 R4, PT, PT, R4, -R7.reuse, RZ ;  /* 0x800000070404a210 */ /* 0x080fe20007ffe0ff */
[----:B------:R-:W-:Y:S01]  /*2400*/  @!P2 VIADD R13, R13, 0x1 ;  /* 0x000000010d0da836 */ /* 0x000fe20000000000 */
[----:B------:R-:W-:Y:S02]  /*2410*/  ISETP.NE.AND P2, PT, R2, RZ, PT ;  /* 0x000000ff0200720c */ /* 0x000fe40003f45270 */
[----:B------:R-:W-:Y:S02]  /*2420*/  ISETP.GE.U32.AND P0, PT, R4, R7, PT ;  /* 0x000000070400720c */ /* 0x000fe40003f06070 */
[----:B------:R-:W-:-:S04]  /*2430*/  LOP3.LUT R4, R5, R2, RZ, 0x3c, !PT ;  /* 0x0000000205047212 */ /* 0x000fc800078e3cff */
[----:B------:R-:W-:-:S07]  /*2440*/  ISETP.GE.AND P1, PT, R4, RZ, PT ;  /* 0x000000ff0400720c */ /* 0x000fce0003f26270 */
[----:B------:R-:W-:-:S06]  /*2450*/  @P0 IADD3 R13, PT, PT, R13, 0x1, RZ ;  /* 0x000000010d0d0810 */ /* 0x000fcc0007ffe0ff */
[----:B------:R-:W-:Y:S01]  /*2460*/  @!P1 IMAD.MOV R13, RZ, RZ, -R13 ;  /* 0x000000ffff0d9224 */ /* 0x000fe200078e0a0d */
[----:B------:R-:W-:-:S05]  /*2470*/  @!P2 LOP3.LUT R13, RZ, R2, RZ, 0x33, !PT ;  /* 0x00000002ff0da212 */ /* 0x000fca00078e33ff */
[----:B---3--:R-:W-:-:S07]  /*2480*/  IMAD R6, R13, R8, R6 ;  /* 0x000000080d067224 */ /* 0x008fce00078e0206 */
.L_x_282:
[----:B------:R-:W0:Y:S01]  /*2490*/  LDC.64 R4, c[0x0][0x388] ;  /* 0x0000e200ff047b82 */ /* 0x000e220000000a00 */
[----:B------:R-:W1:Y:S01]  /*24a0*/  LDCU UR5, c[0x0][0x380] ;  /* 0x00007000ff0577ac */ /* 0x000e620008000800 */
[----:B0-----:R-:W-:-:S06]  /*24b0*/  IMAD.WIDE R6, R6, 0x4, R4 ;  /* 0x0000000406067825 */ /* 0x001fcc00078e0204 */
[----:B------:R-:W0:Y:S01]  /*24c0*/  LDC.64 R4, c[0x0][0x3a0] ;  /* 0x0000e800ff047b82 */ /* 0x000e220000000a00 */
[----:B------:R-:W2:Y:S01]  /*24d0*/  LDG.E R7, desc[UR14][R6.64] ;  /* 0x0000000e06077981 */ /* 0x000ea2000c1e1900 */
[----:B0-----:R-:W-:Y:S01]  /*24e0*/  IMAD.WIDE R4, R0, 0x4, R4 ;  /* 0x0000000400047825 */ /* 0x001fe200078e0204 */
[----:B------:R-:W-:-:S04]  /*24f0*/  IADD3 R0, PT, PT, R3, R0, RZ ;  /* 0x0000000003007210 */ /* 0x000fc80007ffe0ff */
[----:B-1----:R-:W-:Y:S01]  /*2500*/  ISETP.GE.AND P0, PT, R0, UR5, PT ;  /* 0x0000000500007c0c */ /* 0x002fe2000bf06270 */
[----:B--2---:R0:W-:-:S12]  /*2510*/  STG.E desc[UR14][R4.64], R7 ;  /* 0x0000000704007986 */ /* 0x0041d8000c10190e */
[----:B------:R-:W-:Y:S05]  /*2520*/  @!P0 BRA `(.L_x_285) ;  /* 0xffffffdc002c8947 */ /* 0x000fea000383ffff */
[----:B------:R-:W-:Y:S05]  /*2530*/  EXIT ;  /* 0x000000000000794d */ /* 0x000fea0003800000 */
.L_x_286:
        /* <DEDUP_REMOVED lines=12> */
.L_x_332:


//--------------------- .text.Int8ToFloat32Normalize --------------------------
	.section	.text.Int8ToFloat32Normalize,"ax",@progbits
	.align	128
        .global         Int8ToFloat32Normalize
        .type           Int8ToFloat32Normalize,@function
        .size           Int8ToFloat32Normalize,(.L_x_305 - Int8ToFloat32Normalize)
        .other          Int8ToFloat32Normalize,@"STO_CUDA_ENTRY STV_DEFAULT"
Int8ToFloat32Normalize:
.text.Int8ToFloat32Normalize:
        /* <DEDUP_REMOVED lines=10> */
[----:B------:R-:W2:Y:S01]  /*00a0*/  LDCU.64 UR6, c[0x0][0x358] ;  /* 0x00006b00ff0677ac */ /* 0x000ea20008000a00 */
[----:B------:R-:W3:Y:S01]  /*00b0*/  LDCU UR5, c[0x0][0x380] ;  /* 0x00007000ff0577ac */ /* 0x000ee20008000800 */
[----:B------:R-:W4:Y:S01]  /*00c0*/  LDCU.64 UR8, c[0x0][0x388] ;  /* 0x00007100ff0877ac */ /* 0x000f220008000a00 */
[----:B-1----:R-:W-:-:S07]  /*00d0*/  IMAD R0, R0, UR4, RZ ;  /* 0x0000000400007c24 */ /* 0x002fce000f8e02ff */
.L_x_289:
[----:B----4-:R-:W-:-:S04]  /*00e0*/  IADD3 R12, P0, PT, R7, UR8, RZ ;  /* 0x00000008070c7c10 */ /* 0x010fc8000ff1e0ff */
[----:B------:R-:W-:-:S05]  /*00f0*/  LEA.HI.X.SX32 R13, R7, UR9, 0x1, P0 ;  /* 0x00000009070d7c11 */ /* 0x000fca00080f0eff */
[----:B--2---:R-:W2:Y:S01]  /*0100*/  LDG.E.S8 R6, desc[UR6][R12.64] ;  /* 0x000000060c067981 */ /* 0x004ea2000c1e1300 */
[----:B-1----:R-:W1:Y:S01]  /*0110*/  MUFU.RCP64H R3, 255 ;  /* 0x406fe00000037908 */ /* 0x002e620000001800 */
[----:B------:R-:W-:Y:S01]  /*0120*/  IMAD.MOV.U32 R10, RZ, RZ, 0x0 ;  /* 0x00000000ff0a7424 */ /* 0x000fe200078e00ff */
[----:B------:R-:W-:Y:S01]  /*0130*/  BSSY.RECONVERGENT B0, `(.L_x_287) ;  /* 0x0000014000007945 */ /* 0x000fe20003800200 */
[----:B------:R-:W-:Y:S02]  /*0140*/  IMAD.MOV.U32 R11, RZ, RZ, 0x406fe000 ;  /* 0x406fe000ff0b7424 */ /* 0x000fe400078e00ff */
[----:B------:R-:W-:-:S06]  /*0150*/  IMAD.MOV.U32 R2, RZ, RZ, 0x1 ;  /* 0x00000001ff027424 */ /* 0x000fcc00078e00ff */
[----:B-1----:R-:W-:-:S08]  /*0160*/  DFMA R8, R2, -R10, 1 ;  /* 0x3ff000000208742b */ /* 0x002fd0000000080a */
[----:B------:R-:W-:-:S08]  /*0170*/  DFMA R8, R8, R8, R8 ;  /* 0x000000080808722b */ /* 0x000fd00000000008 */
[----:B------:R-:W-:-:S08]  /*0180*/  DFMA R2, R2, R8, R2 ;  /* 0x000000080202722b */ /* 0x000fd00000000002 */
[----:B------:R-:W-:-:S08]  /*0190*/  DFMA R10, R2, -R10, 1 ;  /* 0x3ff00000020a742b */ /* 0x000fd0000000080a */
[----:B------:R-:W-:Y:S01]  /*01a0*/  DFMA R2, R2, R10, R2 ;  /* 0x0000000a0202722b */ /* 0x000fe20000000002 */
[----:B--2---:R-:W1:Y:S07]  /*01b0*/  I2F.F64.S16 R8, R6 ;  /* 0x0000000600087312 */ /* 0x004e6e0000101c00 */
[----:B-1----:R-:W-:Y:S01]  /*01c0*/  DMUL R10, R8, R2 ;  /* 0x00000002080a7228 */ /* 0x002fe20000000000 */
[----:B------:R-:W-:-:S07]  /*01d0*/  FSETP.GEU.AND P1, PT, |R9|, 6.5827683646048100446e-37, PT ;  /* 0x036000000900780b */ /* 0x000fce0003f2e200 */
[----:B------:R-:W-:-:S08]  /*01e0*/  DFMA R12, R10, -255, R8 ;  /* 0xc06fe0000a0c782b */ /* 0x000fd00000000008 */
[----:B------:R-:W-:-:S10]  /*01f0*/  DFMA R2, R2, R12, R10 ;  /* 0x0000000c0202722b */ /* 0x000fd4000000000a */
[----:B------:R-:W-:-:S05]  /*0200*/  FFMA R10, RZ, 3.748046875, R3 ;  /* 0x406fe000ff0a7823 */ /* 0x000fca0000000003 */
[----:B------:R-:W-:-:S13]  /*0210*/  FSETP.GT.AND P0, PT, |R10|, 1.469367938527859385e-39, PT ;  /* 0x001000000a00780b */ /* 0x000fda0003f04200 */
[----:B------:R-:W-:Y:S05]  /*0220*/  @P0 BRA P1, `(.L_x_288) ;  /* 0x0000000000100947 */ /* 0x000fea0000800000 */
[----:B------:R-:W-:-:S07]  /*0230*/  MOV R6, 0x250 ;  /* 0x0000025000067802 */ /* 0x000fce0000000f00 */
[----:B0--3--:R-:W-:Y:S05]  /*0240*/  CALL.REL.NOINC `($__internal_8_$__cuda_sm20_div_rn_f64_full) ;  /* 0x0000000000287944 */ /* 0x009fea0003c00000 */
[----:B------:R-:W-:Y:S02]  /*0250*/  IMAD.MOV.U32 R2, RZ, RZ, R12 ;  /* 0x000000ffff027224 */ /* 0x000fe400078e000c */
[----:B------:R-:W-:-:S07]  /*0260*/  IMAD.MOV.U32 R3, RZ, RZ, R13 ;  /* 0x000000ffff037224 */ /* 0x000fce00078e000d */
.L_x_288:
[----:B---3--:R-:W-:Y:S05]  /*0270*/  BSYNC.RECONVERGENT B0 ;  /* 0x0000000000007941 */ /* 0x008fea0003800200 */
.L_x_287:
[----:B------:R-:W1:Y:S01]  /*0280*/  F2F.F32.F64 R3, R2 ;  /* 0x0000000200037310 */ /* 0x000e620000301000 */
[----:B0-----:R-:W-:-:S04]  /*0290*/  IMAD.WIDE R8, R7, 0x4, R4 ;  /* 0x0000000407087825 */ /* 0x001fc800078e0204 */
[----:B------:R-:W-:-:S05]  /*02a0*/  IMAD.IADD R7, R0, 0x1, R7 ;  /* 0x0000000100077824 */ /* 0x000fca00078e0207 */
[----:B------:R-:W-:Y:S01]  /*02b0*/  ISETP.GE.AND P0, PT, R7, UR5, PT ;  /* 0x0000000507007c0c */ /* 0x000fe2000bf06270 */
[----:B-1----:R1:W-:-:S12]  /*02c0*/  STG.E desc[UR6][R8.64], R3 ;  /* 0x0000000308007986 */ /* 0x0023d8000c101906 */
[----:B------:R-:W-:Y:S05]  /*02d0*/  @!P0 BRA `(.L_x_289) ;  /* 0xfffffffc00808947 */ /* 0x000fea000383ffff */
[----:B------:R-:W-:Y:S05]  /*02e0*/  EXIT ;  /* 0x000000000000794d */ /* 0x000fea0003800000 */
        .weak           $__internal_8_$__cuda_sm20_div_rn_f64_full
        .type           $__internal_8_$__cuda_sm20_div_rn_f64_full,@function
        .size           $__internal_8_$__cuda_sm20_div_rn_f64_full,(.L_x_305 - $__internal_8_$__cuda_sm20_div_rn_f64_full)
$__internal_8_$__cuda_sm20_div_rn_f64_full:
[----:B------:R-:W-:Y:S01]  /*02f0*/  IMAD.MOV.U32 R3, RZ, RZ, 0x3fffe000 ;  /* 0x3fffe000ff037424 */ /* 0x000fe200078e00ff */
[----:B------:R-:W-:Y:S01]  /*0300*/  FSETP.GEU.AND P1, PT, |R9|, 1.469367938527859385e-39, PT ;  /* 0x001000000900780b */ /* 0x000fe20003f2e200 */
[----:B------:R-:W-:Y:S01]  /*0310*/  IMAD.MOV.U32 R2, RZ, RZ, 0x0 ;  /* 0x00000000ff027424 */ /* 0x000fe200078e00ff */
[----:B------:R-:W-:Y:S01]  /*0320*/  BSSY.RECONVERGENT B1, `(.L_x_290) ;  /* 0x0000048000017945 */ /* 0x000fe20003800200 */
[----:B------:R-:W0:Y:S01]  /*0330*/  MUFU.RCP64H R11, R3 ;  /* 0x00000003000b7308 */ /* 0x000e220000001800 */
[----:B------:R-:W-:Y:S02]  /*0340*/  IMAD.MOV.U32 R10, RZ, RZ, 0x1 ;  /* 0x00000001ff0a7424 */ /* 0x000fe400078e00ff */
[----:B------:R-:W-:-:S04]  /*0350*/  IMAD.MOV.U32 R21, RZ, RZ, 0x40600000 ;  /* 0x40600000ff157424 */ /* 0x000fc800078e00ff */
[----:B------:R-:W-:Y:S01]  /*0360*/  VIADD R23, R21, 0xffffffff ;  /* 0xffffffff15177836 */ /* 0x000fe20000000000 */
[----:B0-----:R-:W-:-:S08]  /*0370*/  DFMA R12, R10, -R2, 1 ;  /* 0x3ff000000a0c742b */ /* 0x001fd00000000802 */
[----:B------:R-:W-:Y:S01]  /*0380*/  DFMA R14, R12, R12, R12 ;  /* 0x0000000c0c0e722b */ /* 0x000fe2000000000c */
[----:B------:R-:W-:Y:S01]  /*0390*/  LOP3.LUT R12, R9, 0x7ff00000, RZ, 0xc0, !PT ;  /* 0x7ff00000090c7812 */ /* 0x000fe200078ec0ff */
[----:B------:R-:W-:-:S03]  /*03a0*/  IMAD.MOV.U32 R13, RZ, RZ, 0x1ca00000 ;  /* 0x1ca00000ff0d7424 */ /* 0x000fc600078e00ff */
[----:B------:R-:W-:Y:S01]  /*03b0*/  ISETP.GE.U32.AND P0, PT, R12, 0x40600000, PT ;  /* 0x406000000c00780c */ /* 0x000fe20003f06070 */
[----:B------:R-:W-:Y:S02]  /*03c0*/  IMAD.MOV.U32 R20, RZ, RZ, R12 ;  /* 0x000000ffff147224 */ /* 0x000fe400078e000c */
[----:B------:R-:W-:Y:S01]  /*03d0*/  DFMA R16, R10, R14, R10 ;  /* 0x0000000e0a10722b */ /* 0x000fe2000000000a */
[----:B------:R-:W-:Y:S01]  /*03e0*/  SEL R13, R13, 0x63400000, !P0 ;  /* 0x634000000d0d7807 */ /* 0x000fe20004000000 */
[----:B------:R-:W-:-:S03]  /*03f0*/  IMAD.MOV.U32 R10, RZ, RZ, R8 ;  /* 0x000000ffff0a7224 */ /* 0x000fc600078e0008 */
[C-C-:B------:R-:W-:Y:S02]  /*0400*/  @!P1 LOP3.LUT R14, R13.reuse, 0x80000000, R9.reuse, 0xf8, !PT ;  /* 0x800000000d0e9812 */ /* 0x140fe400078ef809 */
[----:B------:R-:W-:Y:S01]  /*0410*/  LOP3.LUT R11, R13, 0x800fffff, R9, 0xf8, !PT ;  /* 0x800fffff0d0b7812 */ /* 0x000fe200078ef809 */
[----:B------:R-:W-:Y:S01]  /*0420*/  DFMA R18, R16, -R2, 1 ;  /* 0x3ff000001012742b */ /* 0x000fe20000000802 */
[----:B------:R-:W-:Y:S01]  /*0430*/  @!P1 LOP3.LUT R15, R14, 0x100000, RZ, 0xfc, !PT ;  /* 0x001000000e0f9812 */ /* 0x000fe200078efcff */
[----:B------:R-:W-:-:S06]  /*0440*/  @!P1 IMAD.MOV.U32 R14, RZ, RZ, RZ ;  /* 0x000000ffff0e9224 */ /* 0x000fcc00078e00ff */
[----:B------:R-:W-:Y:S02]  /*0450*/  @!P1 DFMA R10, R10, 2, -R14 ;  /* 0x400000000a0a982b */ /* 0x000fe4000000080e */
[----:B------:R-:W-:-:S08]  /*0460*/  DFMA R14, R16, R18, R16 ;  /* 0x00000012100e722b */ /* 0x000fd00000000010 */
[----:B------:R-:W-:Y:S01]  /*0470*/  @!P1 LOP3.LUT R20, R11, 0x7ff00000, RZ, 0xc0, !PT ;  /* 0x7ff000000b149812 */ /* 0x000fe200078ec0ff */
[----:B------:R-:W-:-:S04]  /*0480*/  DMUL R16, R14, R10 ;  /* 0x0000000a0e107228 */ /* 0x000fc80000000000 */
[----:B------:R-:W-:-:S04]  /*0490*/  VIADD R22, R20, 0xffffffff ;  /* 0xffffffff14167836 */ /* 0x000fc80000000000 */
[----:B------:R-:W-:Y:S01]  /*04a0*/  DFMA R18, R16, -R2, R10 ;  /* 0x800000021012722b */ /* 0x000fe2000000000a */
[----:B------:R-:W-:-:S04]  /*04b0*/  ISETP.GT.U32.AND P0, PT, R22, 0x7feffffe, PT ;  /* 0x7feffffe1600780c */ /* 0x000fc80003f04070 */
[----:B------:R-:W-:-:S03]  /*04c0*/  ISETP.GT.U32.OR P0, PT, R23, 0x7feffffe, P0 ;  /* 0x7feffffe1700780c */ /* 0x000fc60000704470 */
[----:B------:R-:W-:-:S10]  /*04d0*/  DFMA R14, R14, R18, R16 ;  /* 0x000000120e0e722b */ /* 0x000fd40000000010 */
[----:B------:R-:W-:Y:S05]  /*04e0*/  @P0 BRA `(.L_x_291) ;  /* 0x0000000000680947 */ /* 0x000fea0003800000 */
[----:B------:R-:W-:Y:S02]  /*04f0*/  IMAD.MOV.U32 R9, RZ, RZ, 0x40600000 ;  /* 0x40600000ff097424 */ /* 0x000fe400078e00ff */
[----:B------:R-:W-:-:S03]  /*0500*/  IMAD.MOV.U32 R8, RZ, RZ, RZ ;  /* 0x000000ffff087224 */ /* 0x000fc600078e00ff */
[----:B------:R-:W-:-:S04]  /*0510*/  VIADDMNMX R12, R12, -R9, 0xb9600000, !PT ;  /* 0xb96000000c0c7446 */ /* 0x000fc80007800909 */
[----:B------:R-:W-:-:S05]  /*0520*/  VIMNMX R12, PT, PT, R12, 0x46a00000, PT ;  /* 0x46a000000c0c7848 */ /* 0x000fca0003fe0100 */
[----:B------:R-:W-:-:S04]  /*0530*/  IMAD.IADD R16, R12, 0x1, -R13 ;  /* 0x000000010c107824 */ /* 0x000fc800078e0a0d */
[----:B------:R-:W-:-:S06]  /*0540*/  VIADD R9, R16, 0x7fe00000 ;  /* 0x7fe0000010097836 */ /* 0x000fcc0000000000 */
[----:B------:R-:W-:-:S10]  /*0550*/  DMUL R12, R14, R8 ;  /* 0x000000080e0c7228 */ /* 0x000fd40000000000 */
[----:B------:R-:W-:-:S13]  /*0560*/  FSETP.GTU.AND P0, PT, |R13|, 1.469367938527859385e-39, PT ;  /* 0x001000000d00780b */ /* 0x000fda0003f0c200 */
[----:B------:R-:W-:Y:S05]  /*0570*/  @P0 BRA `(.L_x_292) ;  /* 0x0000000000880947 */ /* 0x000fea0003800000 */
[----:B------:R-:W-:Y:S01]  /*0580*/  DFMA R2, R14, -R2, R10 ;  /* 0x800000020e02722b */ /* 0x000fe2000000000a */
[----:B------:R-:W-:-:S09]  /*0590*/  IMAD.MOV.U32 R8, RZ, RZ, RZ ;  /* 0x000000ffff087224 */ /* 0x000fd200078e00ff */
[C---:B------:R-:W-:Y:S02]  /*05a0*/  FSETP.NEU.AND P0, PT, R3.reuse, RZ, PT ;  /* 0x000000ff0300720b */ /* 0x040fe40003f0d000 */
[----:B------:R-:W-:-:S04]  /*05b0*/  LOP3.LUT R2, R3, 0x406fe000, RZ, 0x3c, !PT ;  /* 0x406fe00003027812 */ /* 0x000fc800078e3cff */
[----:B------:R-:W-:-:S04]  /*05c0*/  LOP3.LUT R11, R2, 0x80000000, RZ, 0xc0, !PT ;  /* 0x80000000020b7812 */ /* 0x000fc800078ec0ff */
[----:B------:R-:W-:-:S03]  /*05d0*/  LOP3.LUT R9, R11, R9, RZ, 0xfc, !PT ;  /* 0x000000090b097212 */ /* 0x000fc600078efcff */
[----:B------:R-:W-:Y:S05]  /*05e0*/  @!P0 BRA `(.L_x_292) ;  /* 0x00000000006c8947 */ /* 0x000fea0003800000 */
[----:B------:R-:W-:Y:S01]  /*05f0*/  IMAD.MOV R3, RZ, RZ, -R16 ;  /* 0x000000ffff037224 */ /* 0x000fe200078e0a10 */
[----:B------:R-:W-:Y:S01]  /*0600*/  DMUL.RP R8, R14, R8 ;  /* 0x000000080e087228 */ /* 0x000fe20000008000 */
[----:B------:R-:W-:-:S06]  /*0610*/  IMAD.MOV.U32 R2, RZ, RZ, RZ ;  /* 0x000000ffff027224 */ /* 0x000fcc00078e00ff */
[----:B------:R-:W-:-:S03]  /*0620*/  DFMA R2, R12, -R2, R14 ;  /* 0x800000020c02722b */ /* 0x000fc6000000000e */
[----:B------:R-:W-:-:S03]  /*0630*/  LOP3.LUT R11, R9, R11, RZ, 0x3c, !PT ;  /* 0x0000000b090b7212 */ /* 0x000fc600078e3cff */
[----:B------:R-:W-:-:S04]  /*0640*/  IADD3 R2, PT, PT, -R16, -0x43300000, RZ ;  /* 0xbcd0000010027810 */ /* 0x000fc80007ffe1ff */
[----:B------:R-:W-:-:S04]  /*0650*/  FSETP.NEU.AND P0, PT, |R3|, R2, PT ;  /* 0x000000020300720b */ /* 0x000fc80003f0d200 */
[----:B------:R-:W-:Y:S02]  /*0660*/  FSEL R12, R8, R12, !P0 ;  /* 0x0000000c080c7208 */ /* 0x000fe40004000000 */
[----:B------:R-:W-:Y:S01]  /*0670*/  FSEL R13, R11, R13, !P0 ;  /* 0x0000000d0b0d7208 */ /* 0x000fe20004000000 */
[----:B------:R-:W-:Y:S06]  /*0680*/  BRA `(.L_x_292) ;  /* 0x0000000000447947 */ /* 0x000fec0003800000 */
.L_x_291:
[----:B------:R-:W-:-:S14]  /*0690*/  DSETP.NAN.AND P0, PT, R8, R8, PT ;  /* 0x000000080800722a */ /* 0x000fdc0003f08000 */
[----:B------:R-:W-:Y:S05]  /*06a0*/  @P0 BRA `(.L_x_293) ;  /* 0x0000000000340947 */ /* 0x000fea0003800000 */
[----:B------:R-:W-:Y:S01]  /*06b0*/  ISETP.NE.AND P0, PT, R20, R21, PT ;  /* 0x000000151400720c */ /* 0x000fe20003f05270 */
[----:B------:R-:W-:Y:S02]  /*06c0*/  IMAD.MOV.U32 R12, RZ, RZ, 0x0 ;  /* 0x00000000ff0c7424 */ /* 0x000fe400078e00ff */
[----:B------:R-:W-:-:S10]  /*06d0*/  IMAD.MOV.U32 R13, RZ, RZ, -0x80000 ;  /* 0xfff80000ff0d7424 */ /* 0x000fd400078e00ff */
[----:B------:R-:W-:Y:S05]  /*06e0*/  @!P0 BRA `(.L_x_292) ;  /* 0x00000000002c8947 */ /* 0x000fea0003800000 */
[----:B------:R-:W-:Y:S02]  /*06f0*/  ISETP.NE.AND P0, PT, R20, 0x7ff00000, PT ;  /* 0x7ff000001400780c */ /* 0x000fe40003f05270 */
[----:B------:R-:W-:Y:S02]  /*0700*/  LOP3.LUT R8, R9, 0x406fe000, RZ, 0x3c, !PT ;  /* 0x406fe00009087812 */ /* 0x000fe400078e3cff */
[----:B------:R-:W-:Y:S02]  /*0710*/  ISETP.EQ.OR P0, PT, R21, RZ, !P0 ;  /* 0x000000ff1500720c */ /* 0x000fe40004702670 */
[----:B------:R-:W-:-:S11]  /*0720*/  LOP3.LUT R13, R8, 0x80000000, RZ, 0xc0, !PT ;  /* 0x80000000080d7812 */ /* 0x000fd600078ec0ff */
[----:B------:R-:W-:Y:S01]  /*0730*/  @P0 LOP3.LUT R2, R13, 0x7ff00000, RZ, 0xfc, !PT ;  /* 0x7ff000000d020812 */ /* 0x000fe200078efcff */
[----:B------:R-:W-:Y:S02]  /*0740*/  @!P0 IMAD.MOV.U32 R12, RZ, RZ, RZ ;  /* 0x000000ffff0c8224 */ /* 0x000fe400078e00ff */
[----:B------:R-:W-:Y:S02]  /*0750*/  @P0 IMAD.MOV.U32 R12, RZ, RZ, RZ ;  /* 0x000000ffff0c0224 */ /* 0x000fe400078e00ff */
[----:B------:R-:W-:Y:S01]  /*0760*/  @P0 IMAD.MOV.U32 R13, RZ, RZ, R2 ;  /* 0x000000ffff0d0224 */ /* 0x000fe200078e0002 */
[----:B------:R-:W-:Y:S06]  /*0770*/  BRA `(.L_x_292) ;  /* 0x0000000000087947 */ /* 0x000fec0003800000 */
.L_x_293:
[----:B------:R-:W-:Y:S01]  /*0780*/  LOP3.LUT R13, R9, 0x80000, RZ, 0xfc, !PT ;  /* 0x00080000090d7812 */ /* 0x000fe200078efcff */
[----:B------:R-:W-:-:S07]  /*0790*/  IMAD.MOV.U32 R12, RZ, RZ, R8 ;  /* 0x000000ffff0c7224 */ /* 0x000fce00078e0008 */
.L_x_292:
[----:B------:R-:W-:Y:S05]  /*07a0*/  BSYNC.RECONVERGENT B1 ;  /* 0x0000000000017941 */ /* 0x000fea0003800200 */
.L_x_290:
[----:B------:R-:W-:Y:S02]  /*07b0*/  IMAD.MOV.U32 R2, RZ, RZ, R6 ;  /* 0x000000ffff027224 */ /* 0x000fe400078e0006 */
[----:B------:R-:W-:-:S04]  /*07c0*/  IMAD.MOV.U32 R3, RZ, RZ, 0x0 ;  /* 0x00000000ff037424 */ /* 0x000fc800078e00ff */
[----:B------:R-:W-:Y:S05]  /*07d0*/  RET.REL.NODEC R2 `(Int8ToFloat32Normalize) ;  /* 0xfffffff802087950 */ /* 0x000fea0003c3ffff */
.L_x_294:
        /* <DEDUP_REMOVED lines=10> */
.L_x_305:


//--------------------- .text.Int8ToFloat32       --------------------------
	.section	.text.Int8ToFloat32,"ax",@progbits
	.align	128
        .global         Int8ToFloat32
        .type           Int8ToFloat32,@function
        .size           Int8ToFloat32,(.L_x_334 - Int8ToFloat32)
        .other          Int8ToFloat32,@"STO_CUDA_ENTRY STV_DEFAULT"
Int8ToFloat32:
.text.Int8ToFloat32:
        /* <DEDUP_REMOVED lines=11> */
[----:B------:R-:W3:Y:S01]  /*00b0*/  LDCU.64 UR8, c[0x0][0x388] ;  /* 0x00007100ff0877ac */ /* 0x000ee20008000a00 */
[----:B-1----:R-:W-:-:S07]  /*00c0*/  IMAD R9, R9, UR4, RZ ;  /* 0x0000000409097c24 */ /* 0x002fce000f8e02ff */
.L_x_295:
[----:B---3--:R-:W-:-:S04]  /*00d0*/  IADD3 R4, P0, PT, R0, UR8, RZ ;  /* 0x0000000800047c10 */ /* 0x008fc8000ff1e0ff */
[----:B------:R-:W-:-:S05]  /*00e0*/  LEA.HI.X.SX32 R5, R0, UR9, 0x1, P0 ;  /* 0x0000000900057c11 */ /* 0x000fca00080f0eff */
[----:B--2---:R-:W2:Y:S01]  /*00f0*/  LDG.E.S8 R4, desc[UR6][R4.64] ;  /* 0x0000000604047981 */ /* 0x004ea2000c1e1300 */
[----:B01----:R-:W-:Y:S01]  /*0100*/  IMAD.WIDE R2, R0, 0x4, R6 ;  /* 0x0000000400027825 */ /* 0x003fe200078e0206 */
[----:B------:R-:W-:-:S04]  /*0110*/  IADD3 R0, PT, PT, R9, R0, RZ ;  /* 0x0000000009007210 */ /* 0x000fc80007ffe0ff */
[----:B------:R-:W-:Y:S01]  /*0120*/  ISETP.GE.AND P0, PT, R0, UR5, PT ;  /* 0x0000000500007c0c */ /* 0x000fe2000bf06270 */
[----:B--2---:R-:W0:Y:S02]  /*0130*/  I2F.S16 R11, R4 ;  /* 0x00000004000b7306 */ /* 0x004e240000101400 */
[----:B0-----:R1:W-:Y:S10]  /*0140*/  STG.E desc[UR6][R2.64], R11 ;  /* 0x0000000b02007986 */ /* 0x0013f4000c101906 */
[----:B------:R-:W-:Y:S05]  /*0150*/  @!P0 BRA `(.L_x_295) ;  /* 0xfffffffc00dc8947 */ /* 0x000fea000383ffff */
[----:B------:R-:W-:Y:S05]  /*0160*/  EXIT ;  /* 0x000000000000794d */ /* 0x000fea0003800000 */
.L_x_296:
        /* <DEDUP_REMOVED lines=9> */
.L_x_334:


//--------------------- .nv.shared.reserved.0     --------------------------
	.section	.nv.shared.reserved.0,"aw",@nobits
	.weak		__nv_reservedSMEM_offset_0_alias
	.size		__nv_reservedSMEM_offset_0_alias, 0, 64
	.other		__nv_reservedSMEM_offset_0_alias,@"STO_CUDA_RESERVED_SHARED STV_DEFAULT"
__nv_reservedSMEM_offset_0_alias:
	.zero		0
	.zero		64


//--------------------- .nv.constant0.ConcatBackwardNCHW --------------------------
	.section	.nv.constant0.ConcatBackwardNCHW,"a",@progbits
	.sectionflags	@""
	.align	4
.nv.constant0.ConcatBackwardNCHW:
	.zero		944


//--------------------- .nv.constant0.ConcatForwardNCHW --------------------------
	.section	.nv.constant0.ConcatForwardNCHW,"a",@progbits
	.sectionflags	@""
	.align	4
.nv.constant0.ConcatForwardNCHW:
	.zero		944


//--------------------- .nv.constant0.MSELoss     --------------------------
	.section	.nv.constant0.MSELoss,"a",@progbits
	.sectionflags	@""
	.align	4
.nv.constant0.MSELoss:
	.zero		936


//--------------------- .nv.constant0.backwardleakyfloat --------------------------
	.section	.nv.constant0.backwardleakyfloat,"a",@progbits
	.sectionflags	@""
	.align	4
.nv.constant0.backwardleakyfloat:
	.zero		936


//--------------------- .nv.constant0.forwardleakyfloat --------------------------
	.section	.nv.constant0.forwardleakyfloat,"a",@progbits
	.sectionflags	@""
	.align	4
.nv.constant0.forwardleakyfloat:
	.zero		928


//--------------------- .nv.constant0.PreluBackward --------------------------
	.section	.nv.constant0.PreluBackward,"a",@progbits
	.sectionflags	@""
	.align	4
.nv.constant0.PreluBackward:
	.zero		944


//--------------------- .nv.constant0.PreluForward --------------------------
	.section	.nv.constant0.PreluForward,"a",@progbits
	.sectionflags	@""
	.align	4
.nv.constant0.PreluForward:
	.zero		928


//--------------------- .nv.constant0.ThreshBackward --------------------------
	.section	.nv.constant0.ThreshBackward,"a",@progbits
	.sectionflags	@""
	.align	4
.nv.constant0.ThreshBackward:
	.zero		968


//--------------------- .nv.constant0.ThreshForward --------------------------
	.section	.nv.constant0.ThreshForward,"a",@progbits
	.sectionflags	@""
	.align	4
.nv.constant0.ThreshForward:
	.zero		944


//--------------------- .nv.constant0.l1l2regularizationfloat --------------------------
	.section	.nv.constant0.l1l2regularizationfloat,"a",@progbits
	.sectionflags	@""
	.align	4
.nv.constant0.l1l2regularizationfloat:
	.zero		948


//--------------------- .nv.constant0.Segment1stDim --------------------------
	.section	.nv.constant0.Segment1stDim,"a",@progbits
	.sectionflags	@""
	.align	4
.nv.constant0.Segment1stDim:
	.zero		924


//--------------------- .nv.constant0.adadeltafloat --------------------------
	.section	.nv.constant0.adadeltafloat,"a",@progbits
	.sectionflags	@""
	.align	4
.nv.constant0.adadeltafloat:
	.zero		944


//--------------------- .nv.constant0.adamfloat   --------------------------
	.section	.nv.constant0.adamfloat,"a",@progbits
	.sectionflags	@""
	.align	4
.nv.constant0.adamfloat:
	.zero		956


//--------------------- .nv.constant0.adagradfloat --------------------------
	.section	.nv.constant0.adagradfloat,"a",@progbits
	.sectionflags	@""
	.align	4
.nv.constant0.adagradfloat:
	.zero		936


//--------------------- .nv.constant0.nearestneighborNHWCBack --------------------------
	.section	.nv.constant0.nearestneighborNHWCBack,"a",@progbits
	.sectionflags	@""
	.align	4
.nv.constant0.nearestneighborNHWCBack:
	.zero		952


//--------------------- .nv.constant0.nearestneighborNCHWBack --------------------------
	.section	.nv.constant0.nearestneighborNCHWBack,"a",@progbits
	.sectionflags	@""
	.align	4
.nv.constant0.nearestneighborNCHWBack:
	.zero		952


//--------------------- .nv.constant0.nearestneighborNCHW --------------------------
	.section	.nv.constant0.nearestneighborNCHW,"a",@progbits
	.sectionflags	@""
	.align	4
.nv.constant0.nearestneighborNCHW:
	.zero		952


//--------------------- .nv.constant0.nearestneighborv2NCHWAddGradient --------------------------
	.section	.nv.constant0.nearestneighborv2NCHWAddGradient,"a",@progbits
	.sectionflags	@""
	.align	4
.nv.constant0.nearestneighborv2NCHWAddGradient:
	.zero		944


//--------------------- .nv.constant0.nearestneighborv2NCHW --------------------------
	.section	.nv.constant0.nearestneighborv2NCHW,"a",@progbits
	.sectionflags	@""
	.align	4
.nv.constant0.nearestneighborv2NCHW:
	.zero		944


//--------------------- .nv.constant0.nearestneighborNHWC --------------------------
	.section	.nv.constant0.nearestneighborNHWC,"a",@progbits
	.sectionflags	@""
	.align	4
.nv.constant0.nearestneighborNHWC:
	.zero		952


//--------------------- .nv.constant0.ShapetoBatch4DNCHW --------------------------
	.section	.nv.constant0.ShapetoBatch4DNCHW,"a",@progbits
	.sectionflags	@""
	.align	4
.nv.constant0.ShapetoBatch4DNCHW:
	.zero		972


//--------------------- .nv.constant0.ShapetoBatch4DNHWC --------------------------
	.section	.nv.constant0.ShapetoBatch4DNHWC,"a",@progbits
	.sectionflags	@""
	.align	4
.nv.constant0.ShapetoBatch4DNHWC:
	.zero		972


//--------------------- .nv.constant0.SwapUpperLowerInt8 --------------------------
	.section	.nv.constant0.SwapUpperLowerInt8,"a",@progbits
	.sectionflags	@""
	.align	4
.nv.constant0.SwapUpperLowerInt8:
	.zero		932


//--------------------- .nv.constant0.SwapEveryOtherInt8 --------------------------
	.section	.nv.constant0.SwapEveryOtherInt8,"a",@progbits
	.sectionflags	@""
	.align	4
.nv.constant0.SwapEveryOtherInt8:
	.zero		928


//--------------------- .nv.constant0.SwapUpperLower --------------------------
	.section	.nv.constant0.SwapUpperLower,"a",@progbits
	.sectionflags	@""
	.align	4
.nv.constant0.SwapUpperLower:
	.zero		932


//--------------------- .nv.constant0.SwapEveryOther --------------------------
	.section	.nv.constant0.SwapEveryOther,"a",@progbits
	.sectionflags	@""
	.align	4
.nv.constant0.SwapEveryOther:
	.zero		928


//--------------------- .nv.constant0.Transpose   --------------------------
	.section	.nv.constant0.Transpose,"a",@progbits
	.sectionflags	@""
	.align	4
.nv.constant0.Transpose:
	.zero		936


//--------------------- .nv.constant0.Int8ToFloat32Normalize --------------------------
	.section	.nv.constant0.Int8ToFloat32Normalize,"a",@progbits
	.sectionflags	@""
	.align	4
.nv.constant0.Int8ToFloat32Normalize:
	.zero		920


//--------------------- .nv.constant0.Int8ToFloat32 --------------------------
	.section	.nv.constant0.Int8ToFloat32,"a",@progbits
	.sectionflags	@""
	.align	4
.nv.constant0.Int8ToFloat32:
	.zero		920


//--------------------- SYMBOLS --------------------------

	.type		.nv.reservedSmem.offset0,@object
	.size		.nv.reservedSmem.offset0,0x4
